//
// Generated by NVIDIA NVVM Compiler
//
// Compiler Build ID: CL-36424714
// Cuda compilation tools, release 13.0, V13.0.88
// Based on NVVM 20.0.0
//

.version 9.0
.target sm_100
.address_size 64

	// .globl	_ZN3cub18CUB_300001_SM_10006detail11EmptyKernelIvEEvv
// _ZZN3cub18CUB_300001_SM_10006detail6reduce28DeviceReduceSingleTileKernelINS2_10policy_hubIijN4cuda3std3__44plusIiEEE10Policy1000EN6thrust24THRUST_300001_SM_1000_NS6detail15normal_iteratorINSD_10device_ptrIiEEEEPijS9_iiNS7_10__identityEEEvT0_T1_T2_T3_T4_T6_E12temp_storage has been demoted
// _ZZN3cub18CUB_300001_SM_10006detail6reduce18DeviceReduceKernelINS2_10policy_hubIijN4cuda3std3__44plusIiEEE10Policy1000EN6thrust24THRUST_300001_SM_1000_NS6detail15normal_iteratorINSD_10device_ptrIiEEEEjS9_iNS7_10__identityEEEvT0_PT3_T1_NS0_13GridEvenShareISN_EET2_T4_E12temp_storage has been demoted
// _ZZN3cub18CUB_300001_SM_10006detail6reduce28DeviceReduceSingleTileKernelINS2_10policy_hubIijN4cuda3std3__44plusIiEEE10Policy1000EPiSC_iS9_iiNS7_10__identityEEEvT0_T1_T2_T3_T4_T6_E12temp_storage has been demoted
// _ZZN3cub18CUB_300001_SM_10006detail6reduce28DeviceReduceSingleTileKernelINS2_10policy_hubIiyN4cuda3std3__44plusIiEEE10Policy1000EN6thrust24THRUST_300001_SM_1000_NS6detail15normal_iteratorINSD_10device_ptrIiEEEEPiyS9_iiNS7_10__identityEEEvT0_T1_T2_T3_T4_T6_E12temp_storage has been demoted
// _ZZN3cub18CUB_300001_SM_10006detail6reduce18DeviceReduceKernelINS2_10policy_hubIiyN4cuda3std3__44plusIiEEE10Policy1000EN6thrust24THRUST_300001_SM_1000_NS6detail15normal_iteratorINSD_10device_ptrIiEEEEyS9_iNS7_10__identityEEEvT0_PT3_T1_NS0_13GridEvenShareISN_EET2_T4_E12temp_storage has been demoted
// _ZZN3cub18CUB_300001_SM_10006detail6reduce28DeviceReduceSingleTileKernelINS2_10policy_hubIiyN4cuda3std3__44plusIiEEE10Policy1000EPiSC_iS9_iiNS7_10__identityEEEvT0_T1_T2_T3_T4_T6_E12temp_storage has been demoted
.global .align 1 .b8 _ZN30_INTERNAL_e80cec0e_4_k_cu_main4cuda3std3__45__cpo5beginE[1];
.global .align 1 .b8 _ZN30_INTERNAL_e80cec0e_4_k_cu_main4cuda3std3__45__cpo3endE[1];
.global .align 1 .b8 _ZN30_INTERNAL_e80cec0e_4_k_cu_main4cuda3std3__45__cpo6cbeginE[1];
.global .align 1 .b8 _ZN30_INTERNAL_e80cec0e_4_k_cu_main4cuda3std3__45__cpo4cendE[1];
.global .align 1 .b8 _ZN30_INTERNAL_e80cec0e_4_k_cu_main4cuda3std3__45__cpo6rbeginE[1];
.global .align 1 .b8 _ZN30_INTERNAL_e80cec0e_4_k_cu_main4cuda3std3__45__cpo4rendE[1];
.global .align 1 .b8 _ZN30_INTERNAL_e80cec0e_4_k_cu_main4cuda3std3__45__cpo7crbeginE[1];
.global .align 1 .b8 _ZN30_INTERNAL_e80cec0e_4_k_cu_main4cuda3std3__45__cpo5crendE[1];
.global .align 1 .b8 _ZN30_INTERNAL_e80cec0e_4_k_cu_main4cuda3std3__432_GLOBAL__N__e80cec0e_4_k_cu_main6ignoreE[1];
.global .align 1 .b8 _ZN30_INTERNAL_e80cec0e_4_k_cu_main4cuda3std3__419piecewise_constructE[1];
.global .align 1 .b8 _ZN30_INTERNAL_e80cec0e_4_k_cu_main4cuda3std3__48in_placeE[1];
.global .align 1 .b8 _ZN30_INTERNAL_e80cec0e_4_k_cu_main4cuda3std3__420unreachable_sentinelE[1];
.global .align 1 .b8 _ZN30_INTERNAL_e80cec0e_4_k_cu_main4cuda3std3__47nulloptE[1];
.global .align 1 .b8 _ZN30_INTERNAL_e80cec0e_4_k_cu_main4cuda3std3__48unexpectE[1];
.global .align 1 .b8 _ZN30_INTERNAL_e80cec0e_4_k_cu_main4cuda3std6ranges3__45__cpo4swapE[1];
.global .align 1 .b8 _ZN30_INTERNAL_e80cec0e_4_k_cu_main4cuda3std6ranges3__45__cpo9iter_moveE[1];
.global .align 1 .b8 _ZN30_INTERNAL_e80cec0e_4_k_cu_main4cuda3std6ranges3__45__cpo5beginE[1];
.global .align 1 .b8 _ZN30_INTERNAL_e80cec0e_4_k_cu_main4cuda3std6ranges3__45__cpo3endE[1];
.global .align 1 .b8 _ZN30_INTERNAL_e80cec0e_4_k_cu_main4cuda3std6ranges3__45__cpo6cbeginE[1];
.global .align 1 .b8 _ZN30_INTERNAL_e80cec0e_4_k_cu_main4cuda3std6ranges3__45__cpo4cendE[1];
.global .align 1 .b8 _ZN30_INTERNAL_e80cec0e_4_k_cu_main4cuda3std6ranges3__45__cpo7advanceE[1];
.global .align 1 .b8 _ZN30_INTERNAL_e80cec0e_4_k_cu_main4cuda3std6ranges3__45__cpo9iter_swapE[1];
.global .align 1 .b8 _ZN30_INTERNAL_e80cec0e_4_k_cu_main4cuda3std6ranges3__45__cpo4nextE[1];
.global .align 1 .b8 _ZN30_INTERNAL_e80cec0e_4_k_cu_main4cuda3std6ranges3__45__cpo4prevE[1];
.global .align 1 .b8 _ZN30_INTERNAL_e80cec0e_4_k_cu_main4cuda3std6ranges3__45__cpo4dataE[1];
.global .align 1 .b8 _ZN30_INTERNAL_e80cec0e_4_k_cu_main4cuda3std6ranges3__45__cpo5cdataE[1];
.global .align 1 .b8 _ZN30_INTERNAL_e80cec0e_4_k_cu_main4cuda3std6ranges3__45__cpo4sizeE[1];
.global .align 1 .b8 _ZN30_INTERNAL_e80cec0e_4_k_cu_main4cuda3std6ranges3__45__cpo5ssizeE[1];
.global .align 1 .b8 _ZN30_INTERNAL_e80cec0e_4_k_cu_main4cuda3std6ranges3__45__cpo8distanceE[1];
.global .align 1 .b8 _ZN30_INTERNAL_e80cec0e_4_k_cu_main6thrust24THRUST_300001_SM_1000_NS8cuda_cub3parE[1];
.global .align 1 .b8 _ZN30_INTERNAL_e80cec0e_4_k_cu_main6thrust24THRUST_300001_SM_1000_NS8cuda_cub10par_nosyncE[1];
.global .align 1 .b8 _ZN30_INTERNAL_e80cec0e_4_k_cu_main6thrust24THRUST_300001_SM_1000_NS6system6detail10sequential3seqE[1];
.global .align 1 .b8 _ZN30_INTERNAL_e80cec0e_4_k_cu_main6thrust24THRUST_300001_SM_1000_NS12placeholders2_1E[1];
.global .align 1 .b8 _ZN30_INTERNAL_e80cec0e_4_k_cu_main6thrust24THRUST_300001_SM_1000_NS12placeholders2_2E[1];
.global .align 1 .b8 _ZN30_INTERNAL_e80cec0e_4_k_cu_main6thrust24THRUST_300001_SM_1000_NS12placeholders2_3E[1];
.global .align 1 .b8 _ZN30_INTERNAL_e80cec0e_4_k_cu_main6thrust24THRUST_300001_SM_1000_NS12placeholders2_4E[1];
.global .align 1 .b8 _ZN30_INTERNAL_e80cec0e_4_k_cu_main6thrust24THRUST_300001_SM_1000_NS12placeholders2_5E[1];
.global .align 1 .b8 _ZN30_INTERNAL_e80cec0e_4_k_cu_main6thrust24THRUST_300001_SM_1000_NS12placeholders2_6E[1];
.global .align 1 .b8 _ZN30_INTERNAL_e80cec0e_4_k_cu_main6thrust24THRUST_300001_SM_1000_NS12placeholders2_7E[1];
.global .align 1 .b8 _ZN30_INTERNAL_e80cec0e_4_k_cu_main6thrust24THRUST_300001_SM_1000_NS12placeholders2_8E[1];
.global .align 1 .b8 _ZN30_INTERNAL_e80cec0e_4_k_cu_main6thrust24THRUST_300001_SM_1000_NS12placeholders2_9E[1];
.global .align 1 .b8 _ZN30_INTERNAL_e80cec0e_4_k_cu_main6thrust24THRUST_300001_SM_1000_NS12placeholders3_10E[1];
.global .align 1 .b8 _ZN30_INTERNAL_e80cec0e_4_k_cu_main6thrust24THRUST_300001_SM_1000_NS3seqE[1];

.visible .entry _ZN3cub18CUB_300001_SM_10006detail11EmptyKernelIvEEvv()
{


	ret;

}
	// .globl	_ZN3cub18CUB_300001_SM_10006detail6reduce28DeviceReduceSingleTileKernelINS2_10policy_hubIijN4cuda3std3__44plusIiEEE10Policy1000EN6thrust24THRUST_300001_SM_1000_NS6detail15normal_iteratorINSD_10device_ptrIiEEEEPijS9_iiNS7_10__identityEEEvT0_T1_T2_T3_T4_T6_
.visible .entry _ZN3cub18CUB_300001_SM_10006detail6reduce28DeviceReduceSingleTileKernelINS2_10policy_hubIijN4cuda3std3__44plusIiEEE10Policy1000EN6thrust24THRUST_300001_SM_1000_NS6detail15normal_iteratorINSD_10device_ptrIiEEEEPijS9_iiNS7_10__identityEEEvT0_T1_T2_T3_T4_T6_(
	.param .align 8 .b8 _ZN3cub18CUB_300001_SM_10006detail6reduce28DeviceReduceSingleTileKernelINS2_10policy_hubIijN4cuda3std3__44plusIiEEE10Policy1000EN6thrust24THRUST_300001_SM_1000_NS6detail15normal_iteratorINSD_10device_ptrIiEEEEPijS9_iiNS7_10__identityEEEvT0_T1_T2_T3_T4_T6__param_0[8],
	.param .u64 .ptr .align 1 _ZN3cub18CUB_300001_SM_10006detail6reduce28DeviceReduceSingleTileKernelINS2_10policy_hubIijN4cuda3std3__44plusIiEEE10Policy1000EN6thrust24THRUST_300001_SM_1000_NS6detail15normal_iteratorINSD_10device_ptrIiEEEEPijS9_iiNS7_10__identityEEEvT0_T1_T2_T3_T4_T6__param_1,
	.param .u32 _ZN3cub18CUB_300001_SM_10006detail6reduce28DeviceReduceSingleTileKernelINS2_10policy_hubIijN4cuda3std3__44plusIiEEE10Policy1000EN6thrust24THRUST_300001_SM_1000_NS6detail15normal_iteratorINSD_10device_ptrIiEEEEPijS9_iiNS7_10__identityEEEvT0_T1_T2_T3_T4_T6__param_2,
	.param .align 1 .b8 _ZN3cub18CUB_300001_SM_10006detail6reduce28DeviceReduceSingleTileKernelINS2_10policy_hubIijN4cuda3std3__44plusIiEEE10Policy1000EN6thrust24THRUST_300001_SM_1000_NS6detail15normal_iteratorINSD_10device_ptrIiEEEEPijS9_iiNS7_10__identityEEEvT0_T1_T2_T3_T4_T6__param_3[1],
	.param .u32 _ZN3cub18CUB_300001_SM_10006detail6reduce28DeviceReduceSingleTileKernelINS2_10policy_hubIijN4cuda3std3__44plusIiEEE10Policy1000EN6thrust24THRUST_300001_SM_1000_NS6detail15normal_iteratorINSD_10device_ptrIiEEEEPijS9_iiNS7_10__identityEEEvT0_T1_T2_T3_T4_T6__param_4,
	.param .align 1 .b8 _ZN3cub18CUB_300001_SM_10006detail6reduce28DeviceReduceSingleTileKernelINS2_10policy_hubIijN4cuda3std3__44plusIiEEE10Policy1000EN6thrust24THRUST_300001_SM_1000_NS6detail15normal_iteratorINSD_10device_ptrIiEEEEPijS9_iiNS7_10__identityEEEvT0_T1_T2_T3_T4_T6__param_5[1]
)
.maxntid 256
.minnctapersm 1
{
	.reg .pred 	%p<59>;
	.reg .b32 	%r<511>;
	.reg .b64 	%rd<84>;
	// demoted variable
	.shared .align 4 .b8 _ZZN3cub18CUB_300001_SM_10006detail6reduce28DeviceReduceSingleTileKernelINS2_10policy_hubIijN4cuda3std3__44plusIiEEE10Policy1000EN6thrust24THRUST_300001_SM_1000_NS6detail15normal_iteratorINSD_10device_ptrIiEEEEPijS9_iiNS7_10__identityEEEvT0_T1_T2_T3_T4_T6_E12temp_storage[44];
	ld.param.u64 	%rd9, [_ZN3cub18CUB_300001_SM_10006detail6reduce28DeviceReduceSingleTileKernelINS2_10policy_hubIijN4cuda3std3__44plusIiEEE10Policy1000EN6thrust24THRUST_300001_SM_1000_NS6detail15normal_iteratorINSD_10device_ptrIiEEEEPijS9_iiNS7_10__identityEEEvT0_T1_T2_T3_T4_T6__param_0];
	ld.param.u64 	%rd10, [_ZN3cub18CUB_300001_SM_10006detail6reduce28DeviceReduceSingleTileKernelINS2_10policy_hubIijN4cuda3std3__44plusIiEEE10Policy1000EN6thrust24THRUST_300001_SM_1000_NS6detail15normal_iteratorINSD_10device_ptrIiEEEEPijS9_iiNS7_10__identityEEEvT0_T1_T2_T3_T4_T6__param_1];
	ld.param.u32 	%r90, [_ZN3cub18CUB_300001_SM_10006detail6reduce28DeviceReduceSingleTileKernelINS2_10policy_hubIijN4cuda3std3__44plusIiEEE10Policy1000EN6thrust24THRUST_300001_SM_1000_NS6detail15normal_iteratorINSD_10device_ptrIiEEEEPijS9_iiNS7_10__identityEEEvT0_T1_T2_T3_T4_T6__param_2];
	ld.param.u32 	%r91, [_ZN3cub18CUB_300001_SM_10006detail6reduce28DeviceReduceSingleTileKernelINS2_10policy_hubIijN4cuda3std3__44plusIiEEE10Policy1000EN6thrust24THRUST_300001_SM_1000_NS6detail15normal_iteratorINSD_10device_ptrIiEEEEPijS9_iiNS7_10__identityEEEvT0_T1_T2_T3_T4_T6__param_4];
	cvta.to.global.u64 	%rd1, %rd10;
	setp.ne.s32 	%p1, %r90, 0;
	@%p1 bra 	$L__BB1_3;
	mov.u32 	%r471, %tid.x;
	setp.ne.s32 	%p58, %r471, 0;
	@%p58 bra 	$L__BB1_52;
	st.global.u32 	[%rd1], %r91;
	bra.uni 	$L__BB1_52;
$L__BB1_3:
	cvta.to.global.u64 	%rd2, %rd9;
	setp.gt.u32 	%p2, %r90, 4095;
	@%p2 bra 	$L__BB1_28;
	mov.u32 	%r1, %tid.x;
	setp.ge.u32 	%p24, %r1, %r90;
	mov.b32 	%r488, 0;
	mov.u32 	%r478, %r1;
	@%p24 bra 	$L__BB1_6;
	mul.wide.u32 	%rd73, %r1, 4;
	add.s64 	%rd74, %rd2, %rd73;
	ld.global.u32 	%r488, [%rd74];
	add.s32 	%r478, %r1, 256;
$L__BB1_6:
	setp.ge.u32 	%p25, %r478, %r90;
	@%p25 bra 	$L__BB1_19;
	not.b32 	%r298, %r478;
	add.s32 	%r299, %r90, %r298;
	shr.u32 	%r300, %r299, 8;
	add.s32 	%r6, %r300, 1;
	and.b32  	%r7, %r6, 15;
	setp.lt.u32 	%p26, %r299, 3840;
	@%p26 bra 	$L__BB1_10;
	and.b32  	%r301, %r6, 33554416;
	neg.s32 	%r474, %r301;
	mul.wide.u32 	%rd75, %r478, 4;
	add.s64 	%rd76, %rd75, %rd2;
	add.s64 	%rd82, %rd76, 8192;
$L__BB1_9:
	.pragma "nounroll";
	ld.global.u32 	%r302, [%rd82+-8192];
	add.s32 	%r303, %r302, %r488;
	ld.global.u32 	%r304, [%rd82+-7168];
	add.s32 	%r305, %r304, %r303;
	ld.global.u32 	%r306, [%rd82+-6144];
	add.s32 	%r307, %r306, %r305;
	ld.global.u32 	%r308, [%rd82+-5120];
	add.s32 	%r309, %r308, %r307;
	ld.global.u32 	%r310, [%rd82+-4096];
	add.s32 	%r311, %r310, %r309;
	ld.global.u32 	%r312, [%rd82+-3072];
	add.s32 	%r313, %r312, %r311;
	ld.global.u32 	%r314, [%rd82+-2048];
	add.s32 	%r315, %r314, %r313;
	ld.global.u32 	%r316, [%rd82+-1024];
	add.s32 	%r317, %r316, %r315;
	ld.global.u32 	%r318, [%rd82];
	add.s32 	%r319, %r318, %r317;
	ld.global.u32 	%r320, [%rd82+1024];
	add.s32 	%r321, %r320, %r319;
	ld.global.u32 	%r322, [%rd82+2048];
	add.s32 	%r323, %r322, %r321;
	ld.global.u32 	%r324, [%rd82+3072];
	add.s32 	%r325, %r324, %r323;
	ld.global.u32 	%r326, [%rd82+4096];
	add.s32 	%r327, %r326, %r325;
	ld.global.u32 	%r328, [%rd82+5120];
	add.s32 	%r329, %r328, %r327;
	ld.global.u32 	%r330, [%rd82+6144];
	add.s32 	%r331, %r330, %r329;
	ld.global.u32 	%r332, [%rd82+7168];
	add.s32 	%r488, %r332, %r331;
	add.s32 	%r478, %r478, 4096;
	add.s32 	%r474, %r474, 16;
	add.s64 	%rd82, %rd82, 16384;
	setp.ne.s32 	%p27, %r474, 0;
	@%p27 bra 	$L__BB1_9;
$L__BB1_10:
	setp.eq.s32 	%p28, %r7, 0;
	@%p28 bra 	$L__BB1_19;
	and.b32  	%r18, %r6, 7;
	setp.lt.u32 	%p29, %r7, 8;
	@%p29 bra 	$L__BB1_13;
	mul.wide.u32 	%rd77, %r478, 4;
	add.s64 	%rd78, %rd2, %rd77;
	ld.global.u32 	%r334, [%rd78];
	add.s32 	%r335, %r334, %r488;
	ld.global.u32 	%r336, [%rd78+1024];
	add.s32 	%r337, %r336, %r335;
	ld.global.u32 	%r338, [%rd78+2048];
	add.s32 	%r339, %r338, %r337;
	ld.global.u32 	%r340, [%rd78+3072];
	add.s32 	%r341, %r340, %r339;
	ld.global.u32 	%r342, [%rd78+4096];
	add.s32 	%r343, %r342, %r341;
	ld.global.u32 	%r344, [%rd78+5120];
	add.s32 	%r345, %r344, %r343;
	ld.global.u32 	%r346, [%rd78+6144];
	add.s32 	%r347, %r346, %r345;
	ld.global.u32 	%r348, [%rd78+7168];
	add.s32 	%r488, %r348, %r347;
	add.s32 	%r478, %r478, 2048;
$L__BB1_13:
	setp.eq.s32 	%p30, %r18, 0;
	@%p30 bra 	$L__BB1_19;
	and.b32  	%r24, %r6, 3;
	setp.lt.u32 	%p31, %r18, 4;
	@%p31 bra 	$L__BB1_16;
	mul.wide.u32 	%rd79, %r478, 4;
	add.s64 	%rd80, %rd2, %rd79;
	ld.global.u32 	%r350, [%rd80];
	add.s32 	%r351, %r350, %r488;
	ld.global.u32 	%r352, [%rd80+1024];
	add.s32 	%r353, %r352, %r351;
	ld.global.u32 	%r354, [%rd80+2048];
	add.s32 	%r355, %r354, %r353;
	ld.global.u32 	%r356, [%rd80+3072];
	add.s32 	%r488, %r356, %r355;
	add.s32 	%r478, %r478, 1024;
$L__BB1_16:
	setp.eq.s32 	%p32, %r24, 0;
	@%p32 bra 	$L__BB1_19;
	mul.wide.u32 	%rd81, %r478, 4;
	add.s64 	%rd83, %rd2, %rd81;
	neg.s32 	%r486, %r24;
$L__BB1_18:
	.pragma "nounroll";
	ld.global.u32 	%r357, [%rd83];
	add.s32 	%r488, %r357, %r488;
	add.s64 	%rd83, %rd83, 1024;
	add.s32 	%r486, %r486, 1;
	setp.ne.s32 	%p33, %r486, 0;
	@%p33 bra 	$L__BB1_18;
$L__BB1_19:
	setp.lt.u32 	%p34, %r90, 256;
	@%p34 bra 	$L__BB1_24;
	// begin inline asm
	mov.u32 %r421, %laneid;
	// end inline asm
	mov.b32 	%r424, 1;
	mov.b32 	%r445, 31;
	mov.b32 	%r446, -1;
	// begin inline asm
	shfl.sync.down.b32 %r422, %r488, %r424, %r445, %r446;
	// end inline asm
	setp.gt.s32 	%p50, %r421, 30;
	selp.b32 	%r447, 0, %r422, %p50;
	add.s32 	%r428, %r447, %r488;
	mov.b32 	%r429, 2;
	// begin inline asm
	shfl.sync.down.b32 %r427, %r428, %r429, %r445, %r446;
	// end inline asm
	setp.gt.s32 	%p51, %r421, 29;
	selp.b32 	%r448, 0, %r427, %p51;
	add.s32 	%r433, %r428, %r448;
	mov.b32 	%r434, 4;
	// begin inline asm
	shfl.sync.down.b32 %r432, %r433, %r434, %r445, %r446;
	// end inline asm
	setp.gt.s32 	%p52, %r421, 27;
	selp.b32 	%r449, 0, %r432, %p52;
	add.s32 	%r438, %r433, %r449;
	mov.b32 	%r439, 8;
	// begin inline asm
	shfl.sync.down.b32 %r437, %r438, %r439, %r445, %r446;
	// end inline asm
	setp.gt.s32 	%p53, %r421, 23;
	selp.b32 	%r450, 0, %r437, %p53;
	add.s32 	%r443, %r438, %r450;
	mov.b32 	%r444, 16;
	// begin inline asm
	shfl.sync.down.b32 %r442, %r443, %r444, %r445, %r446;
	// end inline asm
	setp.gt.s32 	%p54, %r421, 15;
	selp.b32 	%r451, 0, %r442, %p54;
	add.s32 	%r510, %r443, %r451;
	setp.ne.s32 	%p55, %r421, 0;
	@%p55 bra 	$L__BB1_22;
	shr.u32 	%r452, %r1, 3;
	and.b32  	%r453, %r452, 124;
	mov.u32 	%r454, _ZZN3cub18CUB_300001_SM_10006detail6reduce28DeviceReduceSingleTileKernelINS2_10policy_hubIijN4cuda3std3__44plusIiEEE10Policy1000EN6thrust24THRUST_300001_SM_1000_NS6detail15normal_iteratorINSD_10device_ptrIiEEEEPijS9_iiNS7_10__identityEEEvT0_T1_T2_T3_T4_T6_E12temp_storage;
	add.s32 	%r455, %r454, %r453;
	st.shared.u32 	[%r455+8], %r510;
$L__BB1_22:
	bar.sync 	0;
	setp.ne.s32 	%p56, %r1, 0;
	@%p56 bra 	$L__BB1_50;
	ld.shared.u32 	%r456, [_ZZN3cub18CUB_300001_SM_10006detail6reduce28DeviceReduceSingleTileKernelINS2_10policy_hubIijN4cuda3std3__44plusIiEEE10Policy1000EN6thrust24THRUST_300001_SM_1000_NS6detail15normal_iteratorINSD_10device_ptrIiEEEEPijS9_iiNS7_10__identityEEEvT0_T1_T2_T3_T4_T6_E12temp_storage+12];
	add.s32 	%r457, %r456, %r510;
	ld.shared.u32 	%r458, [_ZZN3cub18CUB_300001_SM_10006detail6reduce28DeviceReduceSingleTileKernelINS2_10policy_hubIijN4cuda3std3__44plusIiEEE10Policy1000EN6thrust24THRUST_300001_SM_1000_NS6detail15normal_iteratorINSD_10device_ptrIiEEEEPijS9_iiNS7_10__identityEEEvT0_T1_T2_T3_T4_T6_E12temp_storage+16];
	add.s32 	%r459, %r457, %r458;
	ld.shared.u32 	%r460, [_ZZN3cub18CUB_300001_SM_10006detail6reduce28DeviceReduceSingleTileKernelINS2_10policy_hubIijN4cuda3std3__44plusIiEEE10Policy1000EN6thrust24THRUST_300001_SM_1000_NS6detail15normal_iteratorINSD_10device_ptrIiEEEEPijS9_iiNS7_10__identityEEEvT0_T1_T2_T3_T4_T6_E12temp_storage+20];
	add.s32 	%r461, %r459, %r460;
	ld.shared.u32 	%r462, [_ZZN3cub18CUB_300001_SM_10006detail6reduce28DeviceReduceSingleTileKernelINS2_10policy_hubIijN4cuda3std3__44plusIiEEE10Policy1000EN6thrust24THRUST_300001_SM_1000_NS6detail15normal_iteratorINSD_10device_ptrIiEEEEPijS9_iiNS7_10__identityEEEvT0_T1_T2_T3_T4_T6_E12temp_storage+24];
	add.s32 	%r463, %r461, %r462;
	ld.shared.u32 	%r464, [_ZZN3cub18CUB_300001_SM_10006detail6reduce28DeviceReduceSingleTileKernelINS2_10policy_hubIijN4cuda3std3__44plusIiEEE10Policy1000EN6thrust24THRUST_300001_SM_1000_NS6detail15normal_iteratorINSD_10device_ptrIiEEEEPijS9_iiNS7_10__identityEEEvT0_T1_T2_T3_T4_T6_E12temp_storage+28];
	add.s32 	%r465, %r463, %r464;
	ld.shared.u32 	%r466, [_ZZN3cub18CUB_300001_SM_10006detail6reduce28DeviceReduceSingleTileKernelINS2_10policy_hubIijN4cuda3std3__44plusIiEEE10Policy1000EN6thrust24THRUST_300001_SM_1000_NS6detail15normal_iteratorINSD_10device_ptrIiEEEEPijS9_iiNS7_10__identityEEEvT0_T1_T2_T3_T4_T6_E12temp_storage+32];
	add.s32 	%r467, %r465, %r466;
	ld.shared.u32 	%r468, [_ZZN3cub18CUB_300001_SM_10006detail6reduce28DeviceReduceSingleTileKernelINS2_10policy_hubIijN4cuda3std3__44plusIiEEE10Policy1000EN6thrust24THRUST_300001_SM_1000_NS6detail15normal_iteratorINSD_10device_ptrIiEEEEPijS9_iiNS7_10__identityEEEvT0_T1_T2_T3_T4_T6_E12temp_storage+36];
	add.s32 	%r510, %r467, %r468;
	bra.uni 	$L__BB1_50;
$L__BB1_24:
	// begin inline asm
	mov.u32 %r358, %laneid;
	// end inline asm
	and.b32  	%r384, %r1, 992;
	add.s32 	%r385, %r384, 32;
	setp.gt.u32 	%p35, %r385, %r90;
	not.b32 	%r386, %r384;
	add.s32 	%r387, %r90, %r386;
	selp.b32 	%r382, %r387, 31, %p35;
	mov.b32 	%r361, 1;
	mov.b32 	%r383, -1;
	// begin inline asm
	shfl.sync.down.b32 %r359, %r488, %r361, %r382, %r383;
	// end inline asm
	setp.lt.s32 	%p36, %r358, %r382;
	selp.b32 	%r388, %r359, 0, %p36;
	add.s32 	%r365, %r388, %r488;
	mov.b32 	%r366, 2;
	// begin inline asm
	shfl.sync.down.b32 %r364, %r365, %r366, %r382, %r383;
	// end inline asm
	add.s32 	%r389, %r358, 2;
	setp.gt.s32 	%p37, %r389, %r382;
	selp.b32 	%r390, 0, %r364, %p37;
	add.s32 	%r370, %r365, %r390;
	mov.b32 	%r371, 4;
	// begin inline asm
	shfl.sync.down.b32 %r369, %r370, %r371, %r382, %r383;
	// end inline asm
	add.s32 	%r391, %r358, 4;
	setp.gt.s32 	%p38, %r391, %r382;
	selp.b32 	%r392, 0, %r369, %p38;
	add.s32 	%r375, %r370, %r392;
	mov.b32 	%r376, 8;
	// begin inline asm
	shfl.sync.down.b32 %r374, %r375, %r376, %r382, %r383;
	// end inline asm
	add.s32 	%r393, %r358, 8;
	setp.gt.s32 	%p39, %r393, %r382;
	selp.b32 	%r394, 0, %r374, %p39;
	add.s32 	%r380, %r375, %r394;
	mov.b32 	%r381, 16;
	// begin inline asm
	shfl.sync.down.b32 %r379, %r380, %r381, %r382, %r383;
	// end inline asm
	add.s32 	%r395, %r358, 16;
	setp.gt.s32 	%p40, %r395, %r382;
	selp.b32 	%r396, 0, %r379, %p40;
	add.s32 	%r510, %r380, %r396;
	setp.ne.s32 	%p41, %r358, 0;
	@%p41 bra 	$L__BB1_26;
	shr.u32 	%r397, %r1, 3;
	and.b32  	%r398, %r397, 124;
	mov.u32 	%r399, _ZZN3cub18CUB_300001_SM_10006detail6reduce28DeviceReduceSingleTileKernelINS2_10policy_hubIijN4cuda3std3__44plusIiEEE10Policy1000EN6thrust24THRUST_300001_SM_1000_NS6detail15normal_iteratorINSD_10device_ptrIiEEEEPijS9_iiNS7_10__identityEEEvT0_T1_T2_T3_T4_T6_E12temp_storage;
	add.s32 	%r400, %r399, %r398;
	st.shared.u32 	[%r400+8], %r510;
$L__BB1_26:
	bar.sync 	0;
	setp.ne.s32 	%p42, %r1, 0;
	@%p42 bra 	$L__BB1_50;
	setp.gt.u32 	%p43, %r90, 32;
	ld.shared.u32 	%r401, [_ZZN3cub18CUB_300001_SM_10006detail6reduce28DeviceReduceSingleTileKernelINS2_10policy_hubIijN4cuda3std3__44plusIiEEE10Policy1000EN6thrust24THRUST_300001_SM_1000_NS6detail15normal_iteratorINSD_10device_ptrIiEEEEPijS9_iiNS7_10__identityEEEvT0_T1_T2_T3_T4_T6_E12temp_storage+12];
	selp.b32 	%r402, %r401, 0, %p43;
	add.s32 	%r403, %r402, %r510;
	setp.gt.u32 	%p44, %r90, 64;
	ld.shared.u32 	%r404, [_ZZN3cub18CUB_300001_SM_10006detail6reduce28DeviceReduceSingleTileKernelINS2_10policy_hubIijN4cuda3std3__44plusIiEEE10Policy1000EN6thrust24THRUST_300001_SM_1000_NS6detail15normal_iteratorINSD_10device_ptrIiEEEEPijS9_iiNS7_10__identityEEEvT0_T1_T2_T3_T4_T6_E12temp_storage+16];
	selp.b32 	%r405, %r404, 0, %p44;
	add.s32 	%r406, %r403, %r405;
	setp.gt.u32 	%p45, %r90, 96;
	ld.shared.u32 	%r407, [_ZZN3cub18CUB_300001_SM_10006detail6reduce28DeviceReduceSingleTileKernelINS2_10policy_hubIijN4cuda3std3__44plusIiEEE10Policy1000EN6thrust24THRUST_300001_SM_1000_NS6detail15normal_iteratorINSD_10device_ptrIiEEEEPijS9_iiNS7_10__identityEEEvT0_T1_T2_T3_T4_T6_E12temp_storage+20];
	selp.b32 	%r408, %r407, 0, %p45;
	add.s32 	%r409, %r406, %r408;
	setp.gt.u32 	%p46, %r90, 128;
	ld.shared.u32 	%r410, [_ZZN3cub18CUB_300001_SM_10006detail6reduce28DeviceReduceSingleTileKernelINS2_10policy_hubIijN4cuda3std3__44plusIiEEE10Policy1000EN6thrust24THRUST_300001_SM_1000_NS6detail15normal_iteratorINSD_10device_ptrIiEEEEPijS9_iiNS7_10__identityEEEvT0_T1_T2_T3_T4_T6_E12temp_storage+24];
	selp.b32 	%r411, %r410, 0, %p46;
	add.s32 	%r412, %r409, %r411;
	setp.gt.u32 	%p47, %r90, 160;
	ld.shared.u32 	%r413, [_ZZN3cub18CUB_300001_SM_10006detail6reduce28DeviceReduceSingleTileKernelINS2_10policy_hubIijN4cuda3std3__44plusIiEEE10Policy1000EN6thrust24THRUST_300001_SM_1000_NS6detail15normal_iteratorINSD_10device_ptrIiEEEEPijS9_iiNS7_10__identityEEEvT0_T1_T2_T3_T4_T6_E12temp_storage+28];
	selp.b32 	%r414, %r413, 0, %p47;
	add.s32 	%r415, %r412, %r414;
	setp.gt.u32 	%p48, %r90, 192;
	ld.shared.u32 	%r416, [_ZZN3cub18CUB_300001_SM_10006detail6reduce28DeviceReduceSingleTileKernelINS2_10policy_hubIijN4cuda3std3__44plusIiEEE10Policy1000EN6thrust24THRUST_300001_SM_1000_NS6detail15normal_iteratorINSD_10device_ptrIiEEEEPijS9_iiNS7_10__identityEEEvT0_T1_T2_T3_T4_T6_E12temp_storage+32];
	selp.b32 	%r417, %r416, 0, %p48;
	add.s32 	%r418, %r415, %r417;
	setp.gt.u32 	%p49, %r90, 224;
	ld.shared.u32 	%r419, [_ZZN3cub18CUB_300001_SM_10006detail6reduce28DeviceReduceSingleTileKernelINS2_10policy_hubIijN4cuda3std3__44plusIiEEE10Policy1000EN6thrust24THRUST_300001_SM_1000_NS6detail15normal_iteratorINSD_10device_ptrIiEEEEPijS9_iiNS7_10__identityEEEvT0_T1_T2_T3_T4_T6_E12temp_storage+36];
	selp.b32 	%r420, %r419, 0, %p49;
	add.s32 	%r510, %r418, %r420;
	bra.uni 	$L__BB1_50;
$L__BB1_28:
	mov.u32 	%r40, %tid.x;
	mul.wide.u32 	%rd11, %r40, 4;
	add.s64 	%rd12, %rd2, %rd11;
	ld.global.u32 	%r93, [%rd12];
	ld.global.u32 	%r94, [%rd12+1024];
	ld.global.u32 	%r95, [%rd12+2048];
	ld.global.u32 	%r96, [%rd12+3072];
	ld.global.u32 	%r97, [%rd12+4096];
	ld.global.u32 	%r98, [%rd12+5120];
	ld.global.u32 	%r99, [%rd12+6144];
	ld.global.u32 	%r100, [%rd12+7168];
	ld.global.u32 	%r101, [%rd12+8192];
	ld.global.u32 	%r102, [%rd12+9216];
	ld.global.u32 	%r103, [%rd12+10240];
	ld.global.u32 	%r104, [%rd12+11264];
	ld.global.u32 	%r105, [%rd12+12288];
	ld.global.u32 	%r106, [%rd12+13312];
	ld.global.u32 	%r107, [%rd12+14336];
	ld.global.u32 	%r108, [%rd12+15360];
	add.s32 	%r109, %r94, %r93;
	add.s32 	%r110, %r95, %r109;
	add.s32 	%r111, %r96, %r110;
	add.s32 	%r112, %r97, %r111;
	add.s32 	%r113, %r98, %r112;
	add.s32 	%r114, %r99, %r113;
	add.s32 	%r115, %r100, %r114;
	add.s32 	%r116, %r101, %r115;
	add.s32 	%r117, %r102, %r116;
	add.s32 	%r118, %r103, %r117;
	add.s32 	%r119, %r104, %r118;
	add.s32 	%r120, %r105, %r119;
	add.s32 	%r121, %r106, %r120;
	add.s32 	%r122, %r107, %r121;
	add.s32 	%r509, %r108, %r122;
	add.s32 	%r42, %r90, -4096;
	setp.lt.u32 	%p3, %r42, 4096;
	mov.b32 	%r492, 4096;
	@%p3 bra 	$L__BB1_32;
	mov.b32 	%r492, 4096;
$L__BB1_30:
	add.s32 	%r124, %r40, %r492;
	mul.wide.u32 	%rd13, %r124, 4;
	add.s64 	%rd14, %rd2, %rd13;
	ld.global.u32 	%r125, [%rd14];
	ld.global.u32 	%r126, [%rd14+1024];
	ld.global.u32 	%r127, [%rd14+2048];
	ld.global.u32 	%r128, [%rd14+3072];
	ld.global.u32 	%r129, [%rd14+4096];
	ld.global.u32 	%r130, [%rd14+5120];
	ld.global.u32 	%r131, [%rd14+6144];
	ld.global.u32 	%r132, [%rd14+7168];
	ld.global.u32 	%r133, [%rd14+8192];
	ld.global.u32 	%r134, [%rd14+9216];
	ld.global.u32 	%r135, [%rd14+10240];
	ld.global.u32 	%r136, [%rd14+11264];
	ld.global.u32 	%r137, [%rd14+12288];
	ld.global.u32 	%r138, [%rd14+13312];
	ld.global.u32 	%r139, [%rd14+14336];
	ld.global.u32 	%r140, [%rd14+15360];
	add.s32 	%r141, %r125, %r509;
	add.s32 	%r142, %r126, %r141;
	add.s32 	%r143, %r127, %r142;
	add.s32 	%r144, %r128, %r143;
	add.s32 	%r145, %r129, %r144;
	add.s32 	%r146, %r130, %r145;
	add.s32 	%r147, %r131, %r146;
	add.s32 	%r148, %r132, %r147;
	add.s32 	%r149, %r133, %r148;
	add.s32 	%r150, %r134, %r149;
	add.s32 	%r151, %r135, %r150;
	add.s32 	%r152, %r136, %r151;
	add.s32 	%r153, %r137, %r152;
	add.s32 	%r154, %r138, %r153;
	add.s32 	%r155, %r139, %r154;
	add.s32 	%r509, %r140, %r155;
	sub.s32 	%r156, %r90, %r492;
	setp.lt.u32 	%p4, %r156, 4096;
	@%p4 bra 	$L__BB1_46;
	add.s32 	%r492, %r492, 4096;
	setp.le.u32 	%p5, %r492, %r42;
	@%p5 bra 	$L__BB1_30;
$L__BB1_32:
	setp.le.u32 	%p6, %r90, %r492;
	sub.s32 	%r157, %r90, %r492;
	setp.ge.s32 	%p7, %r40, %r157;
	or.pred  	%p8, %p6, %p7;
	@%p8 bra 	$L__BB1_46;
	not.b32 	%r160, %r40;
	add.s32 	%r161, %r90, %r160;
	sub.s32 	%r162, %r161, %r492;
	shr.u32 	%r163, %r162, 8;
	add.s32 	%r49, %r163, 1;
	and.b32  	%r50, %r49, 15;
	setp.lt.u32 	%p9, %r162, 3840;
	mov.u32 	%r501, %r40;
	@%p9 bra 	$L__BB1_37;
	or.b32  	%r495, %r40, 2048;
	add.s32 	%r494, %r40, %r492;
	and.b32  	%r164, %r49, 33554416;
	neg.s32 	%r493, %r164;
$L__BB1_35:
	.pragma "nounroll";
	mul.wide.u32 	%rd15, %r494, 4;
	add.s64 	%rd16, %rd2, %rd15;
	ld.global.u32 	%r165, [%rd16];
	add.s32 	%r166, %r165, %r509;
	add.s32 	%r167, %r494, 256;
	mul.wide.u32 	%rd17, %r167, 4;
	add.s64 	%rd18, %rd2, %rd17;
	ld.global.u32 	%r168, [%rd18];
	add.s32 	%r169, %r168, %r166;
	add.s32 	%r170, %r494, 512;
	mul.wide.u32 	%rd19, %r170, 4;
	add.s64 	%rd20, %rd2, %rd19;
	ld.global.u32 	%r171, [%rd20];
	add.s32 	%r172, %r171, %r169;
	add.s32 	%r173, %r494, 768;
	mul.wide.u32 	%rd21, %r173, 4;
	add.s64 	%rd22, %rd2, %rd21;
	ld.global.u32 	%r174, [%rd22];
	add.s32 	%r175, %r174, %r172;
	add.s32 	%r176, %r494, 1024;
	mul.wide.u32 	%rd23, %r176, 4;
	add.s64 	%rd24, %rd2, %rd23;
	ld.global.u32 	%r177, [%rd24];
	add.s32 	%r178, %r177, %r175;
	add.s32 	%r179, %r494, 1280;
	mul.wide.u32 	%rd25, %r179, 4;
	add.s64 	%rd26, %rd2, %rd25;
	ld.global.u32 	%r180, [%rd26];
	add.s32 	%r181, %r180, %r178;
	add.s32 	%r182, %r494, 1536;
	mul.wide.u32 	%rd27, %r182, 4;
	add.s64 	%rd28, %rd2, %rd27;
	ld.global.u32 	%r183, [%rd28];
	add.s32 	%r184, %r183, %r181;
	add.s32 	%r185, %r494, 1792;
	mul.wide.u32 	%rd29, %r185, 4;
	add.s64 	%rd30, %rd2, %rd29;
	ld.global.u32 	%r186, [%rd30];
	add.s32 	%r187, %r186, %r184;
	add.s32 	%r188, %r494, 2048;
	mul.wide.u32 	%rd31, %r188, 4;
	add.s64 	%rd32, %rd2, %rd31;
	ld.global.u32 	%r189, [%rd32];
	add.s32 	%r190, %r189, %r187;
	add.s32 	%r191, %r494, 2304;
	mul.wide.u32 	%rd33, %r191, 4;
	add.s64 	%rd34, %rd2, %rd33;
	ld.global.u32 	%r192, [%rd34];
	add.s32 	%r193, %r192, %r190;
	add.s32 	%r194, %r494, 2560;
	mul.wide.u32 	%rd35, %r194, 4;
	add.s64 	%rd36, %rd2, %rd35;
	ld.global.u32 	%r195, [%rd36];
	add.s32 	%r196, %r195, %r193;
	add.s32 	%r197, %r494, 2816;
	mul.wide.u32 	%rd37, %r197, 4;
	add.s64 	%rd38, %rd2, %rd37;
	ld.global.u32 	%r198, [%rd38];
	add.s32 	%r199, %r198, %r196;
	add.s32 	%r200, %r494, 3072;
	mul.wide.u32 	%rd39, %r200, 4;
	add.s64 	%rd40, %rd2, %rd39;
	ld.global.u32 	%r201, [%rd40];
	add.s32 	%r202, %r201, %r199;
	add.s32 	%r203, %r494, 3328;
	mul.wide.u32 	%rd41, %r203, 4;
	add.s64 	%rd42, %rd2, %rd41;
	ld.global.u32 	%r204, [%rd42];
	add.s32 	%r205, %r204, %r202;
	add.s32 	%r206, %r494, 3584;
	mul.wide.u32 	%rd43, %r206, 4;
	add.s64 	%rd44, %rd2, %rd43;
	ld.global.u32 	%r207, [%rd44];
	add.s32 	%r208, %r207, %r205;
	add.s32 	%r209, %r494, 3840;
	mul.wide.u32 	%rd45, %r209, 4;
	add.s64 	%rd46, %rd2, %rd45;
	ld.global.u32 	%r210, [%rd46];
	add.s32 	%r509, %r210, %r208;
	add.s32 	%r495, %r495, 4096;
	add.s32 	%r494, %r494, 4096;
	add.s32 	%r493, %r493, 16;
	setp.ne.s32 	%p10, %r493, 0;
	@%p10 bra 	$L__BB1_35;
	add.s32 	%r501, %r495, -2048;
$L__BB1_37:
	setp.eq.s32 	%p11, %r50, 0;
	@%p11 bra 	$L__BB1_46;
	and.b32  	%r66, %r49, 7;
	setp.lt.u32 	%p12, %r50, 8;
	@%p12 bra 	$L__BB1_40;
	add.s32 	%r212, %r501, %r492;
	mul.wide.u32 	%rd47, %r212, 4;
	add.s64 	%rd48, %rd2, %rd47;
	ld.global.u32 	%r213, [%rd48];
	add.s32 	%r214, %r213, %r509;
	add.s32 	%r215, %r212, 256;
	mul.wide.u32 	%rd49, %r215, 4;
	add.s64 	%rd50, %rd2, %rd49;
	ld.global.u32 	%r216, [%rd50];
	add.s32 	%r217, %r216, %r214;
	add.s32 	%r218, %r212, 512;
	mul.wide.u32 	%rd51, %r218, 4;
	add.s64 	%rd52, %rd2, %rd51;
	ld.global.u32 	%r219, [%rd52];
	add.s32 	%r220, %r219, %r217;
	add.s32 	%r221, %r212, 768;
	mul.wide.u32 	%rd53, %r221, 4;
	add.s64 	%rd54, %rd2, %rd53;
	ld.global.u32 	%r222, [%rd54];
	add.s32 	%r223, %r222, %r220;
	add.s32 	%r224, %r212, 1024;
	mul.wide.u32 	%rd55, %r224, 4;
	add.s64 	%rd56, %rd2, %rd55;
	ld.global.u32 	%r225, [%rd56];
	add.s32 	%r226, %r225, %r223;
	add.s32 	%r227, %r212, 1280;
	mul.wide.u32 	%rd57, %r227, 4;
	add.s64 	%rd58, %rd2, %rd57;
	ld.global.u32 	%r228, [%rd58];
	add.s32 	%r229, %r228, %r226;
	add.s32 	%r230, %r212, 1536;
	mul.wide.u32 	%rd59, %r230, 4;
	add.s64 	%rd60, %rd2, %rd59;
	ld.global.u32 	%r231, [%rd60];
	add.s32 	%r232, %r231, %r229;
	add.s32 	%r233, %r212, 1792;
	mul.wide.u32 	%rd61, %r233, 4;
	add.s64 	%rd62, %rd2, %rd61;
	ld.global.u32 	%r234, [%rd62];
	add.s32 	%r509, %r234, %r232;
	add.s32 	%r501, %r501, 2048;
$L__BB1_40:
	setp.eq.s32 	%p13, %r66, 0;
	@%p13 bra 	$L__BB1_46;
	and.b32  	%r72, %r49, 3;
	setp.lt.u32 	%p14, %r66, 4;
	@%p14 bra 	$L__BB1_43;
	add.s32 	%r236, %r501, %r492;
	mul.wide.u32 	%rd63, %r236, 4;
	add.s64 	%rd64, %rd2, %rd63;
	ld.global.u32 	%r237, [%rd64];
	add.s32 	%r238, %r237, %r509;
	add.s32 	%r239, %r236, 256;
	mul.wide.u32 	%rd65, %r239, 4;
	add.s64 	%rd66, %rd2, %rd65;
	ld.global.u32 	%r240, [%rd66];
	add.s32 	%r241, %r240, %r238;
	add.s32 	%r242, %r236, 512;
	mul.wide.u32 	%rd67, %r242, 4;
	add.s64 	%rd68, %rd2, %rd67;
	ld.global.u32 	%r243, [%rd68];
	add.s32 	%r244, %r243, %r241;
	add.s32 	%r245, %r236, 768;
	mul.wide.u32 	%rd69, %r245, 4;
	add.s64 	%rd70, %rd2, %rd69;
	ld.global.u32 	%r246, [%rd70];
	add.s32 	%r509, %r246, %r244;
	add.s32 	%r501, %r501, 1024;
$L__BB1_43:
	setp.eq.s32 	%p15, %r72, 0;
	@%p15 bra 	$L__BB1_46;
	add.s32 	%r507, %r501, %r492;
	neg.s32 	%r506, %r72;
$L__BB1_45:
	.pragma "nounroll";
	mul.wide.u32 	%rd71, %r507, 4;
	add.s64 	%rd72, %rd2, %rd71;
	ld.global.u32 	%r247, [%rd72];
	add.s32 	%r509, %r247, %r509;
	add.s32 	%r507, %r507, 256;
	add.s32 	%r506, %r506, 1;
	setp.ne.s32 	%p16, %r506, 0;
	@%p16 bra 	$L__BB1_45;
$L__BB1_46:
	// begin inline asm
	mov.u32 %r248, %laneid;
	// end inline asm
	mov.b32 	%r251, 1;
	mov.b32 	%r272, 31;
	mov.b32 	%r273, -1;
	// begin inline asm
	shfl.sync.down.b32 %r249, %r509, %r251, %r272, %r273;
	// end inline asm
	setp.gt.s32 	%p17, %r248, 30;
	selp.b32 	%r274, 0, %r249, %p17;
	add.s32 	%r255, %r274, %r509;
	mov.b32 	%r256, 2;
	// begin inline asm
	shfl.sync.down.b32 %r254, %r255, %r256, %r272, %r273;
	// end inline asm
	setp.gt.s32 	%p18, %r248, 29;
	selp.b32 	%r275, 0, %r254, %p18;
	add.s32 	%r260, %r255, %r275;
	mov.b32 	%r261, 4;
	// begin inline asm
	shfl.sync.down.b32 %r259, %r260, %r261, %r272, %r273;
	// end inline asm
	setp.gt.s32 	%p19, %r248, 27;
	selp.b32 	%r276, 0, %r259, %p19;
	add.s32 	%r265, %r260, %r276;
	mov.b32 	%r266, 8;
	// begin inline asm
	shfl.sync.down.b32 %r264, %r265, %r266, %r272, %r273;
	// end inline asm
	setp.gt.s32 	%p20, %r248, 23;
	selp.b32 	%r277, 0, %r264, %p20;
	add.s32 	%r270, %r265, %r277;
	mov.b32 	%r271, 16;
	// begin inline asm
	shfl.sync.down.b32 %r269, %r270, %r271, %r272, %r273;
	// end inline asm
	setp.gt.s32 	%p21, %r248, 15;
	selp.b32 	%r278, 0, %r269, %p21;
	add.s32 	%r510, %r270, %r278;
	setp.ne.s32 	%p22, %r248, 0;
	@%p22 bra 	$L__BB1_48;
	shr.u32 	%r279, %r40, 3;
	and.b32  	%r280, %r279, 124;
	mov.u32 	%r281, _ZZN3cub18CUB_300001_SM_10006detail6reduce28DeviceReduceSingleTileKernelINS2_10policy_hubIijN4cuda3std3__44plusIiEEE10Policy1000EN6thrust24THRUST_300001_SM_1000_NS6detail15normal_iteratorINSD_10device_ptrIiEEEEPijS9_iiNS7_10__identityEEEvT0_T1_T2_T3_T4_T6_E12temp_storage;
	add.s32 	%r282, %r281, %r280;
	st.shared.u32 	[%r282+8], %r510;
$L__BB1_48:
	bar.sync 	0;
	setp.ne.s32 	%p23, %r40, 0;
	@%p23 bra 	$L__BB1_50;
	ld.shared.u32 	%r283, [_ZZN3cub18CUB_300001_SM_10006detail6reduce28DeviceReduceSingleTileKernelINS2_10policy_hubIijN4cuda3std3__44plusIiEEE10Policy1000EN6thrust24THRUST_300001_SM_1000_NS6detail15normal_iteratorINSD_10device_ptrIiEEEEPijS9_iiNS7_10__identityEEEvT0_T1_T2_T3_T4_T6_E12temp_storage+12];
	add.s32 	%r284, %r283, %r510;
	ld.shared.u32 	%r285, [_ZZN3cub18CUB_300001_SM_10006detail6reduce28DeviceReduceSingleTileKernelINS2_10policy_hubIijN4cuda3std3__44plusIiEEE10Policy1000EN6thrust24THRUST_300001_SM_1000_NS6detail15normal_iteratorINSD_10device_ptrIiEEEEPijS9_iiNS7_10__identityEEEvT0_T1_T2_T3_T4_T6_E12temp_storage+16];
	add.s32 	%r286, %r284, %r285;
	ld.shared.u32 	%r287, [_ZZN3cub18CUB_300001_SM_10006detail6reduce28DeviceReduceSingleTileKernelINS2_10policy_hubIijN4cuda3std3__44plusIiEEE10Policy1000EN6thrust24THRUST_300001_SM_1000_NS6detail15normal_iteratorINSD_10device_ptrIiEEEEPijS9_iiNS7_10__identityEEEvT0_T1_T2_T3_T4_T6_E12temp_storage+20];
	add.s32 	%r288, %r286, %r287;
	ld.shared.u32 	%r289, [_ZZN3cub18CUB_300001_SM_10006detail6reduce28DeviceReduceSingleTileKernelINS2_10policy_hubIijN4cuda3std3__44plusIiEEE10Policy1000EN6thrust24THRUST_300001_SM_1000_NS6detail15normal_iteratorINSD_10device_ptrIiEEEEPijS9_iiNS7_10__identityEEEvT0_T1_T2_T3_T4_T6_E12temp_storage+24];
	add.s32 	%r290, %r288, %r289;
	ld.shared.u32 	%r291, [_ZZN3cub18CUB_300001_SM_10006detail6reduce28DeviceReduceSingleTileKernelINS2_10policy_hubIijN4cuda3std3__44plusIiEEE10Policy1000EN6thrust24THRUST_300001_SM_1000_NS6detail15normal_iteratorINSD_10device_ptrIiEEEEPijS9_iiNS7_10__identityEEEvT0_T1_T2_T3_T4_T6_E12temp_storage+28];
	add.s32 	%r292, %r290, %r291;
	ld.shared.u32 	%r293, [_ZZN3cub18CUB_300001_SM_10006detail6reduce28DeviceReduceSingleTileKernelINS2_10policy_hubIijN4cuda3std3__44plusIiEEE10Policy1000EN6thrust24THRUST_300001_SM_1000_NS6detail15normal_iteratorINSD_10device_ptrIiEEEEPijS9_iiNS7_10__identityEEEvT0_T1_T2_T3_T4_T6_E12temp_storage+32];
	add.s32 	%r294, %r292, %r293;
	ld.shared.u32 	%r295, [_ZZN3cub18CUB_300001_SM_10006detail6reduce28DeviceReduceSingleTileKernelINS2_10policy_hubIijN4cuda3std3__44plusIiEEE10Policy1000EN6thrust24THRUST_300001_SM_1000_NS6detail15normal_iteratorINSD_10device_ptrIiEEEEPijS9_iiNS7_10__identityEEEvT0_T1_T2_T3_T4_T6_E12temp_storage+36];
	add.s32 	%r510, %r294, %r295;
$L__BB1_50:
	mov.u32 	%r469, %tid.x;
	setp.ne.s32 	%p57, %r469, 0;
	@%p57 bra 	$L__BB1_52;
	add.s32 	%r470, %r510, %r91;
	st.global.u32 	[%rd1], %r470;
$L__BB1_52:
	ret;

}
	// .globl	_ZN3cub18CUB_300001_SM_10006detail6reduce18DeviceReduceKernelINS2_10policy_hubIijN4cuda3std3__44plusIiEEE10Policy1000EN6thrust24THRUST_300001_SM_1000_NS6detail15normal_iteratorINSD_10device_ptrIiEEEEjS9_iNS7_10__identityEEEvT0_PT3_T1_NS0_13GridEvenShareISN_EET2_T4_
.visible .entry _ZN3cub18CUB_300001_SM_10006detail6reduce18DeviceReduceKernelINS2_10policy_hubIijN4cuda3std3__44plusIiEEE10Policy1000EN6thrust24THRUST_300001_SM_1000_NS6detail15normal_iteratorINSD_10device_ptrIiEEEEjS9_iNS7_10__identityEEEvT0_PT3_T1_NS0_13GridEvenShareISN_EET2_T4_(
	.param .align 8 .b8 _ZN3cub18CUB_300001_SM_10006detail6reduce18DeviceReduceKernelINS2_10policy_hubIijN4cuda3std3__44plusIiEEE10Policy1000EN6thrust24THRUST_300001_SM_1000_NS6detail15normal_iteratorINSD_10device_ptrIiEEEEjS9_iNS7_10__identityEEEvT0_PT3_T1_NS0_13GridEvenShareISN_EET2_T4__param_0[8],
	.param .u64 .ptr .align 1 _ZN3cub18CUB_300001_SM_10006detail6reduce18DeviceReduceKernelINS2_10policy_hubIijN4cuda3std3__44plusIiEEE10Policy1000EN6thrust24THRUST_300001_SM_1000_NS6detail15normal_iteratorINSD_10device_ptrIiEEEEjS9_iNS7_10__identityEEEvT0_PT3_T1_NS0_13GridEvenShareISN_EET2_T4__param_1,
	.param .u32 _ZN3cub18CUB_300001_SM_10006detail6reduce18DeviceReduceKernelINS2_10policy_hubIijN4cuda3std3__44plusIiEEE10Policy1000EN6thrust24THRUST_300001_SM_1000_NS6detail15normal_iteratorINSD_10device_ptrIiEEEEjS9_iNS7_10__identityEEEvT0_PT3_T1_NS0_13GridEvenShareISN_EET2_T4__param_2,
	.param .align 4 .b8 _ZN3cub18CUB_300001_SM_10006detail6reduce18DeviceReduceKernelINS2_10policy_hubIijN4cuda3std3__44plusIiEEE10Policy1000EN6thrust24THRUST_300001_SM_1000_NS6detail15normal_iteratorINSD_10device_ptrIiEEEEjS9_iNS7_10__identityEEEvT0_PT3_T1_NS0_13GridEvenShareISN_EET2_T4__param_3[40],
	.param .align 1 .b8 _ZN3cub18CUB_300001_SM_10006detail6reduce18DeviceReduceKernelINS2_10policy_hubIijN4cuda3std3__44plusIiEEE10Policy1000EN6thrust24THRUST_300001_SM_1000_NS6detail15normal_iteratorINSD_10device_ptrIiEEEEjS9_iNS7_10__identityEEEvT0_PT3_T1_NS0_13GridEvenShareISN_EET2_T4__param_4[1],
	.param .align 1 .b8 _ZN3cub18CUB_300001_SM_10006detail6reduce18DeviceReduceKernelINS2_10policy_hubIijN4cuda3std3__44plusIiEEE10Policy1000EN6thrust24THRUST_300001_SM_1000_NS6detail15normal_iteratorINSD_10device_ptrIiEEEEjS9_iNS7_10__identityEEEvT0_PT3_T1_NS0_13GridEvenShareISN_EET2_T4__param_5[1]
)
.maxntid 256
{
	.reg .pred 	%p<57>;
	.reg .b16 	%rs<4>;
	.reg .b32 	%r<575>;
	.reg .b64 	%rd<130>;
	// demoted variable
	.shared .align 4 .b8 _ZZN3cub18CUB_300001_SM_10006detail6reduce18DeviceReduceKernelINS2_10policy_hubIijN4cuda3std3__44plusIiEEE10Policy1000EN6thrust24THRUST_300001_SM_1000_NS6detail15normal_iteratorINSD_10device_ptrIiEEEEjS9_iNS7_10__identityEEEvT0_PT3_T1_NS0_13GridEvenShareISN_EET2_T4_E12temp_storage[44];
	ld.param.u32 	%r1, [_ZN3cub18CUB_300001_SM_10006detail6reduce18DeviceReduceKernelINS2_10policy_hubIijN4cuda3std3__44plusIiEEE10Policy1000EN6thrust24THRUST_300001_SM_1000_NS6detail15normal_iteratorINSD_10device_ptrIiEEEEjS9_iNS7_10__identityEEEvT0_PT3_T1_NS0_13GridEvenShareISN_EET2_T4__param_3+20];
	ld.param.u32 	%r2, [_ZN3cub18CUB_300001_SM_10006detail6reduce18DeviceReduceKernelINS2_10policy_hubIijN4cuda3std3__44plusIiEEE10Policy1000EN6thrust24THRUST_300001_SM_1000_NS6detail15normal_iteratorINSD_10device_ptrIiEEEEjS9_iNS7_10__identityEEEvT0_PT3_T1_NS0_13GridEvenShareISN_EET2_T4__param_3+24];
	ld.param.u64 	%rd3, [_ZN3cub18CUB_300001_SM_10006detail6reduce18DeviceReduceKernelINS2_10policy_hubIijN4cuda3std3__44plusIiEEE10Policy1000EN6thrust24THRUST_300001_SM_1000_NS6detail15normal_iteratorINSD_10device_ptrIiEEEEjS9_iNS7_10__identityEEEvT0_PT3_T1_NS0_13GridEvenShareISN_EET2_T4__param_0];
	cvta.to.global.u64 	%rd1, %rd3;
	mov.u32 	%r3, %ctaid.x;
	shl.b32 	%r4, %r2, 12;
	shl.b32 	%r556, %r3, 12;
	sub.s32 	%r6, %r1, %r556;
	setp.gt.u32 	%p1, %r6, 4095;
	@%p1 bra 	$L__BB2_26;
	mov.u32 	%r7, %tid.x;
	setp.ge.u32 	%p23, %r7, %r6;
	mov.b32 	%r550, 0;
	mov.u32 	%r539, %r7;
	@%p23 bra 	$L__BB2_3;
	add.s32 	%r330, %r556, %r7;
	mul.wide.u32 	%rd66, %r330, 4;
	add.s64 	%rd67, %rd1, %rd66;
	ld.global.u32 	%r550, [%rd67];
	add.s32 	%r539, %r7, 256;
$L__BB2_3:
	setp.ge.u32 	%p24, %r539, %r6;
	@%p24 bra 	$L__BB2_17;
	not.b32 	%r332, %r539;
	add.s32 	%r333, %r1, %r332;
	sub.s32 	%r334, %r333, %r556;
	shr.u32 	%r335, %r334, 8;
	add.s32 	%r12, %r335, 1;
	and.b32  	%r13, %r12, 15;
	setp.lt.u32 	%p25, %r334, 3840;
	@%p25 bra 	$L__BB2_8;
	or.b32  	%r536, %r539, 2048;
	add.s32 	%r535, %r539, %r556;
	and.b32  	%r336, %r12, 33554416;
	neg.s32 	%r534, %r336;
$L__BB2_6:
	.pragma "nounroll";
	mul.wide.u32 	%rd68, %r535, 4;
	add.s64 	%rd69, %rd1, %rd68;
	ld.global.u32 	%r337, [%rd69];
	add.s32 	%r338, %r337, %r550;
	add.s32 	%r339, %r535, 256;
	mul.wide.u32 	%rd70, %r339, 4;
	add.s64 	%rd71, %rd1, %rd70;
	ld.global.u32 	%r340, [%rd71];
	add.s32 	%r341, %r340, %r338;
	add.s32 	%r342, %r535, 512;
	mul.wide.u32 	%rd72, %r342, 4;
	add.s64 	%rd73, %rd1, %rd72;
	ld.global.u32 	%r343, [%rd73];
	add.s32 	%r344, %r343, %r341;
	add.s32 	%r345, %r535, 768;
	mul.wide.u32 	%rd74, %r345, 4;
	add.s64 	%rd75, %rd1, %rd74;
	ld.global.u32 	%r346, [%rd75];
	add.s32 	%r347, %r346, %r344;
	add.s32 	%r348, %r535, 1024;
	mul.wide.u32 	%rd76, %r348, 4;
	add.s64 	%rd77, %rd1, %rd76;
	ld.global.u32 	%r349, [%rd77];
	add.s32 	%r350, %r349, %r347;
	add.s32 	%r351, %r535, 1280;
	mul.wide.u32 	%rd78, %r351, 4;
	add.s64 	%rd79, %rd1, %rd78;
	ld.global.u32 	%r352, [%rd79];
	add.s32 	%r353, %r352, %r350;
	add.s32 	%r354, %r535, 1536;
	mul.wide.u32 	%rd80, %r354, 4;
	add.s64 	%rd81, %rd1, %rd80;
	ld.global.u32 	%r355, [%rd81];
	add.s32 	%r356, %r355, %r353;
	add.s32 	%r357, %r535, 1792;
	mul.wide.u32 	%rd82, %r357, 4;
	add.s64 	%rd83, %rd1, %rd82;
	ld.global.u32 	%r358, [%rd83];
	add.s32 	%r359, %r358, %r356;
	add.s32 	%r360, %r535, 2048;
	mul.wide.u32 	%rd84, %r360, 4;
	add.s64 	%rd85, %rd1, %rd84;
	ld.global.u32 	%r361, [%rd85];
	add.s32 	%r362, %r361, %r359;
	add.s32 	%r363, %r535, 2304;
	mul.wide.u32 	%rd86, %r363, 4;
	add.s64 	%rd87, %rd1, %rd86;
	ld.global.u32 	%r364, [%rd87];
	add.s32 	%r365, %r364, %r362;
	add.s32 	%r366, %r535, 2560;
	mul.wide.u32 	%rd88, %r366, 4;
	add.s64 	%rd89, %rd1, %rd88;
	ld.global.u32 	%r367, [%rd89];
	add.s32 	%r368, %r367, %r365;
	add.s32 	%r369, %r535, 2816;
	mul.wide.u32 	%rd90, %r369, 4;
	add.s64 	%rd91, %rd1, %rd90;
	ld.global.u32 	%r370, [%rd91];
	add.s32 	%r371, %r370, %r368;
	add.s32 	%r372, %r535, 3072;
	mul.wide.u32 	%rd92, %r372, 4;
	add.s64 	%rd93, %rd1, %rd92;
	ld.global.u32 	%r373, [%rd93];
	add.s32 	%r374, %r373, %r371;
	add.s32 	%r375, %r535, 3328;
	mul.wide.u32 	%rd94, %r375, 4;
	add.s64 	%rd95, %rd1, %rd94;
	ld.global.u32 	%r376, [%rd95];
	add.s32 	%r377, %r376, %r374;
	add.s32 	%r378, %r535, 3584;
	mul.wide.u32 	%rd96, %r378, 4;
	add.s64 	%rd97, %rd1, %rd96;
	ld.global.u32 	%r379, [%rd97];
	add.s32 	%r380, %r379, %r377;
	add.s32 	%r381, %r535, 3840;
	mul.wide.u32 	%rd98, %r381, 4;
	add.s64 	%rd99, %rd1, %rd98;
	ld.global.u32 	%r382, [%rd99];
	add.s32 	%r550, %r382, %r380;
	add.s32 	%r536, %r536, 4096;
	add.s32 	%r535, %r535, 4096;
	add.s32 	%r534, %r534, 16;
	setp.ne.s32 	%p26, %r534, 0;
	@%p26 bra 	$L__BB2_6;
	add.s32 	%r539, %r536, -2048;
$L__BB2_8:
	setp.eq.s32 	%p27, %r13, 0;
	@%p27 bra 	$L__BB2_17;
	and.b32  	%r29, %r12, 7;
	setp.lt.u32 	%p28, %r13, 8;
	@%p28 bra 	$L__BB2_11;
	add.s32 	%r384, %r556, %r539;
	mul.wide.u32 	%rd100, %r384, 4;
	add.s64 	%rd101, %rd1, %rd100;
	ld.global.u32 	%r385, [%rd101];
	add.s32 	%r386, %r385, %r550;
	add.s32 	%r387, %r384, 256;
	mul.wide.u32 	%rd102, %r387, 4;
	add.s64 	%rd103, %rd1, %rd102;
	ld.global.u32 	%r388, [%rd103];
	add.s32 	%r389, %r388, %r386;
	add.s32 	%r390, %r384, 512;
	mul.wide.u32 	%rd104, %r390, 4;
	add.s64 	%rd105, %rd1, %rd104;
	ld.global.u32 	%r391, [%rd105];
	add.s32 	%r392, %r391, %r389;
	add.s32 	%r393, %r384, 768;
	mul.wide.u32 	%rd106, %r393, 4;
	add.s64 	%rd107, %rd1, %rd106;
	ld.global.u32 	%r394, [%rd107];
	add.s32 	%r395, %r394, %r392;
	add.s32 	%r396, %r384, 1024;
	mul.wide.u32 	%rd108, %r396, 4;
	add.s64 	%rd109, %rd1, %rd108;
	ld.global.u32 	%r397, [%rd109];
	add.s32 	%r398, %r397, %r395;
	add.s32 	%r399, %r384, 1280;
	mul.wide.u32 	%rd110, %r399, 4;
	add.s64 	%rd111, %rd1, %rd110;
	ld.global.u32 	%r400, [%rd111];
	add.s32 	%r401, %r400, %r398;
	add.s32 	%r402, %r384, 1536;
	mul.wide.u32 	%rd112, %r402, 4;
	add.s64 	%rd113, %rd1, %rd112;
	ld.global.u32 	%r403, [%rd113];
	add.s32 	%r404, %r403, %r401;
	add.s32 	%r405, %r384, 1792;
	mul.wide.u32 	%rd114, %r405, 4;
	add.s64 	%rd115, %rd1, %rd114;
	ld.global.u32 	%r406, [%rd115];
	add.s32 	%r550, %r406, %r404;
	add.s32 	%r539, %r539, 2048;
$L__BB2_11:
	setp.eq.s32 	%p29, %r29, 0;
	@%p29 bra 	$L__BB2_17;
	and.b32  	%r35, %r12, 3;
	setp.lt.u32 	%p30, %r29, 4;
	@%p30 bra 	$L__BB2_14;
	add.s32 	%r408, %r556, %r539;
	mul.wide.u32 	%rd116, %r408, 4;
	add.s64 	%rd117, %rd1, %rd116;
	ld.global.u32 	%r409, [%rd117];
	add.s32 	%r410, %r409, %r550;
	add.s32 	%r411, %r408, 256;
	mul.wide.u32 	%rd118, %r411, 4;
	add.s64 	%rd119, %rd1, %rd118;
	ld.global.u32 	%r412, [%rd119];
	add.s32 	%r413, %r412, %r410;
	add.s32 	%r414, %r408, 512;
	mul.wide.u32 	%rd120, %r414, 4;
	add.s64 	%rd121, %rd1, %rd120;
	ld.global.u32 	%r415, [%rd121];
	add.s32 	%r416, %r415, %r413;
	add.s32 	%r417, %r408, 768;
	mul.wide.u32 	%rd122, %r417, 4;
	add.s64 	%rd123, %rd1, %rd122;
	ld.global.u32 	%r418, [%rd123];
	add.s32 	%r550, %r418, %r416;
	add.s32 	%r539, %r539, 1024;
$L__BB2_14:
	setp.eq.s32 	%p31, %r35, 0;
	@%p31 bra 	$L__BB2_17;
	add.s32 	%r548, %r539, %r556;
	neg.s32 	%r547, %r35;
$L__BB2_16:
	.pragma "nounroll";
	mul.wide.u32 	%rd124, %r548, 4;
	add.s64 	%rd125, %rd1, %rd124;
	ld.global.u32 	%r419, [%rd125];
	add.s32 	%r550, %r419, %r550;
	add.s32 	%r548, %r548, 256;
	add.s32 	%r547, %r547, 1;
	setp.ne.s32 	%p32, %r547, 0;
	@%p32 bra 	$L__BB2_16;
$L__BB2_17:
	setp.lt.u32 	%p33, %r6, 256;
	@%p33 bra 	$L__BB2_22;
	// begin inline asm
	mov.u32 %r483, %laneid;
	// end inline asm
	mov.b32 	%r486, 1;
	mov.b32 	%r507, 31;
	mov.b32 	%r508, -1;
	// begin inline asm
	shfl.sync.down.b32 %r484, %r550, %r486, %r507, %r508;
	// end inline asm
	setp.gt.s32 	%p49, %r483, 30;
	selp.b32 	%r509, 0, %r484, %p49;
	add.s32 	%r490, %r509, %r550;
	mov.b32 	%r491, 2;
	// begin inline asm
	shfl.sync.down.b32 %r489, %r490, %r491, %r507, %r508;
	// end inline asm
	setp.gt.s32 	%p50, %r483, 29;
	selp.b32 	%r510, 0, %r489, %p50;
	add.s32 	%r495, %r490, %r510;
	mov.b32 	%r496, 4;
	// begin inline asm
	shfl.sync.down.b32 %r494, %r495, %r496, %r507, %r508;
	// end inline asm
	setp.gt.s32 	%p51, %r483, 27;
	selp.b32 	%r511, 0, %r494, %p51;
	add.s32 	%r500, %r495, %r511;
	mov.b32 	%r501, 8;
	// begin inline asm
	shfl.sync.down.b32 %r499, %r500, %r501, %r507, %r508;
	// end inline asm
	setp.gt.s32 	%p52, %r483, 23;
	selp.b32 	%r512, 0, %r499, %p52;
	add.s32 	%r505, %r500, %r512;
	mov.b32 	%r506, 16;
	// begin inline asm
	shfl.sync.down.b32 %r504, %r505, %r506, %r507, %r508;
	// end inline asm
	setp.gt.s32 	%p53, %r483, 15;
	selp.b32 	%r513, 0, %r504, %p53;
	add.s32 	%r574, %r505, %r513;
	setp.ne.s32 	%p54, %r483, 0;
	@%p54 bra 	$L__BB2_20;
	shr.u32 	%r514, %r7, 3;
	and.b32  	%r515, %r514, 124;
	mov.u32 	%r516, _ZZN3cub18CUB_300001_SM_10006detail6reduce18DeviceReduceKernelINS2_10policy_hubIijN4cuda3std3__44plusIiEEE10Policy1000EN6thrust24THRUST_300001_SM_1000_NS6detail15normal_iteratorINSD_10device_ptrIiEEEEjS9_iNS7_10__identityEEEvT0_PT3_T1_NS0_13GridEvenShareISN_EET2_T4_E12temp_storage;
	add.s32 	%r517, %r516, %r515;
	st.shared.u32 	[%r517+8], %r574;
$L__BB2_20:
	bar.sync 	0;
	setp.ne.s32 	%p55, %r7, 0;
	@%p55 bra 	$L__BB2_48;
	ld.shared.u32 	%r518, [_ZZN3cub18CUB_300001_SM_10006detail6reduce18DeviceReduceKernelINS2_10policy_hubIijN4cuda3std3__44plusIiEEE10Policy1000EN6thrust24THRUST_300001_SM_1000_NS6detail15normal_iteratorINSD_10device_ptrIiEEEEjS9_iNS7_10__identityEEEvT0_PT3_T1_NS0_13GridEvenShareISN_EET2_T4_E12temp_storage+12];
	add.s32 	%r519, %r518, %r574;
	ld.shared.u32 	%r520, [_ZZN3cub18CUB_300001_SM_10006detail6reduce18DeviceReduceKernelINS2_10policy_hubIijN4cuda3std3__44plusIiEEE10Policy1000EN6thrust24THRUST_300001_SM_1000_NS6detail15normal_iteratorINSD_10device_ptrIiEEEEjS9_iNS7_10__identityEEEvT0_PT3_T1_NS0_13GridEvenShareISN_EET2_T4_E12temp_storage+16];
	add.s32 	%r521, %r519, %r520;
	ld.shared.u32 	%r522, [_ZZN3cub18CUB_300001_SM_10006detail6reduce18DeviceReduceKernelINS2_10policy_hubIijN4cuda3std3__44plusIiEEE10Policy1000EN6thrust24THRUST_300001_SM_1000_NS6detail15normal_iteratorINSD_10device_ptrIiEEEEjS9_iNS7_10__identityEEEvT0_PT3_T1_NS0_13GridEvenShareISN_EET2_T4_E12temp_storage+20];
	add.s32 	%r523, %r521, %r522;
	ld.shared.u32 	%r524, [_ZZN3cub18CUB_300001_SM_10006detail6reduce18DeviceReduceKernelINS2_10policy_hubIijN4cuda3std3__44plusIiEEE10Policy1000EN6thrust24THRUST_300001_SM_1000_NS6detail15normal_iteratorINSD_10device_ptrIiEEEEjS9_iNS7_10__identityEEEvT0_PT3_T1_NS0_13GridEvenShareISN_EET2_T4_E12temp_storage+24];
	add.s32 	%r525, %r523, %r524;
	ld.shared.u32 	%r526, [_ZZN3cub18CUB_300001_SM_10006detail6reduce18DeviceReduceKernelINS2_10policy_hubIijN4cuda3std3__44plusIiEEE10Policy1000EN6thrust24THRUST_300001_SM_1000_NS6detail15normal_iteratorINSD_10device_ptrIiEEEEjS9_iNS7_10__identityEEEvT0_PT3_T1_NS0_13GridEvenShareISN_EET2_T4_E12temp_storage+28];
	add.s32 	%r527, %r525, %r526;
	ld.shared.u32 	%r528, [_ZZN3cub18CUB_300001_SM_10006detail6reduce18DeviceReduceKernelINS2_10policy_hubIijN4cuda3std3__44plusIiEEE10Policy1000EN6thrust24THRUST_300001_SM_1000_NS6detail15normal_iteratorINSD_10device_ptrIiEEEEjS9_iNS7_10__identityEEEvT0_PT3_T1_NS0_13GridEvenShareISN_EET2_T4_E12temp_storage+32];
	add.s32 	%r529, %r527, %r528;
	ld.shared.u32 	%r530, [_ZZN3cub18CUB_300001_SM_10006detail6reduce18DeviceReduceKernelINS2_10policy_hubIijN4cuda3std3__44plusIiEEE10Policy1000EN6thrust24THRUST_300001_SM_1000_NS6detail15normal_iteratorINSD_10device_ptrIiEEEEjS9_iNS7_10__identityEEEvT0_PT3_T1_NS0_13GridEvenShareISN_EET2_T4_E12temp_storage+36];
	add.s32 	%r574, %r529, %r530;
	bra.uni 	$L__BB2_48;
$L__BB2_22:
	// begin inline asm
	mov.u32 %r420, %laneid;
	// end inline asm
	and.b32  	%r446, %r7, 992;
	add.s32 	%r447, %r446, 32;
	setp.gt.u32 	%p34, %r447, %r6;
	not.b32 	%r448, %r446;
	add.s32 	%r449, %r6, %r448;
	selp.b32 	%r444, %r449, 31, %p34;
	mov.b32 	%r423, 1;
	mov.b32 	%r445, -1;
	// begin inline asm
	shfl.sync.down.b32 %r421, %r550, %r423, %r444, %r445;
	// end inline asm
	setp.lt.s32 	%p35, %r420, %r444;
	selp.b32 	%r450, %r421, 0, %p35;
	add.s32 	%r427, %r450, %r550;
	mov.b32 	%r428, 2;
	// begin inline asm
	shfl.sync.down.b32 %r426, %r427, %r428, %r444, %r445;
	// end inline asm
	add.s32 	%r451, %r420, 2;
	setp.gt.s32 	%p36, %r451, %r444;
	selp.b32 	%r452, 0, %r426, %p36;
	add.s32 	%r432, %r427, %r452;
	mov.b32 	%r433, 4;
	// begin inline asm
	shfl.sync.down.b32 %r431, %r432, %r433, %r444, %r445;
	// end inline asm
	add.s32 	%r453, %r420, 4;
	setp.gt.s32 	%p37, %r453, %r444;
	selp.b32 	%r454, 0, %r431, %p37;
	add.s32 	%r437, %r432, %r454;
	mov.b32 	%r438, 8;
	// begin inline asm
	shfl.sync.down.b32 %r436, %r437, %r438, %r444, %r445;
	// end inline asm
	add.s32 	%r455, %r420, 8;
	setp.gt.s32 	%p38, %r455, %r444;
	selp.b32 	%r456, 0, %r436, %p38;
	add.s32 	%r442, %r437, %r456;
	mov.b32 	%r443, 16;
	// begin inline asm
	shfl.sync.down.b32 %r441, %r442, %r443, %r444, %r445;
	// end inline asm
	add.s32 	%r457, %r420, 16;
	setp.gt.s32 	%p39, %r457, %r444;
	selp.b32 	%r458, 0, %r441, %p39;
	add.s32 	%r574, %r442, %r458;
	setp.ne.s32 	%p40, %r420, 0;
	@%p40 bra 	$L__BB2_24;
	shr.u32 	%r459, %r7, 3;
	and.b32  	%r460, %r459, 124;
	mov.u32 	%r461, _ZZN3cub18CUB_300001_SM_10006detail6reduce18DeviceReduceKernelINS2_10policy_hubIijN4cuda3std3__44plusIiEEE10Policy1000EN6thrust24THRUST_300001_SM_1000_NS6detail15normal_iteratorINSD_10device_ptrIiEEEEjS9_iNS7_10__identityEEEvT0_PT3_T1_NS0_13GridEvenShareISN_EET2_T4_E12temp_storage;
	add.s32 	%r462, %r461, %r460;
	st.shared.u32 	[%r462+8], %r574;
$L__BB2_24:
	bar.sync 	0;
	setp.ne.s32 	%p41, %r7, 0;
	@%p41 bra 	$L__BB2_48;
	setp.gt.u32 	%p42, %r6, 32;
	ld.shared.u32 	%r463, [_ZZN3cub18CUB_300001_SM_10006detail6reduce18DeviceReduceKernelINS2_10policy_hubIijN4cuda3std3__44plusIiEEE10Policy1000EN6thrust24THRUST_300001_SM_1000_NS6detail15normal_iteratorINSD_10device_ptrIiEEEEjS9_iNS7_10__identityEEEvT0_PT3_T1_NS0_13GridEvenShareISN_EET2_T4_E12temp_storage+12];
	selp.b32 	%r464, %r463, 0, %p42;
	add.s32 	%r465, %r464, %r574;
	setp.gt.u32 	%p43, %r6, 64;
	ld.shared.u32 	%r466, [_ZZN3cub18CUB_300001_SM_10006detail6reduce18DeviceReduceKernelINS2_10policy_hubIijN4cuda3std3__44plusIiEEE10Policy1000EN6thrust24THRUST_300001_SM_1000_NS6detail15normal_iteratorINSD_10device_ptrIiEEEEjS9_iNS7_10__identityEEEvT0_PT3_T1_NS0_13GridEvenShareISN_EET2_T4_E12temp_storage+16];
	selp.b32 	%r467, %r466, 0, %p43;
	add.s32 	%r468, %r465, %r467;
	setp.gt.u32 	%p44, %r6, 96;
	ld.shared.u32 	%r469, [_ZZN3cub18CUB_300001_SM_10006detail6reduce18DeviceReduceKernelINS2_10policy_hubIijN4cuda3std3__44plusIiEEE10Policy1000EN6thrust24THRUST_300001_SM_1000_NS6detail15normal_iteratorINSD_10device_ptrIiEEEEjS9_iNS7_10__identityEEEvT0_PT3_T1_NS0_13GridEvenShareISN_EET2_T4_E12temp_storage+20];
	selp.b32 	%r470, %r469, 0, %p44;
	add.s32 	%r471, %r468, %r470;
	setp.gt.u32 	%p45, %r6, 128;
	ld.shared.u32 	%r472, [_ZZN3cub18CUB_300001_SM_10006detail6reduce18DeviceReduceKernelINS2_10policy_hubIijN4cuda3std3__44plusIiEEE10Policy1000EN6thrust24THRUST_300001_SM_1000_NS6detail15normal_iteratorINSD_10device_ptrIiEEEEjS9_iNS7_10__identityEEEvT0_PT3_T1_NS0_13GridEvenShareISN_EET2_T4_E12temp_storage+24];
	selp.b32 	%r473, %r472, 0, %p45;
	add.s32 	%r474, %r471, %r473;
	setp.gt.u32 	%p46, %r6, 160;
	ld.shared.u32 	%r475, [_ZZN3cub18CUB_300001_SM_10006detail6reduce18DeviceReduceKernelINS2_10policy_hubIijN4cuda3std3__44plusIiEEE10Policy1000EN6thrust24THRUST_300001_SM_1000_NS6detail15normal_iteratorINSD_10device_ptrIiEEEEjS9_iNS7_10__identityEEEvT0_PT3_T1_NS0_13GridEvenShareISN_EET2_T4_E12temp_storage+28];
	selp.b32 	%r476, %r475, 0, %p46;
	add.s32 	%r477, %r474, %r476;
	setp.gt.u32 	%p47, %r6, 192;
	ld.shared.u32 	%r478, [_ZZN3cub18CUB_300001_SM_10006detail6reduce18DeviceReduceKernelINS2_10policy_hubIijN4cuda3std3__44plusIiEEE10Policy1000EN6thrust24THRUST_300001_SM_1000_NS6detail15normal_iteratorINSD_10device_ptrIiEEEEjS9_iNS7_10__identityEEEvT0_PT3_T1_NS0_13GridEvenShareISN_EET2_T4_E12temp_storage+32];
	selp.b32 	%r479, %r478, 0, %p47;
	add.s32 	%r480, %r477, %r479;
	setp.gt.u32 	%p48, %r6, 224;
	ld.shared.u32 	%r481, [_ZZN3cub18CUB_300001_SM_10006detail6reduce18DeviceReduceKernelINS2_10policy_hubIijN4cuda3std3__44plusIiEEE10Policy1000EN6thrust24THRUST_300001_SM_1000_NS6detail15normal_iteratorINSD_10device_ptrIiEEEEjS9_iNS7_10__identityEEEvT0_PT3_T1_NS0_13GridEvenShareISN_EET2_T4_E12temp_storage+36];
	selp.b32 	%r482, %r481, 0, %p48;
	add.s32 	%r574, %r480, %r482;
	bra.uni 	$L__BB2_48;
$L__BB2_26:
	mov.u32 	%r54, %tid.x;
	add.s32 	%r110, %r54, %r556;
	mul.wide.u32 	%rd4, %r110, 4;
	add.s64 	%rd5, %rd1, %rd4;
	ld.global.u32 	%r111, [%rd5];
	ld.global.u32 	%r112, [%rd5+1024];
	ld.global.u32 	%r113, [%rd5+2048];
	ld.global.u32 	%r114, [%rd5+3072];
	ld.global.u32 	%r115, [%rd5+4096];
	ld.global.u32 	%r116, [%rd5+5120];
	ld.global.u32 	%r117, [%rd5+6144];
	ld.global.u32 	%r118, [%rd5+7168];
	ld.global.u32 	%r119, [%rd5+8192];
	ld.global.u32 	%r120, [%rd5+9216];
	ld.global.u32 	%r121, [%rd5+10240];
	ld.global.u32 	%r122, [%rd5+11264];
	ld.global.u32 	%r123, [%rd5+12288];
	ld.global.u32 	%r124, [%rd5+13312];
	ld.global.u32 	%r125, [%rd5+14336];
	ld.global.u32 	%r126, [%rd5+15360];
	add.s32 	%r127, %r112, %r111;
	add.s32 	%r128, %r113, %r127;
	add.s32 	%r129, %r114, %r128;
	add.s32 	%r130, %r115, %r129;
	add.s32 	%r131, %r116, %r130;
	add.s32 	%r132, %r117, %r131;
	add.s32 	%r133, %r118, %r132;
	add.s32 	%r134, %r119, %r133;
	add.s32 	%r135, %r120, %r134;
	add.s32 	%r136, %r121, %r135;
	add.s32 	%r137, %r122, %r136;
	add.s32 	%r138, %r123, %r137;
	add.s32 	%r139, %r124, %r138;
	add.s32 	%r140, %r125, %r139;
	add.s32 	%r573, %r126, %r140;
	setp.lt.u32 	%p2, %r6, %r4;
	@%p2 bra 	$L__BB2_44;
	add.s32 	%r56, %r4, %r556;
	not.b32 	%r142, %r54;
	add.s32 	%r143, %r142, %r1;
	sub.s32 	%r144, %r143, %r4;
	sub.s32 	%r552, %r144, %r556;
	add.s32 	%r145, %r56, %r54;
	add.s32 	%r551, %r145, 2048;
	mov.b32 	%r554, 0;
	mov.u32 	%r553, %r56;
$L__BB2_28:
	add.s32 	%r556, %r556, %r4;
	add.s32 	%r147, %r1, -4096;
	setp.gt.u32 	%p3, %r556, %r147;
	@%p3 bra 	$L__BB2_30;
	add.s32 	%r148, %r54, %r556;
	mul.wide.u32 	%rd6, %r148, 4;
	add.s64 	%rd7, %rd1, %rd6;
	ld.global.u32 	%r149, [%rd7];
	ld.global.u32 	%r150, [%rd7+1024];
	ld.global.u32 	%r151, [%rd7+2048];
	ld.global.u32 	%r152, [%rd7+3072];
	ld.global.u32 	%r153, [%rd7+4096];
	ld.global.u32 	%r154, [%rd7+5120];
	ld.global.u32 	%r155, [%rd7+6144];
	ld.global.u32 	%r156, [%rd7+7168];
	ld.global.u32 	%r157, [%rd7+8192];
	ld.global.u32 	%r158, [%rd7+9216];
	ld.global.u32 	%r159, [%rd7+10240];
	ld.global.u32 	%r160, [%rd7+11264];
	ld.global.u32 	%r161, [%rd7+12288];
	ld.global.u32 	%r162, [%rd7+13312];
	ld.global.u32 	%r163, [%rd7+14336];
	ld.global.u32 	%r164, [%rd7+15360];
	add.s32 	%r165, %r149, %r573;
	add.s32 	%r166, %r150, %r165;
	add.s32 	%r167, %r151, %r166;
	add.s32 	%r168, %r152, %r167;
	add.s32 	%r169, %r153, %r168;
	add.s32 	%r170, %r154, %r169;
	add.s32 	%r171, %r155, %r170;
	add.s32 	%r172, %r156, %r171;
	add.s32 	%r173, %r157, %r172;
	add.s32 	%r174, %r158, %r173;
	add.s32 	%r175, %r159, %r174;
	add.s32 	%r176, %r160, %r175;
	add.s32 	%r177, %r161, %r176;
	add.s32 	%r178, %r162, %r177;
	add.s32 	%r179, %r163, %r178;
	add.s32 	%r573, %r164, %r179;
	sub.s32 	%r180, %r1, %r556;
	setp.lt.u32 	%p4, %r180, %r4;
	add.s32 	%r554, %r554, 1;
	add.s32 	%r553, %r553, %r4;
	sub.s32 	%r552, %r552, %r4;
	add.s32 	%r551, %r551, %r4;
	@%p4 bra 	$L__BB2_44;
	bra.uni 	$L__BB2_28;
$L__BB2_30:
	setp.le.u32 	%p5, %r1, %r556;
	sub.s32 	%r182, %r1, %r556;
	setp.ge.s32 	%p6, %r54, %r182;
	or.pred  	%p7, %p5, %p6;
	@%p7 bra 	$L__BB2_44;
	not.b32 	%r185, %r54;
	add.s32 	%r186, %r1, %r185;
	sub.s32 	%r187, %r186, %r56;
	mul.lo.s32 	%r188, %r2, %r554;
	shl.b32 	%r189, %r188, 12;
	sub.s32 	%r190, %r187, %r189;
	shr.u32 	%r191, %r190, 8;
	add.s32 	%r71, %r191, 1;
	and.b32  	%r72, %r71, 15;
	setp.lt.u32 	%p8, %r190, 3840;
	mov.u32 	%r565, %r54;
	@%p8 bra 	$L__BB2_35;
	or.b32  	%r559, %r54, 2048;
	shr.u32 	%r192, %r552, 8;
	add.s32 	%r193, %r192, 1;
	and.b32  	%r194, %r193, 33554416;
	neg.s32 	%r557, %r194;
$L__BB2_33:
	.pragma "nounroll";
	add.s32 	%r195, %r551, -2048;
	mul.wide.u32 	%rd8, %r195, 4;
	add.s64 	%rd9, %rd1, %rd8;
	ld.global.u32 	%r196, [%rd9];
	add.s32 	%r197, %r196, %r573;
	add.s32 	%r198, %r551, -1792;
	mul.wide.u32 	%rd10, %r198, 4;
	add.s64 	%rd11, %rd1, %rd10;
	ld.global.u32 	%r199, [%rd11];
	add.s32 	%r200, %r199, %r197;
	add.s32 	%r201, %r551, -1536;
	mul.wide.u32 	%rd12, %r201, 4;
	add.s64 	%rd13, %rd1, %rd12;
	ld.global.u32 	%r202, [%rd13];
	add.s32 	%r203, %r202, %r200;
	add.s32 	%r204, %r551, -1280;
	mul.wide.u32 	%rd14, %r204, 4;
	add.s64 	%rd15, %rd1, %rd14;
	ld.global.u32 	%r205, [%rd15];
	add.s32 	%r206, %r205, %r203;
	add.s32 	%r207, %r551, -1024;
	mul.wide.u32 	%rd16, %r207, 4;
	add.s64 	%rd17, %rd1, %rd16;
	ld.global.u32 	%r208, [%rd17];
	add.s32 	%r209, %r208, %r206;
	add.s32 	%r210, %r551, -768;
	mul.wide.u32 	%rd18, %r210, 4;
	add.s64 	%rd19, %rd1, %rd18;
	ld.global.u32 	%r211, [%rd19];
	add.s32 	%r212, %r211, %r209;
	add.s32 	%r213, %r551, -512;
	mul.wide.u32 	%rd20, %r213, 4;
	add.s64 	%rd21, %rd1, %rd20;
	ld.global.u32 	%r214, [%rd21];
	add.s32 	%r215, %r214, %r212;
	add.s32 	%r216, %r551, 1792;
	add.s32 	%r217, %r551, -256;
	mul.wide.u32 	%rd22, %r217, 4;
	add.s64 	%rd23, %rd1, %rd22;
	ld.global.u32 	%r218, [%rd23];
	add.s32 	%r219, %r218, %r215;
	mul.wide.u32 	%rd24, %r551, 4;
	add.s64 	%rd25, %rd1, %rd24;
	ld.global.u32 	%r220, [%rd25];
	add.s32 	%r221, %r220, %r219;
	add.s32 	%r222, %r551, 256;
	mul.wide.u32 	%rd26, %r222, 4;
	add.s64 	%rd27, %rd1, %rd26;
	ld.global.u32 	%r223, [%rd27];
	add.s32 	%r224, %r223, %r221;
	add.s32 	%r225, %r551, 512;
	mul.wide.u32 	%rd28, %r225, 4;
	add.s64 	%rd29, %rd1, %rd28;
	ld.global.u32 	%r226, [%rd29];
	add.s32 	%r227, %r226, %r224;
	add.s32 	%r228, %r551, 768;
	mul.wide.u32 	%rd30, %r228, 4;
	add.s64 	%rd31, %rd1, %rd30;
	ld.global.u32 	%r229, [%rd31];
	add.s32 	%r230, %r229, %r227;
	add.s32 	%r231, %r551, 1024;
	mul.wide.u32 	%rd32, %r231, 4;
	add.s64 	%rd33, %rd1, %rd32;
	ld.global.u32 	%r232, [%rd33];
	add.s32 	%r233, %r232, %r230;
	add.s32 	%r234, %r551, 1280;
	mul.wide.u32 	%rd34, %r234, 4;
	add.s64 	%rd35, %rd1, %rd34;
	ld.global.u32 	%r235, [%rd35];
	add.s32 	%r236, %r235, %r233;
	add.s32 	%r237, %r551, 1536;
	mul.wide.u32 	%rd36, %r237, 4;
	add.s64 	%rd37, %rd1, %rd36;
	ld.global.u32 	%r238, [%rd37];
	add.s32 	%r239, %r238, %r236;
	mul.wide.u32 	%rd38, %r216, 4;
	add.s64 	%rd39, %rd1, %rd38;
	ld.global.u32 	%r240, [%rd39];
	add.s32 	%r573, %r240, %r239;
	add.s32 	%r559, %r559, 4096;
	add.s32 	%r551, %r551, 4096;
	add.s32 	%r557, %r557, 16;
	setp.ne.s32 	%p9, %r557, 0;
	@%p9 bra 	$L__BB2_33;
	add.s32 	%r565, %r559, -2048;
$L__BB2_35:
	setp.eq.s32 	%p10, %r72, 0;
	@%p10 bra 	$L__BB2_44;
	and.b32  	%r87, %r71, 7;
	setp.lt.u32 	%p11, %r72, 8;
	@%p11 bra 	$L__BB2_38;
	add.s32 	%r242, %r565, %r556;
	mul.wide.u32 	%rd40, %r242, 4;
	add.s64 	%rd41, %rd1, %rd40;
	ld.global.u32 	%r243, [%rd41];
	add.s32 	%r244, %r243, %r573;
	add.s32 	%r245, %r242, 256;
	mul.wide.u32 	%rd42, %r245, 4;
	add.s64 	%rd43, %rd1, %rd42;
	ld.global.u32 	%r246, [%rd43];
	add.s32 	%r247, %r246, %r244;
	add.s32 	%r248, %r242, 512;
	mul.wide.u32 	%rd44, %r248, 4;
	add.s64 	%rd45, %rd1, %rd44;
	ld.global.u32 	%r249, [%rd45];
	add.s32 	%r250, %r249, %r247;
	add.s32 	%r251, %r242, 768;
	mul.wide.u32 	%rd46, %r251, 4;
	add.s64 	%rd47, %rd1, %rd46;
	ld.global.u32 	%r252, [%rd47];
	add.s32 	%r253, %r252, %r250;
	add.s32 	%r254, %r242, 1024;
	mul.wide.u32 	%rd48, %r254, 4;
	add.s64 	%rd49, %rd1, %rd48;
	ld.global.u32 	%r255, [%rd49];
	add.s32 	%r256, %r255, %r253;
	add.s32 	%r257, %r242, 1280;
	mul.wide.u32 	%rd50, %r257, 4;
	add.s64 	%rd51, %rd1, %rd50;
	ld.global.u32 	%r258, [%rd51];
	add.s32 	%r259, %r258, %r256;
	add.s32 	%r260, %r242, 1536;
	mul.wide.u32 	%rd52, %r260, 4;
	add.s64 	%rd53, %rd1, %rd52;
	ld.global.u32 	%r261, [%rd53];
	add.s32 	%r262, %r261, %r259;
	add.s32 	%r263, %r242, 1792;
	mul.wide.u32 	%rd54, %r263, 4;
	add.s64 	%rd55, %rd1, %rd54;
	ld.global.u32 	%r264, [%rd55];
	add.s32 	%r573, %r264, %r262;
	add.s32 	%r565, %r565, 2048;
$L__BB2_38:
	setp.eq.s32 	%p12, %r87, 0;
	@%p12 bra 	$L__BB2_44;
	setp.lt.u32 	%p13, %r87, 4;
	@%p13 bra 	$L__BB2_41;
	add.s32 	%r266, %r565, %r556;
	mul.wide.u32 	%rd56, %r266, 4;
	add.s64 	%rd57, %rd1, %rd56;
	ld.global.u32 	%r267, [%rd57];
	add.s32 	%r268, %r267, %r573;
	add.s32 	%r269, %r266, 256;
	mul.wide.u32 	%rd58, %r269, 4;
	add.s64 	%rd59, %rd1, %rd58;
	ld.global.u32 	%r270, [%rd59];
	add.s32 	%r271, %r270, %r268;
	add.s32 	%r272, %r266, 512;
	mul.wide.u32 	%rd60, %r272, 4;
	add.s64 	%rd61, %rd1, %rd60;
	ld.global.u32 	%r273, [%rd61];
	add.s32 	%r274, %r273, %r271;
	add.s32 	%r275, %r266, 768;
	mul.wide.u32 	%rd62, %r275, 4;
	add.s64 	%rd63, %rd1, %rd62;
	ld.global.u32 	%r276, [%rd63];
	add.s32 	%r573, %r276, %r274;
	add.s32 	%r565, %r565, 1024;
$L__BB2_41:
	and.b32  	%r277, %r71, 3;
	setp.eq.s32 	%p14, %r277, 0;
	@%p14 bra 	$L__BB2_44;
	add.s32 	%r571, %r565, %r553;
	cvt.u16.u32 	%rs1, %r552;
	shr.u16 	%rs2, %rs1, 8;
	add.s16 	%rs3, %rs2, 1;
	cvt.u32.u16 	%r278, %rs3;
	and.b32  	%r279, %r278, 3;
	neg.s32 	%r570, %r279;
$L__BB2_43:
	.pragma "nounroll";
	mul.wide.u32 	%rd64, %r571, 4;
	add.s64 	%rd65, %rd1, %rd64;
	ld.global.u32 	%r280, [%rd65];
	add.s32 	%r573, %r280, %r573;
	add.s32 	%r571, %r571, 256;
	add.s32 	%r570, %r570, 1;
	setp.ne.s32 	%p15, %r570, 0;
	@%p15 bra 	$L__BB2_43;
$L__BB2_44:
	// begin inline asm
	mov.u32 %r281, %laneid;
	// end inline asm
	mov.b32 	%r284, 1;
	mov.b32 	%r305, 31;
	mov.b32 	%r306, -1;
	// begin inline asm
	shfl.sync.down.b32 %r282, %r573, %r284, %r305, %r306;
	// end inline asm
	setp.gt.s32 	%p16, %r281, 30;
	selp.b32 	%r307, 0, %r282, %p16;
	add.s32 	%r288, %r307, %r573;
	mov.b32 	%r289, 2;
	// begin inline asm
	shfl.sync.down.b32 %r287, %r288, %r289, %r305, %r306;
	// end inline asm
	setp.gt.s32 	%p17, %r281, 29;
	selp.b32 	%r308, 0, %r287, %p17;
	add.s32 	%r293, %r288, %r308;
	mov.b32 	%r294, 4;
	// begin inline asm
	shfl.sync.down.b32 %r292, %r293, %r294, %r305, %r306;
	// end inline asm
	setp.gt.s32 	%p18, %r281, 27;
	selp.b32 	%r309, 0, %r292, %p18;
	add.s32 	%r298, %r293, %r309;
	mov.b32 	%r299, 8;
	// begin inline asm
	shfl.sync.down.b32 %r297, %r298, %r299, %r305, %r306;
	// end inline asm
	setp.gt.s32 	%p19, %r281, 23;
	selp.b32 	%r310, 0, %r297, %p19;
	add.s32 	%r303, %r298, %r310;
	mov.b32 	%r304, 16;
	// begin inline asm
	shfl.sync.down.b32 %r302, %r303, %r304, %r305, %r306;
	// end inline asm
	setp.gt.s32 	%p20, %r281, 15;
	selp.b32 	%r311, 0, %r302, %p20;
	add.s32 	%r574, %r303, %r311;
	setp.ne.s32 	%p21, %r281, 0;
	@%p21 bra 	$L__BB2_46;
	shr.u32 	%r312, %r54, 3;
	and.b32  	%r313, %r312, 124;
	mov.u32 	%r314, _ZZN3cub18CUB_300001_SM_10006detail6reduce18DeviceReduceKernelINS2_10policy_hubIijN4cuda3std3__44plusIiEEE10Policy1000EN6thrust24THRUST_300001_SM_1000_NS6detail15normal_iteratorINSD_10device_ptrIiEEEEjS9_iNS7_10__identityEEEvT0_PT3_T1_NS0_13GridEvenShareISN_EET2_T4_E12temp_storage;
	add.s32 	%r315, %r314, %r313;
	st.shared.u32 	[%r315+8], %r574;
$L__BB2_46:
	bar.sync 	0;
	setp.ne.s32 	%p22, %r54, 0;
	@%p22 bra 	$L__BB2_48;
	ld.shared.u32 	%r316, [_ZZN3cub18CUB_300001_SM_10006detail6reduce18DeviceReduceKernelINS2_10policy_hubIijN4cuda3std3__44plusIiEEE10Policy1000EN6thrust24THRUST_300001_SM_1000_NS6detail15normal_iteratorINSD_10device_ptrIiEEEEjS9_iNS7_10__identityEEEvT0_PT3_T1_NS0_13GridEvenShareISN_EET2_T4_E12temp_storage+12];
	add.s32 	%r317, %r316, %r574;
	ld.shared.u32 	%r318, [_ZZN3cub18CUB_300001_SM_10006detail6reduce18DeviceReduceKernelINS2_10policy_hubIijN4cuda3std3__44plusIiEEE10Policy1000EN6thrust24THRUST_300001_SM_1000_NS6detail15normal_iteratorINSD_10device_ptrIiEEEEjS9_iNS7_10__identityEEEvT0_PT3_T1_NS0_13GridEvenShareISN_EET2_T4_E12temp_storage+16];
	add.s32 	%r319, %r317, %r318;
	ld.shared.u32 	%r320, [_ZZN3cub18CUB_300001_SM_10006detail6reduce18DeviceReduceKernelINS2_10policy_hubIijN4cuda3std3__44plusIiEEE10Policy1000EN6thrust24THRUST_300001_SM_1000_NS6detail15normal_iteratorINSD_10device_ptrIiEEEEjS9_iNS7_10__identityEEEvT0_PT3_T1_NS0_13GridEvenShareISN_EET2_T4_E12temp_storage+20];
	add.s32 	%r321, %r319, %r320;
	ld.shared.u32 	%r322, [_ZZN3cub18CUB_300001_SM_10006detail6reduce18DeviceReduceKernelINS2_10policy_hubIijN4cuda3std3__44plusIiEEE10Policy1000EN6thrust24THRUST_300001_SM_1000_NS6detail15normal_iteratorINSD_10device_ptrIiEEEEjS9_iNS7_10__identityEEEvT0_PT3_T1_NS0_13GridEvenShareISN_EET2_T4_E12temp_storage+24];
	add.s32 	%r323, %r321, %r322;
	ld.shared.u32 	%r324, [_ZZN3cub18CUB_300001_SM_10006detail6reduce18DeviceReduceKernelINS2_10policy_hubIijN4cuda3std3__44plusIiEEE10Policy1000EN6thrust24THRUST_300001_SM_1000_NS6detail15normal_iteratorINSD_10device_ptrIiEEEEjS9_iNS7_10__identityEEEvT0_PT3_T1_NS0_13GridEvenShareISN_EET2_T4_E12temp_storage+28];
	add.s32 	%r325, %r323, %r324;
	ld.shared.u32 	%r326, [_ZZN3cub18CUB_300001_SM_10006detail6reduce18DeviceReduceKernelINS2_10policy_hubIijN4cuda3std3__44plusIiEEE10Policy1000EN6thrust24THRUST_300001_SM_1000_NS6detail15normal_iteratorINSD_10device_ptrIiEEEEjS9_iNS7_10__identityEEEvT0_PT3_T1_NS0_13GridEvenShareISN_EET2_T4_E12temp_storage+32];
	add.s32 	%r327, %r325, %r326;
	ld.shared.u32 	%r328, [_ZZN3cub18CUB_300001_SM_10006detail6reduce18DeviceReduceKernelINS2_10policy_hubIijN4cuda3std3__44plusIiEEE10Policy1000EN6thrust24THRUST_300001_SM_1000_NS6detail15normal_iteratorINSD_10device_ptrIiEEEEjS9_iNS7_10__identityEEEvT0_PT3_T1_NS0_13GridEvenShareISN_EET2_T4_E12temp_storage+36];
	add.s32 	%r574, %r327, %r328;
$L__BB2_48:
	mov.u32 	%r531, %tid.x;
	setp.ne.s32 	%p56, %r531, 0;
	@%p56 bra 	$L__BB2_50;
	ld.param.u64 	%rd129, [_ZN3cub18CUB_300001_SM_10006detail6reduce18DeviceReduceKernelINS2_10policy_hubIijN4cuda3std3__44plusIiEEE10Policy1000EN6thrust24THRUST_300001_SM_1000_NS6detail15normal_iteratorINSD_10device_ptrIiEEEEjS9_iNS7_10__identityEEEvT0_PT3_T1_NS0_13GridEvenShareISN_EET2_T4__param_1];
	cvta.to.global.u64 	%rd126, %rd129;
	mul.wide.u32 	%rd127, %r3, 4;
	add.s64 	%rd128, %rd126, %rd127;
	st.global.u32 	[%rd128], %r574;
$L__BB2_50:
	ret;

}
	// .globl	_ZN3cub18CUB_300001_SM_10006detail6reduce28DeviceReduceSingleTileKernelINS2_10policy_hubIijN4cuda3std3__44plusIiEEE10Policy1000EPiSC_iS9_iiNS7_10__identityEEEvT0_T1_T2_T3_T4_T6_
.visible .entry _ZN3cub18CUB_300001_SM_10006detail6reduce28DeviceReduceSingleTileKernelINS2_10policy_hubIijN4cuda3std3__44plusIiEEE10Policy1000EPiSC_iS9_iiNS7_10__identityEEEvT0_T1_T2_T3_T4_T6_(
	.param .u64 .ptr .align 1 _ZN3cub18CUB_300001_SM_10006detail6reduce28DeviceReduceSingleTileKernelINS2_10policy_hubIijN4cuda3std3__44plusIiEEE10Policy1000EPiSC_iS9_iiNS7_10__identityEEEvT0_T1_T2_T3_T4_T6__param_0,
	.param .u64 .ptr .align 1 _ZN3cub18CUB_300001_SM_10006detail6reduce28DeviceReduceSingleTileKernelINS2_10policy_hubIijN4cuda3std3__44plusIiEEE10Policy1000EPiSC_iS9_iiNS7_10__identityEEEvT0_T1_T2_T3_T4_T6__param_1,
	.param .u32 _ZN3cub18CUB_300001_SM_10006detail6reduce28DeviceReduceSingleTileKernelINS2_10policy_hubIijN4cuda3std3__44plusIiEEE10Policy1000EPiSC_iS9_iiNS7_10__identityEEEvT0_T1_T2_T3_T4_T6__param_2,
	.param .align 1 .b8 _ZN3cub18CUB_300001_SM_10006detail6reduce28DeviceReduceSingleTileKernelINS2_10policy_hubIijN4cuda3std3__44plusIiEEE10Policy1000EPiSC_iS9_iiNS7_10__identityEEEvT0_T1_T2_T3_T4_T6__param_3[1],
	.param .u32 _ZN3cub18CUB_300001_SM_10006detail6reduce28DeviceReduceSingleTileKernelINS2_10policy_hubIijN4cuda3std3__44plusIiEEE10Policy1000EPiSC_iS9_iiNS7_10__identityEEEvT0_T1_T2_T3_T4_T6__param_4,
	.param .align 1 .b8 _ZN3cub18CUB_300001_SM_10006detail6reduce28DeviceReduceSingleTileKernelINS2_10policy_hubIijN4cuda3std3__44plusIiEEE10Policy1000EPiSC_iS9_iiNS7_10__identityEEEvT0_T1_T2_T3_T4_T6__param_5[1]
)
.maxntid 256
.minnctapersm 1
{
	.reg .pred 	%p<97>;
	.reg .b32 	%r<687>;
	.reg .b64 	%rd<125>;
	// demoted variable
	.shared .align 4 .b8 _ZZN3cub18CUB_300001_SM_10006detail6reduce28DeviceReduceSingleTileKernelINS2_10policy_hubIijN4cuda3std3__44plusIiEEE10Policy1000EPiSC_iS9_iiNS7_10__identityEEEvT0_T1_T2_T3_T4_T6_E12temp_storage[44];
	ld.param.u64 	%rd16, [_ZN3cub18CUB_300001_SM_10006detail6reduce28DeviceReduceSingleTileKernelINS2_10policy_hubIijN4cuda3std3__44plusIiEEE10Policy1000EPiSC_iS9_iiNS7_10__identityEEEvT0_T1_T2_T3_T4_T6__param_0];
	ld.param.u64 	%rd17, [_ZN3cub18CUB_300001_SM_10006detail6reduce28DeviceReduceSingleTileKernelINS2_10policy_hubIijN4cuda3std3__44plusIiEEE10Policy1000EPiSC_iS9_iiNS7_10__identityEEEvT0_T1_T2_T3_T4_T6__param_1];
	ld.param.u32 	%r120, [_ZN3cub18CUB_300001_SM_10006detail6reduce28DeviceReduceSingleTileKernelINS2_10policy_hubIijN4cuda3std3__44plusIiEEE10Policy1000EPiSC_iS9_iiNS7_10__identityEEEvT0_T1_T2_T3_T4_T6__param_2];
	ld.param.u32 	%r121, [_ZN3cub18CUB_300001_SM_10006detail6reduce28DeviceReduceSingleTileKernelINS2_10policy_hubIijN4cuda3std3__44plusIiEEE10Policy1000EPiSC_iS9_iiNS7_10__identityEEEvT0_T1_T2_T3_T4_T6__param_4];
	cvta.to.global.u64 	%rd1, %rd17;
	setp.ne.s32 	%p1, %r120, 0;
	@%p1 bra 	$L__BB3_3;
	mov.u32 	%r633, %tid.x;
	setp.ne.s32 	%p96, %r633, 0;
	@%p96 bra 	$L__BB3_74;
	st.global.u32 	[%rd1], %r121;
	bra.uni 	$L__BB3_74;
$L__BB3_3:
	and.b64  	%rd18, %rd16, 15;
	setp.ne.s64 	%p2, %rd18, 0;
	@%p2 bra 	$L__BB3_38;
	setp.gt.s32 	%p49, %r120, 4095;
	@%p49 bra 	$L__BB3_22;
	mov.u32 	%r1, %tid.x;
	setp.ge.s32 	%p66, %r1, %r120;
	mov.b32 	%r644, 0;
	mov.u32 	%r639, %r1;
	@%p66 bra 	$L__BB3_7;
	mul.wide.u32 	%rd113, %r1, 4;
	add.s64 	%rd112, %rd16, %rd113;
	// begin inline asm
	ld.global.nc.u32 %r644, [%rd112];
	// end inline asm
	add.s32 	%r639, %r1, 256;
$L__BB3_7:
	setp.ge.s32 	%p67, %r639, %r120;
	@%p67 bra 	$L__BB3_13;
	not.b32 	%r507, %r639;
	add.s32 	%r6, %r120, %r507;
	and.b32  	%r508, %r6, 768;
	setp.eq.s32 	%p68, %r508, 768;
	@%p68 bra 	$L__BB3_11;
	mul.wide.u32 	%rd114, %r639, 4;
	add.s64 	%rd121, %rd16, %rd114;
	shr.u32 	%r509, %r6, 8;
	add.s32 	%r510, %r509, 1;
	and.b32  	%r511, %r510, 3;
	neg.s32 	%r636, %r511;
$L__BB3_10:
	.pragma "nounroll";
	// begin inline asm
	ld.global.nc.u32 %r512, [%rd121];
	// end inline asm
	add.s32 	%r644, %r512, %r644;
	add.s32 	%r639, %r639, 256;
	add.s64 	%rd121, %rd121, 1024;
	add.s32 	%r636, %r636, 1;
	setp.ne.s32 	%p69, %r636, 0;
	@%p69 bra 	$L__BB3_10;
$L__BB3_11:
	setp.lt.u32 	%p70, %r6, 768;
	@%p70 bra 	$L__BB3_13;
$L__BB3_12:
	mul.wide.s32 	%rd120, %r639, 4;
	add.s64 	%rd116, %rd16, %rd120;
	// begin inline asm
	ld.global.nc.u32 %r513, [%rd116];
	// end inline asm
	add.s32 	%r517, %r513, %r644;
	add.s64 	%rd117, %rd116, 1024;
	// begin inline asm
	ld.global.nc.u32 %r514, [%rd117];
	// end inline asm
	add.s32 	%r518, %r514, %r517;
	add.s64 	%rd118, %rd116, 2048;
	// begin inline asm
	ld.global.nc.u32 %r515, [%rd118];
	// end inline asm
	add.s32 	%r519, %r515, %r518;
	add.s64 	%rd119, %rd116, 3072;
	// begin inline asm
	ld.global.nc.u32 %r516, [%rd119];
	// end inline asm
	add.s32 	%r644, %r516, %r519;
	add.s32 	%r639, %r639, 1024;
	setp.lt.s32 	%p71, %r639, %r120;
	@%p71 bra 	$L__BB3_12;
$L__BB3_13:
	setp.lt.s32 	%p72, %r120, 256;
	@%p72 bra 	$L__BB3_18;
	// begin inline asm
	mov.u32 %r583, %laneid;
	// end inline asm
	mov.b32 	%r586, 1;
	mov.b32 	%r607, 31;
	mov.b32 	%r608, -1;
	// begin inline asm
	shfl.sync.down.b32 %r584, %r644, %r586, %r607, %r608;
	// end inline asm
	setp.gt.s32 	%p88, %r583, 30;
	selp.b32 	%r609, 0, %r584, %p88;
	add.s32 	%r590, %r609, %r644;
	mov.b32 	%r591, 2;
	// begin inline asm
	shfl.sync.down.b32 %r589, %r590, %r591, %r607, %r608;
	// end inline asm
	setp.gt.s32 	%p89, %r583, 29;
	selp.b32 	%r610, 0, %r589, %p89;
	add.s32 	%r595, %r590, %r610;
	mov.b32 	%r596, 4;
	// begin inline asm
	shfl.sync.down.b32 %r594, %r595, %r596, %r607, %r608;
	// end inline asm
	setp.gt.s32 	%p90, %r583, 27;
	selp.b32 	%r611, 0, %r594, %p90;
	add.s32 	%r600, %r595, %r611;
	mov.b32 	%r601, 8;
	// begin inline asm
	shfl.sync.down.b32 %r599, %r600, %r601, %r607, %r608;
	// end inline asm
	setp.gt.s32 	%p91, %r583, 23;
	selp.b32 	%r612, 0, %r599, %p91;
	add.s32 	%r605, %r600, %r612;
	mov.b32 	%r606, 16;
	// begin inline asm
	shfl.sync.down.b32 %r604, %r605, %r606, %r607, %r608;
	// end inline asm
	setp.gt.s32 	%p92, %r583, 15;
	selp.b32 	%r613, 0, %r604, %p92;
	add.s32 	%r686, %r605, %r613;
	setp.ne.s32 	%p93, %r583, 0;
	@%p93 bra 	$L__BB3_16;
	shr.u32 	%r614, %r1, 3;
	and.b32  	%r615, %r614, 124;
	mov.u32 	%r616, _ZZN3cub18CUB_300001_SM_10006detail6reduce28DeviceReduceSingleTileKernelINS2_10policy_hubIijN4cuda3std3__44plusIiEEE10Policy1000EPiSC_iS9_iiNS7_10__identityEEEvT0_T1_T2_T3_T4_T6_E12temp_storage;
	add.s32 	%r617, %r616, %r615;
	st.shared.u32 	[%r617+8], %r686;
$L__BB3_16:
	bar.sync 	0;
	setp.ne.s32 	%p94, %r1, 0;
	@%p94 bra 	$L__BB3_72;
	ld.shared.u32 	%r618, [_ZZN3cub18CUB_300001_SM_10006detail6reduce28DeviceReduceSingleTileKernelINS2_10policy_hubIijN4cuda3std3__44plusIiEEE10Policy1000EPiSC_iS9_iiNS7_10__identityEEEvT0_T1_T2_T3_T4_T6_E12temp_storage+12];
	add.s32 	%r619, %r618, %r686;
	ld.shared.u32 	%r620, [_ZZN3cub18CUB_300001_SM_10006detail6reduce28DeviceReduceSingleTileKernelINS2_10policy_hubIijN4cuda3std3__44plusIiEEE10Policy1000EPiSC_iS9_iiNS7_10__identityEEEvT0_T1_T2_T3_T4_T6_E12temp_storage+16];
	add.s32 	%r621, %r619, %r620;
	ld.shared.u32 	%r622, [_ZZN3cub18CUB_300001_SM_10006detail6reduce28DeviceReduceSingleTileKernelINS2_10policy_hubIijN4cuda3std3__44plusIiEEE10Policy1000EPiSC_iS9_iiNS7_10__identityEEEvT0_T1_T2_T3_T4_T6_E12temp_storage+20];
	add.s32 	%r623, %r621, %r622;
	ld.shared.u32 	%r624, [_ZZN3cub18CUB_300001_SM_10006detail6reduce28DeviceReduceSingleTileKernelINS2_10policy_hubIijN4cuda3std3__44plusIiEEE10Policy1000EPiSC_iS9_iiNS7_10__identityEEEvT0_T1_T2_T3_T4_T6_E12temp_storage+24];
	add.s32 	%r625, %r623, %r624;
	ld.shared.u32 	%r626, [_ZZN3cub18CUB_300001_SM_10006detail6reduce28DeviceReduceSingleTileKernelINS2_10policy_hubIijN4cuda3std3__44plusIiEEE10Policy1000EPiSC_iS9_iiNS7_10__identityEEEvT0_T1_T2_T3_T4_T6_E12temp_storage+28];
	add.s32 	%r627, %r625, %r626;
	ld.shared.u32 	%r628, [_ZZN3cub18CUB_300001_SM_10006detail6reduce28DeviceReduceSingleTileKernelINS2_10policy_hubIijN4cuda3std3__44plusIiEEE10Policy1000EPiSC_iS9_iiNS7_10__identityEEEvT0_T1_T2_T3_T4_T6_E12temp_storage+32];
	add.s32 	%r629, %r627, %r628;
	ld.shared.u32 	%r630, [_ZZN3cub18CUB_300001_SM_10006detail6reduce28DeviceReduceSingleTileKernelINS2_10policy_hubIijN4cuda3std3__44plusIiEEE10Policy1000EPiSC_iS9_iiNS7_10__identityEEEvT0_T1_T2_T3_T4_T6_E12temp_storage+36];
	add.s32 	%r686, %r629, %r630;
	bra.uni 	$L__BB3_72;
$L__BB3_18:
	// begin inline asm
	mov.u32 %r520, %laneid;
	// end inline asm
	and.b32  	%r546, %r1, 992;
	add.s32 	%r547, %r546, 32;
	setp.gt.s32 	%p73, %r547, %r120;
	not.b32 	%r548, %r546;
	add.s32 	%r549, %r120, %r548;
	selp.b32 	%r544, %r549, 31, %p73;
	mov.b32 	%r523, 1;
	mov.b32 	%r545, -1;
	// begin inline asm
	shfl.sync.down.b32 %r521, %r644, %r523, %r544, %r545;
	// end inline asm
	setp.lt.s32 	%p74, %r520, %r544;
	selp.b32 	%r550, %r521, 0, %p74;
	add.s32 	%r527, %r550, %r644;
	mov.b32 	%r528, 2;
	// begin inline asm
	shfl.sync.down.b32 %r526, %r527, %r528, %r544, %r545;
	// end inline asm
	add.s32 	%r551, %r520, 2;
	setp.gt.s32 	%p75, %r551, %r544;
	selp.b32 	%r552, 0, %r526, %p75;
	add.s32 	%r532, %r527, %r552;
	mov.b32 	%r533, 4;
	// begin inline asm
	shfl.sync.down.b32 %r531, %r532, %r533, %r544, %r545;
	// end inline asm
	add.s32 	%r553, %r520, 4;
	setp.gt.s32 	%p76, %r553, %r544;
	selp.b32 	%r554, 0, %r531, %p76;
	add.s32 	%r537, %r532, %r554;
	mov.b32 	%r538, 8;
	// begin inline asm
	shfl.sync.down.b32 %r536, %r537, %r538, %r544, %r545;
	// end inline asm
	add.s32 	%r555, %r520, 8;
	setp.gt.s32 	%p77, %r555, %r544;
	selp.b32 	%r556, 0, %r536, %p77;
	add.s32 	%r542, %r537, %r556;
	mov.b32 	%r543, 16;
	// begin inline asm
	shfl.sync.down.b32 %r541, %r542, %r543, %r544, %r545;
	// end inline asm
	add.s32 	%r557, %r520, 16;
	setp.gt.s32 	%p78, %r557, %r544;
	selp.b32 	%r558, 0, %r541, %p78;
	add.s32 	%r686, %r542, %r558;
	setp.ne.s32 	%p79, %r520, 0;
	@%p79 bra 	$L__BB3_20;
	shr.u32 	%r559, %r1, 3;
	and.b32  	%r560, %r559, 124;
	mov.u32 	%r561, _ZZN3cub18CUB_300001_SM_10006detail6reduce28DeviceReduceSingleTileKernelINS2_10policy_hubIijN4cuda3std3__44plusIiEEE10Policy1000EPiSC_iS9_iiNS7_10__identityEEEvT0_T1_T2_T3_T4_T6_E12temp_storage;
	add.s32 	%r562, %r561, %r560;
	st.shared.u32 	[%r562+8], %r686;
$L__BB3_20:
	bar.sync 	0;
	setp.ne.s32 	%p80, %r1, 0;
	@%p80 bra 	$L__BB3_72;
	setp.gt.s32 	%p81, %r120, 32;
	ld.shared.u32 	%r563, [_ZZN3cub18CUB_300001_SM_10006detail6reduce28DeviceReduceSingleTileKernelINS2_10policy_hubIijN4cuda3std3__44plusIiEEE10Policy1000EPiSC_iS9_iiNS7_10__identityEEEvT0_T1_T2_T3_T4_T6_E12temp_storage+12];
	selp.b32 	%r564, %r563, 0, %p81;
	add.s32 	%r565, %r564, %r686;
	setp.gt.s32 	%p82, %r120, 64;
	ld.shared.u32 	%r566, [_ZZN3cub18CUB_300001_SM_10006detail6reduce28DeviceReduceSingleTileKernelINS2_10policy_hubIijN4cuda3std3__44plusIiEEE10Policy1000EPiSC_iS9_iiNS7_10__identityEEEvT0_T1_T2_T3_T4_T6_E12temp_storage+16];
	selp.b32 	%r567, %r566, 0, %p82;
	add.s32 	%r568, %r565, %r567;
	setp.gt.s32 	%p83, %r120, 96;
	ld.shared.u32 	%r569, [_ZZN3cub18CUB_300001_SM_10006detail6reduce28DeviceReduceSingleTileKernelINS2_10policy_hubIijN4cuda3std3__44plusIiEEE10Policy1000EPiSC_iS9_iiNS7_10__identityEEEvT0_T1_T2_T3_T4_T6_E12temp_storage+20];
	selp.b32 	%r570, %r569, 0, %p83;
	add.s32 	%r571, %r568, %r570;
	setp.gt.s32 	%p84, %r120, 128;
	ld.shared.u32 	%r572, [_ZZN3cub18CUB_300001_SM_10006detail6reduce28DeviceReduceSingleTileKernelINS2_10policy_hubIijN4cuda3std3__44plusIiEEE10Policy1000EPiSC_iS9_iiNS7_10__identityEEEvT0_T1_T2_T3_T4_T6_E12temp_storage+24];
	selp.b32 	%r573, %r572, 0, %p84;
	add.s32 	%r574, %r571, %r573;
	setp.gt.s32 	%p85, %r120, 160;
	ld.shared.u32 	%r575, [_ZZN3cub18CUB_300001_SM_10006detail6reduce28DeviceReduceSingleTileKernelINS2_10policy_hubIijN4cuda3std3__44plusIiEEE10Policy1000EPiSC_iS9_iiNS7_10__identityEEEvT0_T1_T2_T3_T4_T6_E12temp_storage+28];
	selp.b32 	%r576, %r575, 0, %p85;
	add.s32 	%r577, %r574, %r576;
	setp.gt.s32 	%p86, %r120, 192;
	ld.shared.u32 	%r578, [_ZZN3cub18CUB_300001_SM_10006detail6reduce28DeviceReduceSingleTileKernelINS2_10policy_hubIijN4cuda3std3__44plusIiEEE10Policy1000EPiSC_iS9_iiNS7_10__identityEEEvT0_T1_T2_T3_T4_T6_E12temp_storage+32];
	selp.b32 	%r579, %r578, 0, %p86;
	add.s32 	%r580, %r577, %r579;
	setp.gt.s32 	%p87, %r120, 224;
	ld.shared.u32 	%r581, [_ZZN3cub18CUB_300001_SM_10006detail6reduce28DeviceReduceSingleTileKernelINS2_10policy_hubIijN4cuda3std3__44plusIiEEE10Policy1000EPiSC_iS9_iiNS7_10__identityEEEvT0_T1_T2_T3_T4_T6_E12temp_storage+36];
	selp.b32 	%r582, %r581, 0, %p87;
	add.s32 	%r686, %r580, %r582;
	bra.uni 	$L__BB3_72;
$L__BB3_22:
	mov.u32 	%r26, %tid.x;
	shl.b32 	%r377, %r26, 2;
	mul.wide.u32 	%rd86, %r377, 4;
	add.s64 	%rd76, %rd16, %rd86;
	// begin inline asm
	ld.global.nc.v2.u64 {%rd74, %rd75}, [%rd76];
	// end inline asm
	mov.b64 	{%r378, %r379}, %rd75;
	mov.b64 	{%r380, %r381}, %rd74;
	add.s64 	%rd79, %rd76, 4096;
	// begin inline asm
	ld.global.nc.v2.u64 {%rd77, %rd78}, [%rd79];
	// end inline asm
	mov.b64 	{%r382, %r383}, %rd78;
	mov.b64 	{%r384, %r385}, %rd77;
	add.s64 	%rd82, %rd76, 8192;
	// begin inline asm
	ld.global.nc.v2.u64 {%rd80, %rd81}, [%rd82];
	// end inline asm
	mov.b64 	{%r386, %r387}, %rd81;
	mov.b64 	{%r388, %r389}, %rd80;
	add.s64 	%rd85, %rd76, 12288;
	// begin inline asm
	ld.global.nc.v2.u64 {%rd83, %rd84}, [%rd85];
	// end inline asm
	mov.b64 	{%r390, %r391}, %rd84;
	mov.b64 	{%r392, %r393}, %rd83;
	add.s32 	%r394, %r381, %r380;
	add.s32 	%r395, %r378, %r394;
	add.s32 	%r396, %r379, %r395;
	add.s32 	%r397, %r384, %r396;
	add.s32 	%r398, %r385, %r397;
	add.s32 	%r399, %r382, %r398;
	add.s32 	%r400, %r383, %r399;
	add.s32 	%r401, %r388, %r400;
	add.s32 	%r402, %r389, %r401;
	add.s32 	%r403, %r386, %r402;
	add.s32 	%r404, %r387, %r403;
	add.s32 	%r405, %r392, %r404;
	add.s32 	%r406, %r393, %r405;
	add.s32 	%r407, %r390, %r406;
	add.s32 	%r659, %r391, %r407;
	setp.lt.u32 	%p50, %r120, 8192;
	mov.b32 	%r648, 4096;
	@%p50 bra 	$L__BB3_26;
	add.s32 	%r28, %r120, -4096;
	mov.b32 	%r648, 4096;
$L__BB3_24:
	mul.wide.s32 	%rd99, %r648, 4;
	add.s64 	%rd89, %rd76, %rd99;
	// begin inline asm
	ld.global.nc.v2.u64 {%rd87, %rd88}, [%rd89];
	// end inline asm
	mov.b64 	{%r409, %r410}, %rd88;
	mov.b64 	{%r411, %r412}, %rd87;
	add.s64 	%rd92, %rd89, 4096;
	// begin inline asm
	ld.global.nc.v2.u64 {%rd90, %rd91}, [%rd92];
	// end inline asm
	mov.b64 	{%r413, %r414}, %rd91;
	mov.b64 	{%r415, %r416}, %rd90;
	add.s64 	%rd95, %rd89, 8192;
	// begin inline asm
	ld.global.nc.v2.u64 {%rd93, %rd94}, [%rd95];
	// end inline asm
	mov.b64 	{%r417, %r418}, %rd94;
	mov.b64 	{%r419, %r420}, %rd93;
	add.s64 	%rd98, %rd89, 12288;
	// begin inline asm
	ld.global.nc.v2.u64 {%rd96, %rd97}, [%rd98];
	// end inline asm
	mov.b64 	{%r421, %r422}, %rd97;
	mov.b64 	{%r423, %r424}, %rd96;
	add.s32 	%r425, %r411, %r659;
	add.s32 	%r426, %r412, %r425;
	add.s32 	%r427, %r409, %r426;
	add.s32 	%r428, %r410, %r427;
	add.s32 	%r429, %r415, %r428;
	add.s32 	%r430, %r416, %r429;
	add.s32 	%r431, %r413, %r430;
	add.s32 	%r432, %r414, %r431;
	add.s32 	%r433, %r419, %r432;
	add.s32 	%r434, %r420, %r433;
	add.s32 	%r435, %r417, %r434;
	add.s32 	%r436, %r418, %r435;
	add.s32 	%r437, %r423, %r436;
	add.s32 	%r438, %r424, %r437;
	add.s32 	%r439, %r421, %r438;
	add.s32 	%r659, %r422, %r439;
	sub.s32 	%r440, %r120, %r648;
	setp.lt.s32 	%p51, %r440, 4096;
	@%p51 bra 	$L__BB3_34;
	add.s32 	%r648, %r648, 4096;
	setp.le.s32 	%p52, %r648, %r28;
	@%p52 bra 	$L__BB3_24;
$L__BB3_26:
	setp.le.s32 	%p53, %r120, %r648;
	@%p53 bra 	$L__BB3_34;
	sub.s32 	%r35, %r120, %r648;
	setp.ge.s32 	%p54, %r26, %r35;
	@%p54 bra 	$L__BB3_34;
	not.b32 	%r442, %r26;
	add.s32 	%r443, %r120, %r442;
	sub.s32 	%r36, %r443, %r648;
	and.b32  	%r444, %r36, 768;
	setp.eq.s32 	%p55, %r444, 768;
	mov.u32 	%r653, %r26;
	@%p55 bra 	$L__BB3_31;
	add.s32 	%r650, %r26, %r648;
	shr.u32 	%r445, %r36, 8;
	add.s32 	%r446, %r445, 1;
	and.b32  	%r447, %r446, 3;
	neg.s32 	%r649, %r447;
	mov.u32 	%r653, %r26;
$L__BB3_30:
	.pragma "nounroll";
	mul.wide.u32 	%rd101, %r650, 4;
	add.s64 	%rd100, %rd16, %rd101;
	// begin inline asm
	ld.global.nc.u32 %r448, [%rd100];
	// end inline asm
	add.s32 	%r659, %r448, %r659;
	add.s32 	%r653, %r653, 256;
	add.s32 	%r650, %r650, 256;
	add.s32 	%r649, %r649, 1;
	setp.ne.s32 	%p56, %r649, 0;
	@%p56 bra 	$L__BB3_30;
$L__BB3_31:
	setp.lt.u32 	%p57, %r36, 768;
	@%p57 bra 	$L__BB3_34;
	cvt.u64.u32 	%rd102, %r653;
	cvt.u64.u32 	%rd103, %r648;
	add.s64 	%rd104, %rd102, %rd103;
	shl.b64 	%rd105, %rd104, 2;
	add.s64 	%rd106, %rd105, %rd16;
	add.s64 	%rd122, %rd106, 2048;
	add.s32 	%r656, %r653, %r648;
$L__BB3_33:
	mul.wide.u32 	%rd111, %r656, 4;
	add.s64 	%rd107, %rd16, %rd111;
	// begin inline asm
	ld.global.nc.u32 %r449, [%rd107];
	// end inline asm
	add.s32 	%r453, %r449, %r659;
	add.s64 	%rd108, %rd122, -1024;
	// begin inline asm
	ld.global.nc.u32 %r450, [%rd108];
	// end inline asm
	add.s32 	%r454, %r450, %r453;
	// begin inline asm
	ld.global.nc.u32 %r451, [%rd122];
	// end inline asm
	add.s32 	%r455, %r451, %r454;
	add.s64 	%rd110, %rd122, 1024;
	// begin inline asm
	ld.global.nc.u32 %r452, [%rd110];
	// end inline asm
	add.s32 	%r659, %r452, %r455;
	add.s32 	%r653, %r653, 1024;
	add.s64 	%rd122, %rd122, 4096;
	add.s32 	%r656, %r656, 1024;
	setp.lt.s32 	%p58, %r653, %r35;
	@%p58 bra 	$L__BB3_33;
$L__BB3_34:
	// begin inline asm
	mov.u32 %r456, %laneid;
	// end inline asm
	mov.b32 	%r459, 1;
	mov.b32 	%r480, 31;
	mov.b32 	%r481, -1;
	// begin inline asm
	shfl.sync.down.b32 %r457, %r659, %r459, %r480, %r481;
	// end inline asm
	setp.gt.s32 	%p59, %r456, 30;
	selp.b32 	%r482, 0, %r457, %p59;
	add.s32 	%r463, %r482, %r659;
	mov.b32 	%r464, 2;
	// begin inline asm
	shfl.sync.down.b32 %r462, %r463, %r464, %r480, %r481;
	// end inline asm
	setp.gt.s32 	%p60, %r456, 29;
	selp.b32 	%r483, 0, %r462, %p60;
	add.s32 	%r468, %r463, %r483;
	mov.b32 	%r469, 4;
	// begin inline asm
	shfl.sync.down.b32 %r467, %r468, %r469, %r480, %r481;
	// end inline asm
	setp.gt.s32 	%p61, %r456, 27;
	selp.b32 	%r484, 0, %r467, %p61;
	add.s32 	%r473, %r468, %r484;
	mov.b32 	%r474, 8;
	// begin inline asm
	shfl.sync.down.b32 %r472, %r473, %r474, %r480, %r481;
	// end inline asm
	setp.gt.s32 	%p62, %r456, 23;
	selp.b32 	%r485, 0, %r472, %p62;
	add.s32 	%r478, %r473, %r485;
	mov.b32 	%r479, 16;
	// begin inline asm
	shfl.sync.down.b32 %r477, %r478, %r479, %r480, %r481;
	// end inline asm
	setp.gt.s32 	%p63, %r456, 15;
	selp.b32 	%r486, 0, %r477, %p63;
	add.s32 	%r686, %r478, %r486;
	setp.ne.s32 	%p64, %r456, 0;
	@%p64 bra 	$L__BB3_36;
	shr.u32 	%r487, %r26, 3;
	and.b32  	%r488, %r487, 124;
	mov.u32 	%r489, _ZZN3cub18CUB_300001_SM_10006detail6reduce28DeviceReduceSingleTileKernelINS2_10policy_hubIijN4cuda3std3__44plusIiEEE10Policy1000EPiSC_iS9_iiNS7_10__identityEEEvT0_T1_T2_T3_T4_T6_E12temp_storage;
	add.s32 	%r490, %r489, %r488;
	st.shared.u32 	[%r490+8], %r686;
$L__BB3_36:
	bar.sync 	0;
	setp.ne.s32 	%p65, %r26, 0;
	@%p65 bra 	$L__BB3_72;
	ld.shared.u32 	%r491, [_ZZN3cub18CUB_300001_SM_10006detail6reduce28DeviceReduceSingleTileKernelINS2_10policy_hubIijN4cuda3std3__44plusIiEEE10Policy1000EPiSC_iS9_iiNS7_10__identityEEEvT0_T1_T2_T3_T4_T6_E12temp_storage+12];
	add.s32 	%r492, %r491, %r686;
	ld.shared.u32 	%r493, [_ZZN3cub18CUB_300001_SM_10006detail6reduce28DeviceReduceSingleTileKernelINS2_10policy_hubIijN4cuda3std3__44plusIiEEE10Policy1000EPiSC_iS9_iiNS7_10__identityEEEvT0_T1_T2_T3_T4_T6_E12temp_storage+16];
	add.s32 	%r494, %r492, %r493;
	ld.shared.u32 	%r495, [_ZZN3cub18CUB_300001_SM_10006detail6reduce28DeviceReduceSingleTileKernelINS2_10policy_hubIijN4cuda3std3__44plusIiEEE10Policy1000EPiSC_iS9_iiNS7_10__identityEEEvT0_T1_T2_T3_T4_T6_E12temp_storage+20];
	add.s32 	%r496, %r494, %r495;
	ld.shared.u32 	%r497, [_ZZN3cub18CUB_300001_SM_10006detail6reduce28DeviceReduceSingleTileKernelINS2_10policy_hubIijN4cuda3std3__44plusIiEEE10Policy1000EPiSC_iS9_iiNS7_10__identityEEEvT0_T1_T2_T3_T4_T6_E12temp_storage+24];
	add.s32 	%r498, %r496, %r497;
	ld.shared.u32 	%r499, [_ZZN3cub18CUB_300001_SM_10006detail6reduce28DeviceReduceSingleTileKernelINS2_10policy_hubIijN4cuda3std3__44plusIiEEE10Policy1000EPiSC_iS9_iiNS7_10__identityEEEvT0_T1_T2_T3_T4_T6_E12temp_storage+28];
	add.s32 	%r500, %r498, %r499;
	ld.shared.u32 	%r501, [_ZZN3cub18CUB_300001_SM_10006detail6reduce28DeviceReduceSingleTileKernelINS2_10policy_hubIijN4cuda3std3__44plusIiEEE10Policy1000EPiSC_iS9_iiNS7_10__identityEEEvT0_T1_T2_T3_T4_T6_E12temp_storage+32];
	add.s32 	%r502, %r500, %r501;
	ld.shared.u32 	%r503, [_ZZN3cub18CUB_300001_SM_10006detail6reduce28DeviceReduceSingleTileKernelINS2_10policy_hubIijN4cuda3std3__44plusIiEEE10Policy1000EPiSC_iS9_iiNS7_10__identityEEEvT0_T1_T2_T3_T4_T6_E12temp_storage+36];
	add.s32 	%r686, %r502, %r503;
	bra.uni 	$L__BB3_72;
$L__BB3_38:
	setp.gt.s32 	%p3, %r120, 4095;
	@%p3 bra 	$L__BB3_56;
	mov.u32 	%r60, %tid.x;
	setp.ge.s32 	%p20, %r60, %r120;
	mov.b32 	%r670, 0;
	mov.u32 	%r665, %r60;
	@%p20 bra 	$L__BB3_41;
	mul.wide.u32 	%rd66, %r60, 4;
	add.s64 	%rd65, %rd16, %rd66;
	// begin inline asm
	ld.global.nc.u32 %r670, [%rd65];
	// end inline asm
	add.s32 	%r665, %r60, 256;
$L__BB3_41:
	setp.ge.s32 	%p21, %r665, %r120;
	@%p21 bra 	$L__BB3_47;
	not.b32 	%r252, %r665;
	add.s32 	%r65, %r120, %r252;
	and.b32  	%r253, %r65, 768;
	setp.eq.s32 	%p22, %r253, 768;
	@%p22 bra 	$L__BB3_45;
	mul.wide.u32 	%rd67, %r665, 4;
	add.s64 	%rd123, %rd16, %rd67;
	shr.u32 	%r254, %r65, 8;
	add.s32 	%r255, %r254, 1;
	and.b32  	%r256, %r255, 3;
	neg.s32 	%r662, %r256;
$L__BB3_44:
	.pragma "nounroll";
	// begin inline asm
	ld.global.nc.u32 %r257, [%rd123];
	// end inline asm
	add.s32 	%r670, %r257, %r670;
	add.s32 	%r665, %r665, 256;
	add.s64 	%rd123, %rd123, 1024;
	add.s32 	%r662, %r662, 1;
	setp.ne.s32 	%p23, %r662, 0;
	@%p23 bra 	$L__BB3_44;
$L__BB3_45:
	setp.lt.u32 	%p24, %r65, 768;
	@%p24 bra 	$L__BB3_47;
$L__BB3_46:
	mul.wide.s32 	%rd73, %r665, 4;
	add.s64 	%rd69, %rd16, %rd73;
	// begin inline asm
	ld.global.nc.u32 %r258, [%rd69];
	// end inline asm
	add.s32 	%r262, %r258, %r670;
	add.s64 	%rd70, %rd69, 1024;
	// begin inline asm
	ld.global.nc.u32 %r259, [%rd70];
	// end inline asm
	add.s32 	%r263, %r259, %r262;
	add.s64 	%rd71, %rd69, 2048;
	// begin inline asm
	ld.global.nc.u32 %r260, [%rd71];
	// end inline asm
	add.s32 	%r264, %r260, %r263;
	add.s64 	%rd72, %rd69, 3072;
	// begin inline asm
	ld.global.nc.u32 %r261, [%rd72];
	// end inline asm
	add.s32 	%r670, %r261, %r264;
	add.s32 	%r665, %r665, 1024;
	setp.lt.s32 	%p25, %r665, %r120;
	@%p25 bra 	$L__BB3_46;
$L__BB3_47:
	setp.lt.s32 	%p26, %r120, 256;
	@%p26 bra 	$L__BB3_52;
	// begin inline asm
	mov.u32 %r328, %laneid;
	// end inline asm
	mov.b32 	%r331, 1;
	mov.b32 	%r352, 31;
	mov.b32 	%r353, -1;
	// begin inline asm
	shfl.sync.down.b32 %r329, %r670, %r331, %r352, %r353;
	// end inline asm
	setp.gt.s32 	%p42, %r328, 30;
	selp.b32 	%r354, 0, %r329, %p42;
	add.s32 	%r335, %r354, %r670;
	mov.b32 	%r336, 2;
	// begin inline asm
	shfl.sync.down.b32 %r334, %r335, %r336, %r352, %r353;
	// end inline asm
	setp.gt.s32 	%p43, %r328, 29;
	selp.b32 	%r355, 0, %r334, %p43;
	add.s32 	%r340, %r335, %r355;
	mov.b32 	%r341, 4;
	// begin inline asm
	shfl.sync.down.b32 %r339, %r340, %r341, %r352, %r353;
	// end inline asm
	setp.gt.s32 	%p44, %r328, 27;
	selp.b32 	%r356, 0, %r339, %p44;
	add.s32 	%r345, %r340, %r356;
	mov.b32 	%r346, 8;
	// begin inline asm
	shfl.sync.down.b32 %r344, %r345, %r346, %r352, %r353;
	// end inline asm
	setp.gt.s32 	%p45, %r328, 23;
	selp.b32 	%r357, 0, %r344, %p45;
	add.s32 	%r350, %r345, %r357;
	mov.b32 	%r351, 16;
	// begin inline asm
	shfl.sync.down.b32 %r349, %r350, %r351, %r352, %r353;
	// end inline asm
	setp.gt.s32 	%p46, %r328, 15;
	selp.b32 	%r358, 0, %r349, %p46;
	add.s32 	%r686, %r350, %r358;
	setp.ne.s32 	%p47, %r328, 0;
	@%p47 bra 	$L__BB3_50;
	shr.u32 	%r359, %r60, 3;
	and.b32  	%r360, %r359, 124;
	mov.u32 	%r361, _ZZN3cub18CUB_300001_SM_10006detail6reduce28DeviceReduceSingleTileKernelINS2_10policy_hubIijN4cuda3std3__44plusIiEEE10Policy1000EPiSC_iS9_iiNS7_10__identityEEEvT0_T1_T2_T3_T4_T6_E12temp_storage;
	add.s32 	%r362, %r361, %r360;
	st.shared.u32 	[%r362+8], %r686;
$L__BB3_50:
	bar.sync 	0;
	setp.ne.s32 	%p48, %r60, 0;
	@%p48 bra 	$L__BB3_72;
	ld.shared.u32 	%r363, [_ZZN3cub18CUB_300001_SM_10006detail6reduce28DeviceReduceSingleTileKernelINS2_10policy_hubIijN4cuda3std3__44plusIiEEE10Policy1000EPiSC_iS9_iiNS7_10__identityEEEvT0_T1_T2_T3_T4_T6_E12temp_storage+12];
	add.s32 	%r364, %r363, %r686;
	ld.shared.u32 	%r365, [_ZZN3cub18CUB_300001_SM_10006detail6reduce28DeviceReduceSingleTileKernelINS2_10policy_hubIijN4cuda3std3__44plusIiEEE10Policy1000EPiSC_iS9_iiNS7_10__identityEEEvT0_T1_T2_T3_T4_T6_E12temp_storage+16];
	add.s32 	%r366, %r364, %r365;
	ld.shared.u32 	%r367, [_ZZN3cub18CUB_300001_SM_10006detail6reduce28DeviceReduceSingleTileKernelINS2_10policy_hubIijN4cuda3std3__44plusIiEEE10Policy1000EPiSC_iS9_iiNS7_10__identityEEEvT0_T1_T2_T3_T4_T6_E12temp_storage+20];
	add.s32 	%r368, %r366, %r367;
	ld.shared.u32 	%r369, [_ZZN3cub18CUB_300001_SM_10006detail6reduce28DeviceReduceSingleTileKernelINS2_10policy_hubIijN4cuda3std3__44plusIiEEE10Policy1000EPiSC_iS9_iiNS7_10__identityEEEvT0_T1_T2_T3_T4_T6_E12temp_storage+24];
	add.s32 	%r370, %r368, %r369;
	ld.shared.u32 	%r371, [_ZZN3cub18CUB_300001_SM_10006detail6reduce28DeviceReduceSingleTileKernelINS2_10policy_hubIijN4cuda3std3__44plusIiEEE10Policy1000EPiSC_iS9_iiNS7_10__identityEEEvT0_T1_T2_T3_T4_T6_E12temp_storage+28];
	add.s32 	%r372, %r370, %r371;
	ld.shared.u32 	%r373, [_ZZN3cub18CUB_300001_SM_10006detail6reduce28DeviceReduceSingleTileKernelINS2_10policy_hubIijN4cuda3std3__44plusIiEEE10Policy1000EPiSC_iS9_iiNS7_10__identityEEEvT0_T1_T2_T3_T4_T6_E12temp_storage+32];
	add.s32 	%r374, %r372, %r373;
	ld.shared.u32 	%r375, [_ZZN3cub18CUB_300001_SM_10006detail6reduce28DeviceReduceSingleTileKernelINS2_10policy_hubIijN4cuda3std3__44plusIiEEE10Policy1000EPiSC_iS9_iiNS7_10__identityEEEvT0_T1_T2_T3_T4_T6_E12temp_storage+36];
	add.s32 	%r686, %r374, %r375;
	bra.uni 	$L__BB3_72;
$L__BB3_52:
	// begin inline asm
	mov.u32 %r265, %laneid;
	// end inline asm
	and.b32  	%r291, %r60, 992;
	add.s32 	%r292, %r291, 32;
	setp.gt.s32 	%p27, %r292, %r120;
	not.b32 	%r293, %r291;
	add.s32 	%r294, %r120, %r293;
	selp.b32 	%r289, %r294, 31, %p27;
	mov.b32 	%r268, 1;
	mov.b32 	%r290, -1;
	// begin inline asm
	shfl.sync.down.b32 %r266, %r670, %r268, %r289, %r290;
	// end inline asm
	setp.lt.s32 	%p28, %r265, %r289;
	selp.b32 	%r295, %r266, 0, %p28;
	add.s32 	%r272, %r295, %r670;
	mov.b32 	%r273, 2;
	// begin inline asm
	shfl.sync.down.b32 %r271, %r272, %r273, %r289, %r290;
	// end inline asm
	add.s32 	%r296, %r265, 2;
	setp.gt.s32 	%p29, %r296, %r289;
	selp.b32 	%r297, 0, %r271, %p29;
	add.s32 	%r277, %r272, %r297;
	mov.b32 	%r278, 4;
	// begin inline asm
	shfl.sync.down.b32 %r276, %r277, %r278, %r289, %r290;
	// end inline asm
	add.s32 	%r298, %r265, 4;
	setp.gt.s32 	%p30, %r298, %r289;
	selp.b32 	%r299, 0, %r276, %p30;
	add.s32 	%r282, %r277, %r299;
	mov.b32 	%r283, 8;
	// begin inline asm
	shfl.sync.down.b32 %r281, %r282, %r283, %r289, %r290;
	// end inline asm
	add.s32 	%r300, %r265, 8;
	setp.gt.s32 	%p31, %r300, %r289;
	selp.b32 	%r301, 0, %r281, %p31;
	add.s32 	%r287, %r282, %r301;
	mov.b32 	%r288, 16;
	// begin inline asm
	shfl.sync.down.b32 %r286, %r287, %r288, %r289, %r290;
	// end inline asm
	add.s32 	%r302, %r265, 16;
	setp.gt.s32 	%p32, %r302, %r289;
	selp.b32 	%r303, 0, %r286, %p32;
	add.s32 	%r686, %r287, %r303;
	setp.ne.s32 	%p33, %r265, 0;
	@%p33 bra 	$L__BB3_54;
	shr.u32 	%r304, %r60, 3;
	and.b32  	%r305, %r304, 124;
	mov.u32 	%r306, _ZZN3cub18CUB_300001_SM_10006detail6reduce28DeviceReduceSingleTileKernelINS2_10policy_hubIijN4cuda3std3__44plusIiEEE10Policy1000EPiSC_iS9_iiNS7_10__identityEEEvT0_T1_T2_T3_T4_T6_E12temp_storage;
	add.s32 	%r307, %r306, %r305;
	st.shared.u32 	[%r307+8], %r686;
$L__BB3_54:
	bar.sync 	0;
	setp.ne.s32 	%p34, %r60, 0;
	@%p34 bra 	$L__BB3_72;
	setp.gt.s32 	%p35, %r120, 32;
	ld.shared.u32 	%r308, [_ZZN3cub18CUB_300001_SM_10006detail6reduce28DeviceReduceSingleTileKernelINS2_10policy_hubIijN4cuda3std3__44plusIiEEE10Policy1000EPiSC_iS9_iiNS7_10__identityEEEvT0_T1_T2_T3_T4_T6_E12temp_storage+12];
	selp.b32 	%r309, %r308, 0, %p35;
	add.s32 	%r310, %r309, %r686;
	setp.gt.s32 	%p36, %r120, 64;
	ld.shared.u32 	%r311, [_ZZN3cub18CUB_300001_SM_10006detail6reduce28DeviceReduceSingleTileKernelINS2_10policy_hubIijN4cuda3std3__44plusIiEEE10Policy1000EPiSC_iS9_iiNS7_10__identityEEEvT0_T1_T2_T3_T4_T6_E12temp_storage+16];
	selp.b32 	%r312, %r311, 0, %p36;
	add.s32 	%r313, %r310, %r312;
	setp.gt.s32 	%p37, %r120, 96;
	ld.shared.u32 	%r314, [_ZZN3cub18CUB_300001_SM_10006detail6reduce28DeviceReduceSingleTileKernelINS2_10policy_hubIijN4cuda3std3__44plusIiEEE10Policy1000EPiSC_iS9_iiNS7_10__identityEEEvT0_T1_T2_T3_T4_T6_E12temp_storage+20];
	selp.b32 	%r315, %r314, 0, %p37;
	add.s32 	%r316, %r313, %r315;
	setp.gt.s32 	%p38, %r120, 128;
	ld.shared.u32 	%r317, [_ZZN3cub18CUB_300001_SM_10006detail6reduce28DeviceReduceSingleTileKernelINS2_10policy_hubIijN4cuda3std3__44plusIiEEE10Policy1000EPiSC_iS9_iiNS7_10__identityEEEvT0_T1_T2_T3_T4_T6_E12temp_storage+24];
	selp.b32 	%r318, %r317, 0, %p38;
	add.s32 	%r319, %r316, %r318;
	setp.gt.s32 	%p39, %r120, 160;
	ld.shared.u32 	%r320, [_ZZN3cub18CUB_300001_SM_10006detail6reduce28DeviceReduceSingleTileKernelINS2_10policy_hubIijN4cuda3std3__44plusIiEEE10Policy1000EPiSC_iS9_iiNS7_10__identityEEEvT0_T1_T2_T3_T4_T6_E12temp_storage+28];
	selp.b32 	%r321, %r320, 0, %p39;
	add.s32 	%r322, %r319, %r321;
	setp.gt.s32 	%p40, %r120, 192;
	ld.shared.u32 	%r323, [_ZZN3cub18CUB_300001_SM_10006detail6reduce28DeviceReduceSingleTileKernelINS2_10policy_hubIijN4cuda3std3__44plusIiEEE10Policy1000EPiSC_iS9_iiNS7_10__identityEEEvT0_T1_T2_T3_T4_T6_E12temp_storage+32];
	selp.b32 	%r324, %r323, 0, %p40;
	add.s32 	%r325, %r322, %r324;
	setp.gt.s32 	%p41, %r120, 224;
	ld.shared.u32 	%r326, [_ZZN3cub18CUB_300001_SM_10006detail6reduce28DeviceReduceSingleTileKernelINS2_10policy_hubIijN4cuda3std3__44plusIiEEE10Policy1000EPiSC_iS9_iiNS7_10__identityEEEvT0_T1_T2_T3_T4_T6_E12temp_storage+36];
	selp.b32 	%r327, %r326, 0, %p41;
	add.s32 	%r686, %r325, %r327;
	bra.uni 	$L__BB3_72;
$L__BB3_56:
	mov.u32 	%r85, %tid.x;
	mul.wide.u32 	%rd35, %r85, 4;
	add.s64 	%rd19, %rd16, %rd35;
	// begin inline asm
	ld.global.nc.u32 %r122, [%rd19];
	// end inline asm
	add.s64 	%rd20, %rd19, 1024;
	// begin inline asm
	ld.global.nc.u32 %r123, [%rd20];
	// end inline asm
	add.s64 	%rd21, %rd19, 2048;
	// begin inline asm
	ld.global.nc.u32 %r124, [%rd21];
	// end inline asm
	add.s64 	%rd22, %rd19, 3072;
	// begin inline asm
	ld.global.nc.u32 %r125, [%rd22];
	// end inline asm
	add.s64 	%rd23, %rd19, 4096;
	// begin inline asm
	ld.global.nc.u32 %r126, [%rd23];
	// end inline asm
	add.s64 	%rd24, %rd19, 5120;
	// begin inline asm
	ld.global.nc.u32 %r127, [%rd24];
	// end inline asm
	add.s64 	%rd25, %rd19, 6144;
	// begin inline asm
	ld.global.nc.u32 %r128, [%rd25];
	// end inline asm
	add.s64 	%rd26, %rd19, 7168;
	// begin inline asm
	ld.global.nc.u32 %r129, [%rd26];
	// end inline asm
	add.s64 	%rd27, %rd19, 8192;
	// begin inline asm
	ld.global.nc.u32 %r130, [%rd27];
	// end inline asm
	add.s64 	%rd28, %rd19, 9216;
	// begin inline asm
	ld.global.nc.u32 %r131, [%rd28];
	// end inline asm
	add.s64 	%rd29, %rd19, 10240;
	// begin inline asm
	ld.global.nc.u32 %r132, [%rd29];
	// end inline asm
	add.s64 	%rd30, %rd19, 11264;
	// begin inline asm
	ld.global.nc.u32 %r133, [%rd30];
	// end inline asm
	add.s64 	%rd31, %rd19, 12288;
	// begin inline asm
	ld.global.nc.u32 %r134, [%rd31];
	// end inline asm
	add.s64 	%rd32, %rd19, 13312;
	// begin inline asm
	ld.global.nc.u32 %r135, [%rd32];
	// end inline asm
	add.s64 	%rd33, %rd19, 14336;
	// begin inline asm
	ld.global.nc.u32 %r136, [%rd33];
	// end inline asm
	add.s64 	%rd34, %rd19, 15360;
	// begin inline asm
	ld.global.nc.u32 %r137, [%rd34];
	// end inline asm
	add.s32 	%r139, %r123, %r122;
	add.s32 	%r140, %r124, %r139;
	add.s32 	%r141, %r125, %r140;
	add.s32 	%r142, %r126, %r141;
	add.s32 	%r143, %r127, %r142;
	add.s32 	%r144, %r128, %r143;
	add.s32 	%r145, %r129, %r144;
	add.s32 	%r146, %r130, %r145;
	add.s32 	%r147, %r131, %r146;
	add.s32 	%r148, %r132, %r147;
	add.s32 	%r149, %r133, %r148;
	add.s32 	%r150, %r134, %r149;
	add.s32 	%r151, %r135, %r150;
	add.s32 	%r152, %r136, %r151;
	add.s32 	%r685, %r137, %r152;
	setp.lt.u32 	%p4, %r120, 8192;
	mov.b32 	%r674, 4096;
	@%p4 bra 	$L__BB3_60;
	add.s32 	%r87, %r120, -4096;
	mov.b32 	%r674, 4096;
$L__BB3_58:
	mul.wide.s32 	%rd52, %r674, 4;
	add.s64 	%rd36, %rd19, %rd52;
	// begin inline asm
	ld.global.nc.u32 %r154, [%rd36];
	// end inline asm
	add.s64 	%rd37, %rd36, 1024;
	// begin inline asm
	ld.global.nc.u32 %r155, [%rd37];
	// end inline asm
	add.s64 	%rd38, %rd36, 2048;
	// begin inline asm
	ld.global.nc.u32 %r156, [%rd38];
	// end inline asm
	add.s64 	%rd39, %rd36, 3072;
	// begin inline asm
	ld.global.nc.u32 %r157, [%rd39];
	// end inline asm
	add.s64 	%rd40, %rd36, 4096;
	// begin inline asm
	ld.global.nc.u32 %r158, [%rd40];
	// end inline asm
	add.s64 	%rd41, %rd36, 5120;
	// begin inline asm
	ld.global.nc.u32 %r159, [%rd41];
	// end inline asm
	add.s64 	%rd42, %rd36, 6144;
	// begin inline asm
	ld.global.nc.u32 %r160, [%rd42];
	// end inline asm
	add.s64 	%rd43, %rd36, 7168;
	// begin inline asm
	ld.global.nc.u32 %r161, [%rd43];
	// end inline asm
	add.s64 	%rd44, %rd36, 8192;
	// begin inline asm
	ld.global.nc.u32 %r162, [%rd44];
	// end inline asm
	add.s64 	%rd45, %rd36, 9216;
	// begin inline asm
	ld.global.nc.u32 %r163, [%rd45];
	// end inline asm
	add.s64 	%rd46, %rd36, 10240;
	// begin inline asm
	ld.global.nc.u32 %r164, [%rd46];
	// end inline asm
	add.s64 	%rd47, %rd36, 11264;
	// begin inline asm
	ld.global.nc.u32 %r165, [%rd47];
	// end inline asm
	add.s64 	%rd48, %rd36, 12288;
	// begin inline asm
	ld.global.nc.u32 %r166, [%rd48];
	// end inline asm
	add.s64 	%rd49, %rd36, 13312;
	// begin inline asm
	ld.global.nc.u32 %r167, [%rd49];
	// end inline asm
	add.s64 	%rd50, %rd36, 14336;
	// begin inline asm
	ld.global.nc.u32 %r168, [%rd50];
	// end inline asm
	add.s64 	%rd51, %rd36, 15360;
	// begin inline asm
	ld.global.nc.u32 %r169, [%rd51];
	// end inline asm
	add.s32 	%r170, %r154, %r685;
	add.s32 	%r171, %r155, %r170;
	add.s32 	%r172, %r156, %r171;
	add.s32 	%r173, %r157, %r172;
	add.s32 	%r174, %r158, %r173;
	add.s32 	%r175, %r159, %r174;
	add.s32 	%r176, %r160, %r175;
	add.s32 	%r177, %r161, %r176;
	add.s32 	%r178, %r162, %r177;
	add.s32 	%r179, %r163, %r178;
	add.s32 	%r180, %r164, %r179;
	add.s32 	%r181, %r165, %r180;
	add.s32 	%r182, %r166, %r181;
	add.s32 	%r183, %r167, %r182;
	add.s32 	%r184, %r168, %r183;
	add.s32 	%r685, %r169, %r184;
	sub.s32 	%r185, %r120, %r674;
	setp.lt.s32 	%p5, %r185, 4096;
	@%p5 bra 	$L__BB3_68;
	add.s32 	%r674, %r674, 4096;
	setp.le.s32 	%p6, %r674, %r87;
	@%p6 bra 	$L__BB3_58;
$L__BB3_60:
	setp.le.s32 	%p7, %r120, %r674;
	@%p7 bra 	$L__BB3_68;
	sub.s32 	%r94, %r120, %r674;
	setp.ge.s32 	%p8, %r85, %r94;
	@%p8 bra 	$L__BB3_68;
	not.b32 	%r187, %r85;
	add.s32 	%r188, %r120, %r187;
	sub.s32 	%r95, %r188, %r674;
	and.b32  	%r189, %r95, 768;
	setp.eq.s32 	%p9, %r189, 768;
	mov.u32 	%r679, %r85;
	@%p9 bra 	$L__BB3_65;
	add.s32 	%r676, %r85, %r674;
	shr.u32 	%r190, %r95, 8;
	add.s32 	%r191, %r190, 1;
	and.b32  	%r192, %r191, 3;
	neg.s32 	%r675, %r192;
	mov.u32 	%r679, %r85;
$L__BB3_64:
	.pragma "nounroll";
	mul.wide.u32 	%rd54, %r676, 4;
	add.s64 	%rd53, %rd16, %rd54;
	// begin inline asm
	ld.global.nc.u32 %r193, [%rd53];
	// end inline asm
	add.s32 	%r685, %r193, %r685;
	add.s32 	%r679, %r679, 256;
	add.s32 	%r676, %r676, 256;
	add.s32 	%r675, %r675, 1;
	setp.ne.s32 	%p10, %r675, 0;
	@%p10 bra 	$L__BB3_64;
$L__BB3_65:
	setp.lt.u32 	%p11, %r95, 768;
	@%p11 bra 	$L__BB3_68;
	cvt.u64.u32 	%rd55, %r679;
	cvt.u64.u32 	%rd56, %r674;
	add.s64 	%rd57, %rd55, %rd56;
	shl.b64 	%rd58, %rd57, 2;
	add.s64 	%rd59, %rd58, %rd16;
	add.s64 	%rd124, %rd59, 2048;
	add.s32 	%r682, %r679, %r674;
$L__BB3_67:
	mul.wide.u32 	%rd64, %r682, 4;
	add.s64 	%rd60, %rd16, %rd64;
	// begin inline asm
	ld.global.nc.u32 %r194, [%rd60];
	// end inline asm
	add.s32 	%r198, %r194, %r685;
	add.s64 	%rd61, %rd124, -1024;
	// begin inline asm
	ld.global.nc.u32 %r195, [%rd61];
	// end inline asm
	add.s32 	%r199, %r195, %r198;
	// begin inline asm
	ld.global.nc.u32 %r196, [%rd124];
	// end inline asm
	add.s32 	%r200, %r196, %r199;
	add.s64 	%rd63, %rd124, 1024;
	// begin inline asm
	ld.global.nc.u32 %r197, [%rd63];
	// end inline asm
	add.s32 	%r685, %r197, %r200;
	add.s32 	%r679, %r679, 1024;
	add.s64 	%rd124, %rd124, 4096;
	add.s32 	%r682, %r682, 1024;
	setp.lt.s32 	%p12, %r679, %r94;
	@%p12 bra 	$L__BB3_67;
$L__BB3_68:
	// begin inline asm
	mov.u32 %r201, %laneid;
	// end inline asm
	mov.b32 	%r204, 1;
	mov.b32 	%r225, 31;
	mov.b32 	%r226, -1;
	// begin inline asm
	shfl.sync.down.b32 %r202, %r685, %r204, %r225, %r226;
	// end inline asm
	setp.gt.s32 	%p13, %r201, 30;
	selp.b32 	%r227, 0, %r202, %p13;
	add.s32 	%r208, %r227, %r685;
	mov.b32 	%r209, 2;
	// begin inline asm
	shfl.sync.down.b32 %r207, %r208, %r209, %r225, %r226;
	// end inline asm
	setp.gt.s32 	%p14, %r201, 29;
	selp.b32 	%r228, 0, %r207, %p14;
	add.s32 	%r213, %r208, %r228;
	mov.b32 	%r214, 4;
	// begin inline asm
	shfl.sync.down.b32 %r212, %r213, %r214, %r225, %r226;
	// end inline asm
	setp.gt.s32 	%p15, %r201, 27;
	selp.b32 	%r229, 0, %r212, %p15;
	add.s32 	%r218, %r213, %r229;
	mov.b32 	%r219, 8;
	// begin inline asm
	shfl.sync.down.b32 %r217, %r218, %r219, %r225, %r226;
	// end inline asm
	setp.gt.s32 	%p16, %r201, 23;
	selp.b32 	%r230, 0, %r217, %p16;
	add.s32 	%r223, %r218, %r230;
	mov.b32 	%r224, 16;
	// begin inline asm
	shfl.sync.down.b32 %r222, %r223, %r224, %r225, %r226;
	// end inline asm
	setp.gt.s32 	%p17, %r201, 15;
	selp.b32 	%r231, 0, %r222, %p17;
	add.s32 	%r686, %r223, %r231;
	setp.ne.s32 	%p18, %r201, 0;
	@%p18 bra 	$L__BB3_70;
	shr.u32 	%r232, %r85, 3;
	and.b32  	%r233, %r232, 124;
	mov.u32 	%r234, _ZZN3cub18CUB_300001_SM_10006detail6reduce28DeviceReduceSingleTileKernelINS2_10policy_hubIijN4cuda3std3__44plusIiEEE10Policy1000EPiSC_iS9_iiNS7_10__identityEEEvT0_T1_T2_T3_T4_T6_E12temp_storage;
	add.s32 	%r235, %r234, %r233;
	st.shared.u32 	[%r235+8], %r686;
$L__BB3_70:
	bar.sync 	0;
	setp.ne.s32 	%p19, %r85, 0;
	@%p19 bra 	$L__BB3_72;
	ld.shared.u32 	%r236, [_ZZN3cub18CUB_300001_SM_10006detail6reduce28DeviceReduceSingleTileKernelINS2_10policy_hubIijN4cuda3std3__44plusIiEEE10Policy1000EPiSC_iS9_iiNS7_10__identityEEEvT0_T1_T2_T3_T4_T6_E12temp_storage+12];
	add.s32 	%r237, %r236, %r686;
	ld.shared.u32 	%r238, [_ZZN3cub18CUB_300001_SM_10006detail6reduce28DeviceReduceSingleTileKernelINS2_10policy_hubIijN4cuda3std3__44plusIiEEE10Policy1000EPiSC_iS9_iiNS7_10__identityEEEvT0_T1_T2_T3_T4_T6_E12temp_storage+16];
	add.s32 	%r239, %r237, %r238;
	ld.shared.u32 	%r240, [_ZZN3cub18CUB_300001_SM_10006detail6reduce28DeviceReduceSingleTileKernelINS2_10policy_hubIijN4cuda3std3__44plusIiEEE10Policy1000EPiSC_iS9_iiNS7_10__identityEEEvT0_T1_T2_T3_T4_T6_E12temp_storage+20];
	add.s32 	%r241, %r239, %r240;
	ld.shared.u32 	%r242, [_ZZN3cub18CUB_300001_SM_10006detail6reduce28DeviceReduceSingleTileKernelINS2_10policy_hubIijN4cuda3std3__44plusIiEEE10Policy1000EPiSC_iS9_iiNS7_10__identityEEEvT0_T1_T2_T3_T4_T6_E12temp_storage+24];
	add.s32 	%r243, %r241, %r242;
	ld.shared.u32 	%r244, [_ZZN3cub18CUB_300001_SM_10006detail6reduce28DeviceReduceSingleTileKernelINS2_10policy_hubIijN4cuda3std3__44plusIiEEE10Policy1000EPiSC_iS9_iiNS7_10__identityEEEvT0_T1_T2_T3_T4_T6_E12temp_storage+28];
	add.s32 	%r245, %r243, %r244;
	ld.shared.u32 	%r246, [_ZZN3cub18CUB_300001_SM_10006detail6reduce28DeviceReduceSingleTileKernelINS2_10policy_hubIijN4cuda3std3__44plusIiEEE10Policy1000EPiSC_iS9_iiNS7_10__identityEEEvT0_T1_T2_T3_T4_T6_E12temp_storage+32];
	add.s32 	%r247, %r245, %r246;
	ld.shared.u32 	%r248, [_ZZN3cub18CUB_300001_SM_10006detail6reduce28DeviceReduceSingleTileKernelINS2_10policy_hubIijN4cuda3std3__44plusIiEEE10Policy1000EPiSC_iS9_iiNS7_10__identityEEEvT0_T1_T2_T3_T4_T6_E12temp_storage+36];
	add.s32 	%r686, %r247, %r248;
$L__BB3_72:
	mov.u32 	%r631, %tid.x;
	setp.ne.s32 	%p95, %r631, 0;
	@%p95 bra 	$L__BB3_74;
	add.s32 	%r632, %r686, %r121;
	st.global.u32 	[%rd1], %r632;
$L__BB3_74:
	ret;

}
	// .globl	_ZN3cub18CUB_300001_SM_10006detail6reduce28DeviceReduceSingleTileKernelINS2_10policy_hubIiyN4cuda3std3__44plusIiEEE10Policy1000EN6thrust24THRUST_300001_SM_1000_NS6detail15normal_iteratorINSD_10device_ptrIiEEEEPiyS9_iiNS7_10__identityEEEvT0_T1_T2_T3_T4_T6_
.visible .entry _ZN3cub18CUB_300001_SM_10006detail6reduce28DeviceReduceSingleTileKernelINS2_10policy_hubIiyN4cuda3std3__44plusIiEEE10Policy1000EN6thrust24THRUST_300001_SM_1000_NS6detail15normal_iteratorINSD_10device_ptrIiEEEEPiyS9_iiNS7_10__identityEEEvT0_T1_T2_T3_T4_T6_(
	.param .align 8 .b8 _ZN3cub18CUB_300001_SM_10006detail6reduce28DeviceReduceSingleTileKernelINS2_10policy_hubIiyN4cuda3std3__44plusIiEEE10Policy1000EN6thrust24THRUST_300001_SM_1000_NS6detail15normal_iteratorINSD_10device_ptrIiEEEEPiyS9_iiNS7_10__identityEEEvT0_T1_T2_T3_T4_T6__param_0[8],
	.param .u64 .ptr .align 1 _ZN3cub18CUB_300001_SM_10006detail6reduce28DeviceReduceSingleTileKernelINS2_10policy_hubIiyN4cuda3std3__44plusIiEEE10Policy1000EN6thrust24THRUST_300001_SM_1000_NS6detail15normal_iteratorINSD_10device_ptrIiEEEEPiyS9_iiNS7_10__identityEEEvT0_T1_T2_T3_T4_T6__param_1,
	.param .u64 _ZN3cub18CUB_300001_SM_10006detail6reduce28DeviceReduceSingleTileKernelINS2_10policy_hubIiyN4cuda3std3__44plusIiEEE10Policy1000EN6thrust24THRUST_300001_SM_1000_NS6detail15normal_iteratorINSD_10device_ptrIiEEEEPiyS9_iiNS7_10__identityEEEvT0_T1_T2_T3_T4_T6__param_2,
	.param .align 1 .b8 _ZN3cub18CUB_300001_SM_10006detail6reduce28DeviceReduceSingleTileKernelINS2_10policy_hubIiyN4cuda3std3__44plusIiEEE10Policy1000EN6thrust24THRUST_300001_SM_1000_NS6detail15normal_iteratorINSD_10device_ptrIiEEEEPiyS9_iiNS7_10__identityEEEvT0_T1_T2_T3_T4_T6__param_3[1],
	.param .u32 _ZN3cub18CUB_300001_SM_10006detail6reduce28DeviceReduceSingleTileKernelINS2_10policy_hubIiyN4cuda3std3__44plusIiEEE10Policy1000EN6thrust24THRUST_300001_SM_1000_NS6detail15normal_iteratorINSD_10device_ptrIiEEEEPiyS9_iiNS7_10__identityEEEvT0_T1_T2_T3_T4_T6__param_4,
	.param .align 1 .b8 _ZN3cub18CUB_300001_SM_10006detail6reduce28DeviceReduceSingleTileKernelINS2_10policy_hubIiyN4cuda3std3__44plusIiEEE10Policy1000EN6thrust24THRUST_300001_SM_1000_NS6detail15normal_iteratorINSD_10device_ptrIiEEEEPiyS9_iiNS7_10__identityEEEvT0_T1_T2_T3_T4_T6__param_5[1]
)
.maxntid 256
.minnctapersm 1
{
	.reg .pred 	%p<59>;
	.reg .b32 	%r<471>;
	.reg .b64 	%rd<56>;
	// demoted variable
	.shared .align 4 .b8 _ZZN3cub18CUB_300001_SM_10006detail6reduce28DeviceReduceSingleTileKernelINS2_10policy_hubIiyN4cuda3std3__44plusIiEEE10Policy1000EN6thrust24THRUST_300001_SM_1000_NS6detail15normal_iteratorINSD_10device_ptrIiEEEEPiyS9_iiNS7_10__identityEEEvT0_T1_T2_T3_T4_T6_E12temp_storage[44];
	ld.param.u64 	%rd18, [_ZN3cub18CUB_300001_SM_10006detail6reduce28DeviceReduceSingleTileKernelINS2_10policy_hubIiyN4cuda3std3__44plusIiEEE10Policy1000EN6thrust24THRUST_300001_SM_1000_NS6detail15normal_iteratorINSD_10device_ptrIiEEEEPiyS9_iiNS7_10__identityEEEvT0_T1_T2_T3_T4_T6__param_0];
	ld.param.u64 	%rd20, [_ZN3cub18CUB_300001_SM_10006detail6reduce28DeviceReduceSingleTileKernelINS2_10policy_hubIiyN4cuda3std3__44plusIiEEE10Policy1000EN6thrust24THRUST_300001_SM_1000_NS6detail15normal_iteratorINSD_10device_ptrIiEEEEPiyS9_iiNS7_10__identityEEEvT0_T1_T2_T3_T4_T6__param_1];
	ld.param.u64 	%rd19, [_ZN3cub18CUB_300001_SM_10006detail6reduce28DeviceReduceSingleTileKernelINS2_10policy_hubIiyN4cuda3std3__44plusIiEEE10Policy1000EN6thrust24THRUST_300001_SM_1000_NS6detail15normal_iteratorINSD_10device_ptrIiEEEEPiyS9_iiNS7_10__identityEEEvT0_T1_T2_T3_T4_T6__param_2];
	ld.param.u32 	%r81, [_ZN3cub18CUB_300001_SM_10006detail6reduce28DeviceReduceSingleTileKernelINS2_10policy_hubIiyN4cuda3std3__44plusIiEEE10Policy1000EN6thrust24THRUST_300001_SM_1000_NS6detail15normal_iteratorINSD_10device_ptrIiEEEEPiyS9_iiNS7_10__identityEEEvT0_T1_T2_T3_T4_T6__param_4];
	cvta.to.global.u64 	%rd1, %rd20;
	setp.ne.s64 	%p1, %rd19, 0;
	@%p1 bra 	$L__BB4_3;
	mov.u32 	%r434, %tid.x;
	setp.ne.s32 	%p58, %r434, 0;
	@%p58 bra 	$L__BB4_51;
	st.global.u32 	[%rd1], %r81;
	bra.uni 	$L__BB4_51;
$L__BB4_3:
	cvta.to.global.u64 	%rd2, %rd18;
	setp.gt.u64 	%p2, %rd19, 4095;
	@%p2 bra 	$L__BB4_28;
	cvt.u32.u64 	%r1, %rd19;
	mov.u32 	%r2, %tid.x;
	setp.ge.u32 	%p24, %r2, %r1;
	mov.b32 	%r452, 0;
	mov.u32 	%r441, %r2;
	@%p24 bra 	$L__BB4_6;
	mul.wide.u32 	%rd41, %r2, 4;
	add.s64 	%rd42, %rd2, %rd41;
	ld.global.u32 	%r452, [%rd42];
	add.s32 	%r441, %r2, 256;
$L__BB4_6:
	setp.ge.u32 	%p25, %r441, %r1;
	@%p25 bra 	$L__BB4_19;
	not.b32 	%r261, %r441;
	add.s32 	%r262, %r261, %r1;
	shr.u32 	%r263, %r262, 8;
	add.s32 	%r7, %r263, 1;
	and.b32  	%r8, %r7, 15;
	setp.lt.u32 	%p26, %r262, 3840;
	@%p26 bra 	$L__BB4_10;
	and.b32  	%r264, %r7, 33554416;
	neg.s32 	%r437, %r264;
	mul.wide.u32 	%rd43, %r441, 4;
	add.s64 	%rd44, %rd43, %rd2;
	add.s64 	%rd51, %rd44, 8192;
$L__BB4_9:
	.pragma "nounroll";
	ld.global.u32 	%r265, [%rd51+-8192];
	add.s32 	%r266, %r265, %r452;
	ld.global.u32 	%r267, [%rd51+-7168];
	add.s32 	%r268, %r267, %r266;
	ld.global.u32 	%r269, [%rd51+-6144];
	add.s32 	%r270, %r269, %r268;
	ld.global.u32 	%r271, [%rd51+-5120];
	add.s32 	%r272, %r271, %r270;
	ld.global.u32 	%r273, [%rd51+-4096];
	add.s32 	%r274, %r273, %r272;
	ld.global.u32 	%r275, [%rd51+-3072];
	add.s32 	%r276, %r275, %r274;
	ld.global.u32 	%r277, [%rd51+-2048];
	add.s32 	%r278, %r277, %r276;
	ld.global.u32 	%r279, [%rd51+-1024];
	add.s32 	%r280, %r279, %r278;
	ld.global.u32 	%r281, [%rd51];
	add.s32 	%r282, %r281, %r280;
	ld.global.u32 	%r283, [%rd51+1024];
	add.s32 	%r284, %r283, %r282;
	ld.global.u32 	%r285, [%rd51+2048];
	add.s32 	%r286, %r285, %r284;
	ld.global.u32 	%r287, [%rd51+3072];
	add.s32 	%r288, %r287, %r286;
	ld.global.u32 	%r289, [%rd51+4096];
	add.s32 	%r290, %r289, %r288;
	ld.global.u32 	%r291, [%rd51+5120];
	add.s32 	%r292, %r291, %r290;
	ld.global.u32 	%r293, [%rd51+6144];
	add.s32 	%r294, %r293, %r292;
	ld.global.u32 	%r295, [%rd51+7168];
	add.s32 	%r452, %r295, %r294;
	add.s32 	%r441, %r441, 4096;
	add.s32 	%r437, %r437, 16;
	add.s64 	%rd51, %rd51, 16384;
	setp.ne.s32 	%p27, %r437, 0;
	@%p27 bra 	$L__BB4_9;
$L__BB4_10:
	setp.eq.s32 	%p28, %r8, 0;
	@%p28 bra 	$L__BB4_19;
	and.b32  	%r19, %r7, 7;
	setp.lt.u32 	%p29, %r8, 8;
	@%p29 bra 	$L__BB4_13;
	mul.wide.s32 	%rd45, %r441, 4;
	add.s64 	%rd46, %rd2, %rd45;
	ld.global.u32 	%r297, [%rd46];
	add.s32 	%r298, %r297, %r452;
	ld.global.u32 	%r299, [%rd46+1024];
	add.s32 	%r300, %r299, %r298;
	ld.global.u32 	%r301, [%rd46+2048];
	add.s32 	%r302, %r301, %r300;
	ld.global.u32 	%r303, [%rd46+3072];
	add.s32 	%r304, %r303, %r302;
	ld.global.u32 	%r305, [%rd46+4096];
	add.s32 	%r306, %r305, %r304;
	ld.global.u32 	%r307, [%rd46+5120];
	add.s32 	%r308, %r307, %r306;
	ld.global.u32 	%r309, [%rd46+6144];
	add.s32 	%r310, %r309, %r308;
	ld.global.u32 	%r311, [%rd46+7168];
	add.s32 	%r452, %r311, %r310;
	add.s32 	%r441, %r441, 2048;
$L__BB4_13:
	setp.eq.s32 	%p30, %r19, 0;
	@%p30 bra 	$L__BB4_19;
	and.b32  	%r25, %r7, 3;
	setp.lt.u32 	%p31, %r19, 4;
	@%p31 bra 	$L__BB4_16;
	mul.wide.s32 	%rd47, %r441, 4;
	add.s64 	%rd48, %rd2, %rd47;
	ld.global.u32 	%r313, [%rd48];
	add.s32 	%r314, %r313, %r452;
	ld.global.u32 	%r315, [%rd48+1024];
	add.s32 	%r316, %r315, %r314;
	ld.global.u32 	%r317, [%rd48+2048];
	add.s32 	%r318, %r317, %r316;
	ld.global.u32 	%r319, [%rd48+3072];
	add.s32 	%r452, %r319, %r318;
	add.s32 	%r441, %r441, 1024;
$L__BB4_16:
	setp.eq.s32 	%p32, %r25, 0;
	@%p32 bra 	$L__BB4_19;
	neg.s32 	%r449, %r25;
$L__BB4_18:
	.pragma "nounroll";
	mul.wide.s32 	%rd49, %r441, 4;
	add.s64 	%rd50, %rd2, %rd49;
	ld.global.u32 	%r320, [%rd50];
	add.s32 	%r452, %r320, %r452;
	add.s32 	%r441, %r441, 256;
	add.s32 	%r449, %r449, 1;
	setp.ne.s32 	%p33, %r449, 0;
	@%p33 bra 	$L__BB4_18;
$L__BB4_19:
	setp.lt.u64 	%p34, %rd19, 256;
	@%p34 bra 	$L__BB4_24;
	// begin inline asm
	mov.u32 %r384, %laneid;
	// end inline asm
	mov.b32 	%r387, 1;
	mov.b32 	%r408, 31;
	mov.b32 	%r409, -1;
	// begin inline asm
	shfl.sync.down.b32 %r385, %r452, %r387, %r408, %r409;
	// end inline asm
	setp.gt.s32 	%p50, %r384, 30;
	selp.b32 	%r410, 0, %r385, %p50;
	add.s32 	%r391, %r410, %r452;
	mov.b32 	%r392, 2;
	// begin inline asm
	shfl.sync.down.b32 %r390, %r391, %r392, %r408, %r409;
	// end inline asm
	setp.gt.s32 	%p51, %r384, 29;
	selp.b32 	%r411, 0, %r390, %p51;
	add.s32 	%r396, %r391, %r411;
	mov.b32 	%r397, 4;
	// begin inline asm
	shfl.sync.down.b32 %r395, %r396, %r397, %r408, %r409;
	// end inline asm
	setp.gt.s32 	%p52, %r384, 27;
	selp.b32 	%r412, 0, %r395, %p52;
	add.s32 	%r401, %r396, %r412;
	mov.b32 	%r402, 8;
	// begin inline asm
	shfl.sync.down.b32 %r400, %r401, %r402, %r408, %r409;
	// end inline asm
	setp.gt.s32 	%p53, %r384, 23;
	selp.b32 	%r413, 0, %r400, %p53;
	add.s32 	%r406, %r401, %r413;
	mov.b32 	%r407, 16;
	// begin inline asm
	shfl.sync.down.b32 %r405, %r406, %r407, %r408, %r409;
	// end inline asm
	setp.gt.s32 	%p54, %r384, 15;
	selp.b32 	%r414, 0, %r405, %p54;
	add.s32 	%r470, %r406, %r414;
	setp.ne.s32 	%p55, %r384, 0;
	@%p55 bra 	$L__BB4_22;
	shr.u32 	%r415, %r2, 3;
	and.b32  	%r416, %r415, 124;
	mov.u32 	%r417, _ZZN3cub18CUB_300001_SM_10006detail6reduce28DeviceReduceSingleTileKernelINS2_10policy_hubIiyN4cuda3std3__44plusIiEEE10Policy1000EN6thrust24THRUST_300001_SM_1000_NS6detail15normal_iteratorINSD_10device_ptrIiEEEEPiyS9_iiNS7_10__identityEEEvT0_T1_T2_T3_T4_T6_E12temp_storage;
	add.s32 	%r418, %r417, %r416;
	st.shared.u32 	[%r418+8], %r470;
$L__BB4_22:
	bar.sync 	0;
	setp.ne.s32 	%p56, %r2, 0;
	@%p56 bra 	$L__BB4_49;
	ld.shared.u32 	%r419, [_ZZN3cub18CUB_300001_SM_10006detail6reduce28DeviceReduceSingleTileKernelINS2_10policy_hubIiyN4cuda3std3__44plusIiEEE10Policy1000EN6thrust24THRUST_300001_SM_1000_NS6detail15normal_iteratorINSD_10device_ptrIiEEEEPiyS9_iiNS7_10__identityEEEvT0_T1_T2_T3_T4_T6_E12temp_storage+12];
	add.s32 	%r420, %r419, %r470;
	ld.shared.u32 	%r421, [_ZZN3cub18CUB_300001_SM_10006detail6reduce28DeviceReduceSingleTileKernelINS2_10policy_hubIiyN4cuda3std3__44plusIiEEE10Policy1000EN6thrust24THRUST_300001_SM_1000_NS6detail15normal_iteratorINSD_10device_ptrIiEEEEPiyS9_iiNS7_10__identityEEEvT0_T1_T2_T3_T4_T6_E12temp_storage+16];
	add.s32 	%r422, %r420, %r421;
	ld.shared.u32 	%r423, [_ZZN3cub18CUB_300001_SM_10006detail6reduce28DeviceReduceSingleTileKernelINS2_10policy_hubIiyN4cuda3std3__44plusIiEEE10Policy1000EN6thrust24THRUST_300001_SM_1000_NS6detail15normal_iteratorINSD_10device_ptrIiEEEEPiyS9_iiNS7_10__identityEEEvT0_T1_T2_T3_T4_T6_E12temp_storage+20];
	add.s32 	%r424, %r422, %r423;
	ld.shared.u32 	%r425, [_ZZN3cub18CUB_300001_SM_10006detail6reduce28DeviceReduceSingleTileKernelINS2_10policy_hubIiyN4cuda3std3__44plusIiEEE10Policy1000EN6thrust24THRUST_300001_SM_1000_NS6detail15normal_iteratorINSD_10device_ptrIiEEEEPiyS9_iiNS7_10__identityEEEvT0_T1_T2_T3_T4_T6_E12temp_storage+24];
	add.s32 	%r426, %r424, %r425;
	ld.shared.u32 	%r427, [_ZZN3cub18CUB_300001_SM_10006detail6reduce28DeviceReduceSingleTileKernelINS2_10policy_hubIiyN4cuda3std3__44plusIiEEE10Policy1000EN6thrust24THRUST_300001_SM_1000_NS6detail15normal_iteratorINSD_10device_ptrIiEEEEPiyS9_iiNS7_10__identityEEEvT0_T1_T2_T3_T4_T6_E12temp_storage+28];
	add.s32 	%r428, %r426, %r427;
	ld.shared.u32 	%r429, [_ZZN3cub18CUB_300001_SM_10006detail6reduce28DeviceReduceSingleTileKernelINS2_10policy_hubIiyN4cuda3std3__44plusIiEEE10Policy1000EN6thrust24THRUST_300001_SM_1000_NS6detail15normal_iteratorINSD_10device_ptrIiEEEEPiyS9_iiNS7_10__identityEEEvT0_T1_T2_T3_T4_T6_E12temp_storage+32];
	add.s32 	%r430, %r428, %r429;
	ld.shared.u32 	%r431, [_ZZN3cub18CUB_300001_SM_10006detail6reduce28DeviceReduceSingleTileKernelINS2_10policy_hubIiyN4cuda3std3__44plusIiEEE10Policy1000EN6thrust24THRUST_300001_SM_1000_NS6detail15normal_iteratorINSD_10device_ptrIiEEEEPiyS9_iiNS7_10__identityEEEvT0_T1_T2_T3_T4_T6_E12temp_storage+36];
	add.s32 	%r470, %r430, %r431;
	bra.uni 	$L__BB4_49;
$L__BB4_24:
	// begin inline asm
	mov.u32 %r321, %laneid;
	// end inline asm
	and.b32  	%r347, %r2, 992;
	add.s32 	%r348, %r347, 32;
	setp.gt.u32 	%p35, %r348, %r1;
	not.b32 	%r349, %r347;
	add.s32 	%r350, %r1, %r349;
	selp.b32 	%r345, %r350, 31, %p35;
	mov.b32 	%r324, 1;
	mov.b32 	%r346, -1;
	// begin inline asm
	shfl.sync.down.b32 %r322, %r452, %r324, %r345, %r346;
	// end inline asm
	setp.lt.s32 	%p36, %r321, %r345;
	selp.b32 	%r351, %r322, 0, %p36;
	add.s32 	%r328, %r351, %r452;
	mov.b32 	%r329, 2;
	// begin inline asm
	shfl.sync.down.b32 %r327, %r328, %r329, %r345, %r346;
	// end inline asm
	add.s32 	%r352, %r321, 2;
	setp.gt.s32 	%p37, %r352, %r345;
	selp.b32 	%r353, 0, %r327, %p37;
	add.s32 	%r333, %r328, %r353;
	mov.b32 	%r334, 4;
	// begin inline asm
	shfl.sync.down.b32 %r332, %r333, %r334, %r345, %r346;
	// end inline asm
	add.s32 	%r354, %r321, 4;
	setp.gt.s32 	%p38, %r354, %r345;
	selp.b32 	%r355, 0, %r332, %p38;
	add.s32 	%r338, %r333, %r355;
	mov.b32 	%r339, 8;
	// begin inline asm
	shfl.sync.down.b32 %r337, %r338, %r339, %r345, %r346;
	// end inline asm
	add.s32 	%r356, %r321, 8;
	setp.gt.s32 	%p39, %r356, %r345;
	selp.b32 	%r357, 0, %r337, %p39;
	add.s32 	%r343, %r338, %r357;
	mov.b32 	%r344, 16;
	// begin inline asm
	shfl.sync.down.b32 %r342, %r343, %r344, %r345, %r346;
	// end inline asm
	add.s32 	%r358, %r321, 16;
	setp.gt.s32 	%p40, %r358, %r345;
	selp.b32 	%r359, 0, %r342, %p40;
	add.s32 	%r470, %r343, %r359;
	setp.ne.s32 	%p41, %r321, 0;
	@%p41 bra 	$L__BB4_26;
	shr.u32 	%r360, %r2, 3;
	and.b32  	%r361, %r360, 124;
	mov.u32 	%r362, _ZZN3cub18CUB_300001_SM_10006detail6reduce28DeviceReduceSingleTileKernelINS2_10policy_hubIiyN4cuda3std3__44plusIiEEE10Policy1000EN6thrust24THRUST_300001_SM_1000_NS6detail15normal_iteratorINSD_10device_ptrIiEEEEPiyS9_iiNS7_10__identityEEEvT0_T1_T2_T3_T4_T6_E12temp_storage;
	add.s32 	%r363, %r362, %r361;
	st.shared.u32 	[%r363+8], %r470;
$L__BB4_26:
	bar.sync 	0;
	setp.ne.s32 	%p42, %r2, 0;
	@%p42 bra 	$L__BB4_49;
	setp.gt.u64 	%p43, %rd19, 32;
	ld.shared.u32 	%r364, [_ZZN3cub18CUB_300001_SM_10006detail6reduce28DeviceReduceSingleTileKernelINS2_10policy_hubIiyN4cuda3std3__44plusIiEEE10Policy1000EN6thrust24THRUST_300001_SM_1000_NS6detail15normal_iteratorINSD_10device_ptrIiEEEEPiyS9_iiNS7_10__identityEEEvT0_T1_T2_T3_T4_T6_E12temp_storage+12];
	selp.b32 	%r365, %r364, 0, %p43;
	add.s32 	%r366, %r365, %r470;
	setp.gt.u64 	%p44, %rd19, 64;
	ld.shared.u32 	%r367, [_ZZN3cub18CUB_300001_SM_10006detail6reduce28DeviceReduceSingleTileKernelINS2_10policy_hubIiyN4cuda3std3__44plusIiEEE10Policy1000EN6thrust24THRUST_300001_SM_1000_NS6detail15normal_iteratorINSD_10device_ptrIiEEEEPiyS9_iiNS7_10__identityEEEvT0_T1_T2_T3_T4_T6_E12temp_storage+16];
	selp.b32 	%r368, %r367, 0, %p44;
	add.s32 	%r369, %r366, %r368;
	setp.gt.u64 	%p45, %rd19, 96;
	ld.shared.u32 	%r370, [_ZZN3cub18CUB_300001_SM_10006detail6reduce28DeviceReduceSingleTileKernelINS2_10policy_hubIiyN4cuda3std3__44plusIiEEE10Policy1000EN6thrust24THRUST_300001_SM_1000_NS6detail15normal_iteratorINSD_10device_ptrIiEEEEPiyS9_iiNS7_10__identityEEEvT0_T1_T2_T3_T4_T6_E12temp_storage+20];
	selp.b32 	%r371, %r370, 0, %p45;
	add.s32 	%r372, %r369, %r371;
	setp.gt.u64 	%p46, %rd19, 128;
	ld.shared.u32 	%r373, [_ZZN3cub18CUB_300001_SM_10006detail6reduce28DeviceReduceSingleTileKernelINS2_10policy_hubIiyN4cuda3std3__44plusIiEEE10Policy1000EN6thrust24THRUST_300001_SM_1000_NS6detail15normal_iteratorINSD_10device_ptrIiEEEEPiyS9_iiNS7_10__identityEEEvT0_T1_T2_T3_T4_T6_E12temp_storage+24];
	selp.b32 	%r374, %r373, 0, %p46;
	add.s32 	%r375, %r372, %r374;
	setp.gt.u64 	%p47, %rd19, 160;
	ld.shared.u32 	%r376, [_ZZN3cub18CUB_300001_SM_10006detail6reduce28DeviceReduceSingleTileKernelINS2_10policy_hubIiyN4cuda3std3__44plusIiEEE10Policy1000EN6thrust24THRUST_300001_SM_1000_NS6detail15normal_iteratorINSD_10device_ptrIiEEEEPiyS9_iiNS7_10__identityEEEvT0_T1_T2_T3_T4_T6_E12temp_storage+28];
	selp.b32 	%r377, %r376, 0, %p47;
	add.s32 	%r378, %r375, %r377;
	setp.gt.u64 	%p48, %rd19, 192;
	ld.shared.u32 	%r379, [_ZZN3cub18CUB_300001_SM_10006detail6reduce28DeviceReduceSingleTileKernelINS2_10policy_hubIiyN4cuda3std3__44plusIiEEE10Policy1000EN6thrust24THRUST_300001_SM_1000_NS6detail15normal_iteratorINSD_10device_ptrIiEEEEPiyS9_iiNS7_10__identityEEEvT0_T1_T2_T3_T4_T6_E12temp_storage+32];
	selp.b32 	%r380, %r379, 0, %p48;
	add.s32 	%r381, %r378, %r380;
	setp.gt.u64 	%p49, %rd19, 224;
	ld.shared.u32 	%r382, [_ZZN3cub18CUB_300001_SM_10006detail6reduce28DeviceReduceSingleTileKernelINS2_10policy_hubIiyN4cuda3std3__44plusIiEEE10Policy1000EN6thrust24THRUST_300001_SM_1000_NS6detail15normal_iteratorINSD_10device_ptrIiEEEEPiyS9_iiNS7_10__identityEEEvT0_T1_T2_T3_T4_T6_E12temp_storage+36];
	selp.b32 	%r383, %r382, 0, %p49;
	add.s32 	%r470, %r381, %r383;
	bra.uni 	$L__BB4_49;
$L__BB4_28:
	mov.u32 	%r43, %tid.x;
	cvt.u64.u32 	%rd6, %r43;
	mul.wide.u32 	%rd22, %r43, 4;
	add.s64 	%rd7, %rd2, %rd22;
	ld.global.u32 	%r82, [%rd7];
	ld.global.u32 	%r83, [%rd7+1024];
	ld.global.u32 	%r84, [%rd7+2048];
	ld.global.u32 	%r85, [%rd7+3072];
	ld.global.u32 	%r86, [%rd7+4096];
	ld.global.u32 	%r87, [%rd7+5120];
	ld.global.u32 	%r88, [%rd7+6144];
	ld.global.u32 	%r89, [%rd7+7168];
	ld.global.u32 	%r90, [%rd7+8192];
	ld.global.u32 	%r91, [%rd7+9216];
	ld.global.u32 	%r92, [%rd7+10240];
	ld.global.u32 	%r93, [%rd7+11264];
	ld.global.u32 	%r94, [%rd7+12288];
	ld.global.u32 	%r95, [%rd7+13312];
	ld.global.u32 	%r96, [%rd7+14336];
	ld.global.u32 	%r97, [%rd7+15360];
	add.s32 	%r98, %r83, %r82;
	add.s32 	%r99, %r84, %r98;
	add.s32 	%r100, %r85, %r99;
	add.s32 	%r101, %r86, %r100;
	add.s32 	%r102, %r87, %r101;
	add.s32 	%r103, %r88, %r102;
	add.s32 	%r104, %r89, %r103;
	add.s32 	%r105, %r90, %r104;
	add.s32 	%r106, %r91, %r105;
	add.s32 	%r107, %r92, %r106;
	add.s32 	%r108, %r93, %r107;
	add.s32 	%r109, %r94, %r108;
	add.s32 	%r110, %r95, %r109;
	add.s32 	%r111, %r96, %r110;
	add.s32 	%r469, %r97, %r111;
	add.s64 	%rd8, %rd19, -4096;
	setp.lt.u64 	%p3, %rd8, 4096;
	mov.b64 	%rd53, 4096;
	@%p3 bra 	$L__BB4_32;
	mov.b64 	%rd53, 4096;
$L__BB4_30:
	shl.b64 	%rd24, %rd53, 2;
	add.s64 	%rd25, %rd7, %rd24;
	ld.global.u32 	%r112, [%rd25];
	ld.global.u32 	%r113, [%rd25+1024];
	ld.global.u32 	%r114, [%rd25+2048];
	ld.global.u32 	%r115, [%rd25+3072];
	ld.global.u32 	%r116, [%rd25+4096];
	ld.global.u32 	%r117, [%rd25+5120];
	ld.global.u32 	%r118, [%rd25+6144];
	ld.global.u32 	%r119, [%rd25+7168];
	ld.global.u32 	%r120, [%rd25+8192];
	ld.global.u32 	%r121, [%rd25+9216];
	ld.global.u32 	%r122, [%rd25+10240];
	ld.global.u32 	%r123, [%rd25+11264];
	ld.global.u32 	%r124, [%rd25+12288];
	ld.global.u32 	%r125, [%rd25+13312];
	ld.global.u32 	%r126, [%rd25+14336];
	ld.global.u32 	%r127, [%rd25+15360];
	add.s32 	%r128, %r112, %r469;
	add.s32 	%r129, %r113, %r128;
	add.s32 	%r130, %r114, %r129;
	add.s32 	%r131, %r115, %r130;
	add.s32 	%r132, %r116, %r131;
	add.s32 	%r133, %r117, %r132;
	add.s32 	%r134, %r118, %r133;
	add.s32 	%r135, %r119, %r134;
	add.s32 	%r136, %r120, %r135;
	add.s32 	%r137, %r121, %r136;
	add.s32 	%r138, %r122, %r137;
	add.s32 	%r139, %r123, %r138;
	add.s32 	%r140, %r124, %r139;
	add.s32 	%r141, %r125, %r140;
	add.s32 	%r142, %r126, %r141;
	add.s32 	%r469, %r127, %r142;
	sub.s64 	%rd26, %rd19, %rd53;
	setp.lt.u64 	%p4, %rd26, 4096;
	@%p4 bra 	$L__BB4_45;
	add.s64 	%rd53, %rd53, 4096;
	setp.le.u64 	%p5, %rd53, %rd8;
	@%p5 bra 	$L__BB4_30;
$L__BB4_32:
	setp.le.u64 	%p6, %rd19, %rd53;
	cvt.u32.u64 	%r143, %rd53;
	cvt.u32.u64 	%r144, %rd19;
	sub.s32 	%r145, %r144, %r143;
	setp.ge.s32 	%p7, %r43, %r145;
	or.pred  	%p8, %p6, %p7;
	@%p8 bra 	$L__BB4_45;
	not.b32 	%r149, %r43;
	add.s32 	%r150, %r149, %r144;
	sub.s32 	%r152, %r150, %r143;
	shr.u32 	%r153, %r152, 8;
	add.s32 	%r48, %r153, 1;
	and.b32  	%r49, %r48, 15;
	setp.lt.u32 	%p9, %r152, 3840;
	mov.u32 	%r459, %r43;
	@%p9 bra 	$L__BB4_36;
	and.b32  	%r154, %r48, 33554416;
	neg.s32 	%r455, %r154;
	add.s64 	%rd27, %rd53, %rd6;
	shl.b64 	%rd28, %rd27, 2;
	add.s64 	%rd29, %rd28, %rd2;
	add.s64 	%rd54, %rd29, 8192;
	mov.u32 	%r459, %r43;
$L__BB4_35:
	.pragma "nounroll";
	ld.global.u32 	%r155, [%rd54+-8192];
	add.s32 	%r156, %r155, %r469;
	ld.global.u32 	%r157, [%rd54+-7168];
	add.s32 	%r158, %r157, %r156;
	ld.global.u32 	%r159, [%rd54+-6144];
	add.s32 	%r160, %r159, %r158;
	ld.global.u32 	%r161, [%rd54+-5120];
	add.s32 	%r162, %r161, %r160;
	ld.global.u32 	%r163, [%rd54+-4096];
	add.s32 	%r164, %r163, %r162;
	ld.global.u32 	%r165, [%rd54+-3072];
	add.s32 	%r166, %r165, %r164;
	ld.global.u32 	%r167, [%rd54+-2048];
	add.s32 	%r168, %r167, %r166;
	ld.global.u32 	%r169, [%rd54+-1024];
	add.s32 	%r170, %r169, %r168;
	ld.global.u32 	%r171, [%rd54];
	add.s32 	%r172, %r171, %r170;
	ld.global.u32 	%r173, [%rd54+1024];
	add.s32 	%r174, %r173, %r172;
	ld.global.u32 	%r175, [%rd54+2048];
	add.s32 	%r176, %r175, %r174;
	ld.global.u32 	%r177, [%rd54+3072];
	add.s32 	%r178, %r177, %r176;
	ld.global.u32 	%r179, [%rd54+4096];
	add.s32 	%r180, %r179, %r178;
	ld.global.u32 	%r181, [%rd54+5120];
	add.s32 	%r182, %r181, %r180;
	ld.global.u32 	%r183, [%rd54+6144];
	add.s32 	%r184, %r183, %r182;
	ld.global.u32 	%r185, [%rd54+7168];
	add.s32 	%r469, %r185, %r184;
	add.s32 	%r459, %r459, 4096;
	add.s32 	%r455, %r455, 16;
	add.s64 	%rd54, %rd54, 16384;
	setp.ne.s32 	%p10, %r455, 0;
	@%p10 bra 	$L__BB4_35;
$L__BB4_36:
	setp.eq.s32 	%p11, %r49, 0;
	@%p11 bra 	$L__BB4_45;
	and.b32  	%r60, %r48, 7;
	setp.lt.u32 	%p12, %r49, 8;
	@%p12 bra 	$L__BB4_39;
	cvt.u64.u32 	%rd30, %r459;
	add.s64 	%rd31, %rd53, %rd30;
	shl.b64 	%rd32, %rd31, 2;
	add.s64 	%rd33, %rd2, %rd32;
	ld.global.u32 	%r187, [%rd33];
	add.s32 	%r188, %r187, %r469;
	ld.global.u32 	%r189, [%rd33+1024];
	add.s32 	%r190, %r189, %r188;
	ld.global.u32 	%r191, [%rd33+2048];
	add.s32 	%r192, %r191, %r190;
	ld.global.u32 	%r193, [%rd33+3072];
	add.s32 	%r194, %r193, %r192;
	ld.global.u32 	%r195, [%rd33+4096];
	add.s32 	%r196, %r195, %r194;
	ld.global.u32 	%r197, [%rd33+5120];
	add.s32 	%r198, %r197, %r196;
	ld.global.u32 	%r199, [%rd33+6144];
	add.s32 	%r200, %r199, %r198;
	ld.global.u32 	%r201, [%rd33+7168];
	add.s32 	%r469, %r201, %r200;
	add.s32 	%r459, %r459, 2048;
$L__BB4_39:
	setp.eq.s32 	%p13, %r60, 0;
	@%p13 bra 	$L__BB4_45;
	and.b32  	%r66, %r48, 3;
	setp.lt.u32 	%p14, %r60, 4;
	@%p14 bra 	$L__BB4_42;
	cvt.u64.u32 	%rd34, %r459;
	add.s64 	%rd35, %rd53, %rd34;
	shl.b64 	%rd36, %rd35, 2;
	add.s64 	%rd37, %rd2, %rd36;
	ld.global.u32 	%r203, [%rd37];
	add.s32 	%r204, %r203, %r469;
	ld.global.u32 	%r205, [%rd37+1024];
	add.s32 	%r206, %r205, %r204;
	ld.global.u32 	%r207, [%rd37+2048];
	add.s32 	%r208, %r207, %r206;
	ld.global.u32 	%r209, [%rd37+3072];
	add.s32 	%r469, %r209, %r208;
	add.s32 	%r459, %r459, 1024;
$L__BB4_42:
	setp.eq.s32 	%p15, %r66, 0;
	@%p15 bra 	$L__BB4_45;
	cvt.u64.u32 	%rd38, %r459;
	add.s64 	%rd39, %rd53, %rd38;
	shl.b64 	%rd40, %rd39, 2;
	add.s64 	%rd55, %rd2, %rd40;
	neg.s32 	%r467, %r66;
$L__BB4_44:
	.pragma "nounroll";
	ld.global.u32 	%r210, [%rd55];
	add.s32 	%r469, %r210, %r469;
	add.s64 	%rd55, %rd55, 1024;
	add.s32 	%r467, %r467, 1;
	setp.ne.s32 	%p16, %r467, 0;
	@%p16 bra 	$L__BB4_44;
$L__BB4_45:
	// begin inline asm
	mov.u32 %r211, %laneid;
	// end inline asm
	mov.b32 	%r214, 1;
	mov.b32 	%r235, 31;
	mov.b32 	%r236, -1;
	// begin inline asm
	shfl.sync.down.b32 %r212, %r469, %r214, %r235, %r236;
	// end inline asm
	setp.gt.s32 	%p17, %r211, 30;
	selp.b32 	%r237, 0, %r212, %p17;
	add.s32 	%r218, %r237, %r469;
	mov.b32 	%r219, 2;
	// begin inline asm
	shfl.sync.down.b32 %r217, %r218, %r219, %r235, %r236;
	// end inline asm
	setp.gt.s32 	%p18, %r211, 29;
	selp.b32 	%r238, 0, %r217, %p18;
	add.s32 	%r223, %r218, %r238;
	mov.b32 	%r224, 4;
	// begin inline asm
	shfl.sync.down.b32 %r222, %r223, %r224, %r235, %r236;
	// end inline asm
	setp.gt.s32 	%p19, %r211, 27;
	selp.b32 	%r239, 0, %r222, %p19;
	add.s32 	%r228, %r223, %r239;
	mov.b32 	%r229, 8;
	// begin inline asm
	shfl.sync.down.b32 %r227, %r228, %r229, %r235, %r236;
	// end inline asm
	setp.gt.s32 	%p20, %r211, 23;
	selp.b32 	%r240, 0, %r227, %p20;
	add.s32 	%r233, %r228, %r240;
	mov.b32 	%r234, 16;
	// begin inline asm
	shfl.sync.down.b32 %r232, %r233, %r234, %r235, %r236;
	// end inline asm
	setp.gt.s32 	%p21, %r211, 15;
	selp.b32 	%r241, 0, %r232, %p21;
	add.s32 	%r470, %r233, %r241;
	setp.ne.s32 	%p22, %r211, 0;
	@%p22 bra 	$L__BB4_47;
	shr.u32 	%r242, %r43, 3;
	and.b32  	%r243, %r242, 124;
	mov.u32 	%r244, _ZZN3cub18CUB_300001_SM_10006detail6reduce28DeviceReduceSingleTileKernelINS2_10policy_hubIiyN4cuda3std3__44plusIiEEE10Policy1000EN6thrust24THRUST_300001_SM_1000_NS6detail15normal_iteratorINSD_10device_ptrIiEEEEPiyS9_iiNS7_10__identityEEEvT0_T1_T2_T3_T4_T6_E12temp_storage;
	add.s32 	%r245, %r244, %r243;
	st.shared.u32 	[%r245+8], %r470;
$L__BB4_47:
	bar.sync 	0;
	setp.ne.s32 	%p23, %r43, 0;
	@%p23 bra 	$L__BB4_49;
	ld.shared.u32 	%r246, [_ZZN3cub18CUB_300001_SM_10006detail6reduce28DeviceReduceSingleTileKernelINS2_10policy_hubIiyN4cuda3std3__44plusIiEEE10Policy1000EN6thrust24THRUST_300001_SM_1000_NS6detail15normal_iteratorINSD_10device_ptrIiEEEEPiyS9_iiNS7_10__identityEEEvT0_T1_T2_T3_T4_T6_E12temp_storage+12];
	add.s32 	%r247, %r246, %r470;
	ld.shared.u32 	%r248, [_ZZN3cub18CUB_300001_SM_10006detail6reduce28DeviceReduceSingleTileKernelINS2_10policy_hubIiyN4cuda3std3__44plusIiEEE10Policy1000EN6thrust24THRUST_300001_SM_1000_NS6detail15normal_iteratorINSD_10device_ptrIiEEEEPiyS9_iiNS7_10__identityEEEvT0_T1_T2_T3_T4_T6_E12temp_storage+16];
	add.s32 	%r249, %r247, %r248;
	ld.shared.u32 	%r250, [_ZZN3cub18CUB_300001_SM_10006detail6reduce28DeviceReduceSingleTileKernelINS2_10policy_hubIiyN4cuda3std3__44plusIiEEE10Policy1000EN6thrust24THRUST_300001_SM_1000_NS6detail15normal_iteratorINSD_10device_ptrIiEEEEPiyS9_iiNS7_10__identityEEEvT0_T1_T2_T3_T4_T6_E12temp_storage+20];
	add.s32 	%r251, %r249, %r250;
	ld.shared.u32 	%r252, [_ZZN3cub18CUB_300001_SM_10006detail6reduce28DeviceReduceSingleTileKernelINS2_10policy_hubIiyN4cuda3std3__44plusIiEEE10Policy1000EN6thrust24THRUST_300001_SM_1000_NS6detail15normal_iteratorINSD_10device_ptrIiEEEEPiyS9_iiNS7_10__identityEEEvT0_T1_T2_T3_T4_T6_E12temp_storage+24];
	add.s32 	%r253, %r251, %r252;
	ld.shared.u32 	%r254, [_ZZN3cub18CUB_300001_SM_10006detail6reduce28DeviceReduceSingleTileKernelINS2_10policy_hubIiyN4cuda3std3__44plusIiEEE10Policy1000EN6thrust24THRUST_300001_SM_1000_NS6detail15normal_iteratorINSD_10device_ptrIiEEEEPiyS9_iiNS7_10__identityEEEvT0_T1_T2_T3_T4_T6_E12temp_storage+28];
	add.s32 	%r255, %r253, %r254;
	ld.shared.u32 	%r256, [_ZZN3cub18CUB_300001_SM_10006detail6reduce28DeviceReduceSingleTileKernelINS2_10policy_hubIiyN4cuda3std3__44plusIiEEE10Policy1000EN6thrust24THRUST_300001_SM_1000_NS6detail15normal_iteratorINSD_10device_ptrIiEEEEPiyS9_iiNS7_10__identityEEEvT0_T1_T2_T3_T4_T6_E12temp_storage+32];
	add.s32 	%r257, %r255, %r256;
	ld.shared.u32 	%r258, [_ZZN3cub18CUB_300001_SM_10006detail6reduce28DeviceReduceSingleTileKernelINS2_10policy_hubIiyN4cuda3std3__44plusIiEEE10Policy1000EN6thrust24THRUST_300001_SM_1000_NS6detail15normal_iteratorINSD_10device_ptrIiEEEEPiyS9_iiNS7_10__identityEEEvT0_T1_T2_T3_T4_T6_E12temp_storage+36];
	add.s32 	%r470, %r257, %r258;
$L__BB4_49:
	mov.u32 	%r432, %tid.x;
	setp.ne.s32 	%p57, %r432, 0;
	@%p57 bra 	$L__BB4_51;
	add.s32 	%r433, %r470, %r81;
	st.global.u32 	[%rd1], %r433;
$L__BB4_51:
	ret;

}
	// .globl	_ZN3cub18CUB_300001_SM_10006detail6reduce18DeviceReduceKernelINS2_10policy_hubIiyN4cuda3std3__44plusIiEEE10Policy1000EN6thrust24THRUST_300001_SM_1000_NS6detail15normal_iteratorINSD_10device_ptrIiEEEEyS9_iNS7_10__identityEEEvT0_PT3_T1_NS0_13GridEvenShareISN_EET2_T4_
.visible .entry _ZN3cub18CUB_300001_SM_10006detail6reduce18DeviceReduceKernelINS2_10policy_hubIiyN4cuda3std3__44plusIiEEE10Policy1000EN6thrust24THRUST_300001_SM_1000_NS6detail15normal_iteratorINSD_10device_ptrIiEEEEyS9_iNS7_10__identityEEEvT0_PT3_T1_NS0_13GridEvenShareISN_EET2_T4_(
	.param .align 8 .b8 _ZN3cub18CUB_300001_SM_10006detail6reduce18DeviceReduceKernelINS2_10policy_hubIiyN4cuda3std3__44plusIiEEE10Policy1000EN6thrust24THRUST_300001_SM_1000_NS6detail15normal_iteratorINSD_10device_ptrIiEEEEyS9_iNS7_10__identityEEEvT0_PT3_T1_NS0_13GridEvenShareISN_EET2_T4__param_0[8],
	.param .u64 .ptr .align 1 _ZN3cub18CUB_300001_SM_10006detail6reduce18DeviceReduceKernelINS2_10policy_hubIiyN4cuda3std3__44plusIiEEE10Policy1000EN6thrust24THRUST_300001_SM_1000_NS6detail15normal_iteratorINSD_10device_ptrIiEEEEyS9_iNS7_10__identityEEEvT0_PT3_T1_NS0_13GridEvenShareISN_EET2_T4__param_1,
	.param .u64 _ZN3cub18CUB_300001_SM_10006detail6reduce18DeviceReduceKernelINS2_10policy_hubIiyN4cuda3std3__44plusIiEEE10Policy1000EN6thrust24THRUST_300001_SM_1000_NS6detail15normal_iteratorINSD_10device_ptrIiEEEEyS9_iNS7_10__identityEEEvT0_PT3_T1_NS0_13GridEvenShareISN_EET2_T4__param_2,
	.param .align 8 .b8 _ZN3cub18CUB_300001_SM_10006detail6reduce18DeviceReduceKernelINS2_10policy_hubIiyN4cuda3std3__44plusIiEEE10Policy1000EN6thrust24THRUST_300001_SM_1000_NS6detail15normal_iteratorINSD_10device_ptrIiEEEEyS9_iNS7_10__identityEEEvT0_PT3_T1_NS0_13GridEvenShareISN_EET2_T4__param_3[72],
	.param .align 1 .b8 _ZN3cub18CUB_300001_SM_10006detail6reduce18DeviceReduceKernelINS2_10policy_hubIiyN4cuda3std3__44plusIiEEE10Policy1000EN6thrust24THRUST_300001_SM_1000_NS6detail15normal_iteratorINSD_10device_ptrIiEEEEyS9_iNS7_10__identityEEEvT0_PT3_T1_NS0_13GridEvenShareISN_EET2_T4__param_4[1],
	.param .align 1 .b8 _ZN3cub18CUB_300001_SM_10006detail6reduce18DeviceReduceKernelINS2_10policy_hubIiyN4cuda3std3__44plusIiEEE10Policy1000EN6thrust24THRUST_300001_SM_1000_NS6detail15normal_iteratorINSD_10device_ptrIiEEEEyS9_iNS7_10__identityEEEvT0_PT3_T1_NS0_13GridEvenShareISN_EET2_T4__param_5[1]
)
.maxntid 256
{
	.reg .pred 	%p<57>;
	.reg .b16 	%rs<4>;
	.reg .b32 	%r<502>;
	.reg .b64 	%rd<78>;
	// demoted variable
	.shared .align 4 .b8 _ZZN3cub18CUB_300001_SM_10006detail6reduce18DeviceReduceKernelINS2_10policy_hubIiyN4cuda3std3__44plusIiEEE10Policy1000EN6thrust24THRUST_300001_SM_1000_NS6detail15normal_iteratorINSD_10device_ptrIiEEEEyS9_iNS7_10__identityEEEvT0_PT3_T1_NS0_13GridEvenShareISN_EET2_T4_E12temp_storage[44];
	ld.param.u64 	%rd1, [_ZN3cub18CUB_300001_SM_10006detail6reduce18DeviceReduceKernelINS2_10policy_hubIiyN4cuda3std3__44plusIiEEE10Policy1000EN6thrust24THRUST_300001_SM_1000_NS6detail15normal_iteratorINSD_10device_ptrIiEEEEyS9_iNS7_10__identityEEEvT0_PT3_T1_NS0_13GridEvenShareISN_EET2_T4__param_3+32];
	ld.param.u32 	%r1, [_ZN3cub18CUB_300001_SM_10006detail6reduce18DeviceReduceKernelINS2_10policy_hubIiyN4cuda3std3__44plusIiEEE10Policy1000EN6thrust24THRUST_300001_SM_1000_NS6detail15normal_iteratorINSD_10device_ptrIiEEEEyS9_iNS7_10__identityEEEvT0_PT3_T1_NS0_13GridEvenShareISN_EET2_T4__param_3+40];
	ld.param.u64 	%rd25, [_ZN3cub18CUB_300001_SM_10006detail6reduce18DeviceReduceKernelINS2_10policy_hubIiyN4cuda3std3__44plusIiEEE10Policy1000EN6thrust24THRUST_300001_SM_1000_NS6detail15normal_iteratorINSD_10device_ptrIiEEEEyS9_iNS7_10__identityEEEvT0_PT3_T1_NS0_13GridEvenShareISN_EET2_T4__param_0];
	cvta.to.global.u64 	%rd2, %rd25;
	mov.u32 	%r2, %ctaid.x;
	shl.b32 	%r88, %r1, 12;
	cvt.s64.s32 	%rd3, %r88;
	shl.b32 	%r89, %r2, 12;
	cvt.u64.u32 	%rd4, %r89;
	sub.s64 	%rd5, %rd1, %rd4;
	setp.gt.u64 	%p1, %rd5, 4095;
	@%p1 bra 	$L__BB5_25;
	cvt.u32.u64 	%r287, %rd4;
	cvt.u32.u64 	%r3, %rd1;
	sub.s32 	%r4, %r3, %r287;
	mov.u32 	%r5, %tid.x;
	setp.ge.s32 	%p23, %r5, %r4;
	mov.b32 	%r482, 0;
	mov.u32 	%r471, %r5;
	@%p23 bra 	$L__BB5_3;
	add.s32 	%r289, %r287, %r5;
	mul.wide.u32 	%rd51, %r289, 4;
	add.s64 	%rd52, %rd2, %rd51;
	ld.global.u32 	%r482, [%rd52];
	add.s32 	%r471, %r5, 256;
$L__BB5_3:
	setp.ge.s32 	%p24, %r471, %r4;
	@%p24 bra 	$L__BB5_16;
	not.b32 	%r292, %r471;
	add.s32 	%r293, %r292, %r3;
	sub.s32 	%r294, %r293, %r287;
	shr.u32 	%r295, %r294, 8;
	add.s32 	%r10, %r295, 1;
	and.b32  	%r11, %r10, 15;
	setp.lt.u32 	%p25, %r294, 3840;
	@%p25 bra 	$L__BB5_7;
	and.b32  	%r296, %r10, 33554416;
	neg.s32 	%r467, %r296;
	mul.wide.u32 	%rd53, %r2, 16384;
	mul.wide.u32 	%rd54, %r471, 4;
	or.b64  	%rd55, %rd53, %rd54;
	add.s64 	%rd56, %rd55, %rd2;
	add.s64 	%rd72, %rd56, 8192;
$L__BB5_6:
	.pragma "nounroll";
	ld.global.u32 	%r297, [%rd72+-8192];
	add.s32 	%r298, %r297, %r482;
	ld.global.u32 	%r299, [%rd72+-7168];
	add.s32 	%r300, %r299, %r298;
	ld.global.u32 	%r301, [%rd72+-6144];
	add.s32 	%r302, %r301, %r300;
	ld.global.u32 	%r303, [%rd72+-5120];
	add.s32 	%r304, %r303, %r302;
	ld.global.u32 	%r305, [%rd72+-4096];
	add.s32 	%r306, %r305, %r304;
	ld.global.u32 	%r307, [%rd72+-3072];
	add.s32 	%r308, %r307, %r306;
	ld.global.u32 	%r309, [%rd72+-2048];
	add.s32 	%r310, %r309, %r308;
	ld.global.u32 	%r311, [%rd72+-1024];
	add.s32 	%r312, %r311, %r310;
	ld.global.u32 	%r313, [%rd72];
	add.s32 	%r314, %r313, %r312;
	ld.global.u32 	%r315, [%rd72+1024];
	add.s32 	%r316, %r315, %r314;
	ld.global.u32 	%r317, [%rd72+2048];
	add.s32 	%r318, %r317, %r316;
	ld.global.u32 	%r319, [%rd72+3072];
	add.s32 	%r320, %r319, %r318;
	ld.global.u32 	%r321, [%rd72+4096];
	add.s32 	%r322, %r321, %r320;
	ld.global.u32 	%r323, [%rd72+5120];
	add.s32 	%r324, %r323, %r322;
	ld.global.u32 	%r325, [%rd72+6144];
	add.s32 	%r326, %r325, %r324;
	ld.global.u32 	%r327, [%rd72+7168];
	add.s32 	%r482, %r327, %r326;
	add.s32 	%r471, %r471, 4096;
	add.s32 	%r467, %r467, 16;
	add.s64 	%rd72, %rd72, 16384;
	setp.ne.s32 	%p26, %r467, 0;
	@%p26 bra 	$L__BB5_6;
$L__BB5_7:
	setp.eq.s32 	%p27, %r11, 0;
	@%p27 bra 	$L__BB5_16;
	and.b32  	%r22, %r10, 7;
	setp.lt.u32 	%p28, %r11, 8;
	@%p28 bra 	$L__BB5_10;
	cvt.s64.s32 	%rd57, %r471;
	add.s64 	%rd58, %rd57, %rd4;
	shl.b64 	%rd59, %rd58, 2;
	add.s64 	%rd60, %rd2, %rd59;
	ld.global.u32 	%r329, [%rd60];
	add.s32 	%r330, %r329, %r482;
	ld.global.u32 	%r331, [%rd60+1024];
	add.s32 	%r332, %r331, %r330;
	ld.global.u32 	%r333, [%rd60+2048];
	add.s32 	%r334, %r333, %r332;
	ld.global.u32 	%r335, [%rd60+3072];
	add.s32 	%r336, %r335, %r334;
	ld.global.u32 	%r337, [%rd60+4096];
	add.s32 	%r338, %r337, %r336;
	ld.global.u32 	%r339, [%rd60+5120];
	add.s32 	%r340, %r339, %r338;
	ld.global.u32 	%r341, [%rd60+6144];
	add.s32 	%r342, %r341, %r340;
	ld.global.u32 	%r343, [%rd60+7168];
	add.s32 	%r482, %r343, %r342;
	add.s32 	%r471, %r471, 2048;
$L__BB5_10:
	setp.eq.s32 	%p29, %r22, 0;
	@%p29 bra 	$L__BB5_16;
	and.b32  	%r28, %r10, 3;
	setp.lt.u32 	%p30, %r22, 4;
	@%p30 bra 	$L__BB5_13;
	cvt.s64.s32 	%rd61, %r471;
	add.s64 	%rd62, %rd61, %rd4;
	shl.b64 	%rd63, %rd62, 2;
	add.s64 	%rd64, %rd2, %rd63;
	ld.global.u32 	%r345, [%rd64];
	add.s32 	%r346, %r345, %r482;
	ld.global.u32 	%r347, [%rd64+1024];
	add.s32 	%r348, %r347, %r346;
	ld.global.u32 	%r349, [%rd64+2048];
	add.s32 	%r350, %r349, %r348;
	ld.global.u32 	%r351, [%rd64+3072];
	add.s32 	%r482, %r351, %r350;
	add.s32 	%r471, %r471, 1024;
$L__BB5_13:
	setp.eq.s32 	%p31, %r28, 0;
	@%p31 bra 	$L__BB5_16;
	mul.wide.u32 	%rd65, %r2, 16384;
	add.s64 	%rd9, %rd2, %rd65;
	neg.s32 	%r479, %r28;
$L__BB5_15:
	.pragma "nounroll";
	mul.wide.s32 	%rd66, %r471, 4;
	add.s64 	%rd67, %rd9, %rd66;
	ld.global.u32 	%r352, [%rd67];
	add.s32 	%r482, %r352, %r482;
	add.s32 	%r471, %r471, 256;
	add.s32 	%r479, %r479, 1;
	setp.ne.s32 	%p32, %r479, 0;
	@%p32 bra 	$L__BB5_15;
$L__BB5_16:
	setp.lt.s32 	%p33, %r4, 256;
	@%p33 bra 	$L__BB5_21;
	// begin inline asm
	mov.u32 %r416, %laneid;
	// end inline asm
	mov.b32 	%r419, 1;
	mov.b32 	%r440, 31;
	mov.b32 	%r441, -1;
	// begin inline asm
	shfl.sync.down.b32 %r417, %r482, %r419, %r440, %r441;
	// end inline asm
	setp.gt.s32 	%p49, %r416, 30;
	selp.b32 	%r442, 0, %r417, %p49;
	add.s32 	%r423, %r442, %r482;
	mov.b32 	%r424, 2;
	// begin inline asm
	shfl.sync.down.b32 %r422, %r423, %r424, %r440, %r441;
	// end inline asm
	setp.gt.s32 	%p50, %r416, 29;
	selp.b32 	%r443, 0, %r422, %p50;
	add.s32 	%r428, %r423, %r443;
	mov.b32 	%r429, 4;
	// begin inline asm
	shfl.sync.down.b32 %r427, %r428, %r429, %r440, %r441;
	// end inline asm
	setp.gt.s32 	%p51, %r416, 27;
	selp.b32 	%r444, 0, %r427, %p51;
	add.s32 	%r433, %r428, %r444;
	mov.b32 	%r434, 8;
	// begin inline asm
	shfl.sync.down.b32 %r432, %r433, %r434, %r440, %r441;
	// end inline asm
	setp.gt.s32 	%p52, %r416, 23;
	selp.b32 	%r445, 0, %r432, %p52;
	add.s32 	%r438, %r433, %r445;
	mov.b32 	%r439, 16;
	// begin inline asm
	shfl.sync.down.b32 %r437, %r438, %r439, %r440, %r441;
	// end inline asm
	setp.gt.s32 	%p53, %r416, 15;
	selp.b32 	%r446, 0, %r437, %p53;
	add.s32 	%r501, %r438, %r446;
	setp.ne.s32 	%p54, %r416, 0;
	@%p54 bra 	$L__BB5_19;
	shr.u32 	%r447, %r5, 3;
	and.b32  	%r448, %r447, 124;
	mov.u32 	%r449, _ZZN3cub18CUB_300001_SM_10006detail6reduce18DeviceReduceKernelINS2_10policy_hubIiyN4cuda3std3__44plusIiEEE10Policy1000EN6thrust24THRUST_300001_SM_1000_NS6detail15normal_iteratorINSD_10device_ptrIiEEEEyS9_iNS7_10__identityEEEvT0_PT3_T1_NS0_13GridEvenShareISN_EET2_T4_E12temp_storage;
	add.s32 	%r450, %r449, %r448;
	st.shared.u32 	[%r450+8], %r501;
$L__BB5_19:
	bar.sync 	0;
	setp.ne.s32 	%p55, %r5, 0;
	@%p55 bra 	$L__BB5_46;
	ld.shared.u32 	%r451, [_ZZN3cub18CUB_300001_SM_10006detail6reduce18DeviceReduceKernelINS2_10policy_hubIiyN4cuda3std3__44plusIiEEE10Policy1000EN6thrust24THRUST_300001_SM_1000_NS6detail15normal_iteratorINSD_10device_ptrIiEEEEyS9_iNS7_10__identityEEEvT0_PT3_T1_NS0_13GridEvenShareISN_EET2_T4_E12temp_storage+12];
	add.s32 	%r452, %r451, %r501;
	ld.shared.u32 	%r453, [_ZZN3cub18CUB_300001_SM_10006detail6reduce18DeviceReduceKernelINS2_10policy_hubIiyN4cuda3std3__44plusIiEEE10Policy1000EN6thrust24THRUST_300001_SM_1000_NS6detail15normal_iteratorINSD_10device_ptrIiEEEEyS9_iNS7_10__identityEEEvT0_PT3_T1_NS0_13GridEvenShareISN_EET2_T4_E12temp_storage+16];
	add.s32 	%r454, %r452, %r453;
	ld.shared.u32 	%r455, [_ZZN3cub18CUB_300001_SM_10006detail6reduce18DeviceReduceKernelINS2_10policy_hubIiyN4cuda3std3__44plusIiEEE10Policy1000EN6thrust24THRUST_300001_SM_1000_NS6detail15normal_iteratorINSD_10device_ptrIiEEEEyS9_iNS7_10__identityEEEvT0_PT3_T1_NS0_13GridEvenShareISN_EET2_T4_E12temp_storage+20];
	add.s32 	%r456, %r454, %r455;
	ld.shared.u32 	%r457, [_ZZN3cub18CUB_300001_SM_10006detail6reduce18DeviceReduceKernelINS2_10policy_hubIiyN4cuda3std3__44plusIiEEE10Policy1000EN6thrust24THRUST_300001_SM_1000_NS6detail15normal_iteratorINSD_10device_ptrIiEEEEyS9_iNS7_10__identityEEEvT0_PT3_T1_NS0_13GridEvenShareISN_EET2_T4_E12temp_storage+24];
	add.s32 	%r458, %r456, %r457;
	ld.shared.u32 	%r459, [_ZZN3cub18CUB_300001_SM_10006detail6reduce18DeviceReduceKernelINS2_10policy_hubIiyN4cuda3std3__44plusIiEEE10Policy1000EN6thrust24THRUST_300001_SM_1000_NS6detail15normal_iteratorINSD_10device_ptrIiEEEEyS9_iNS7_10__identityEEEvT0_PT3_T1_NS0_13GridEvenShareISN_EET2_T4_E12temp_storage+28];
	add.s32 	%r460, %r458, %r459;
	ld.shared.u32 	%r461, [_ZZN3cub18CUB_300001_SM_10006detail6reduce18DeviceReduceKernelINS2_10policy_hubIiyN4cuda3std3__44plusIiEEE10Policy1000EN6thrust24THRUST_300001_SM_1000_NS6detail15normal_iteratorINSD_10device_ptrIiEEEEyS9_iNS7_10__identityEEEvT0_PT3_T1_NS0_13GridEvenShareISN_EET2_T4_E12temp_storage+32];
	add.s32 	%r462, %r460, %r461;
	ld.shared.u32 	%r463, [_ZZN3cub18CUB_300001_SM_10006detail6reduce18DeviceReduceKernelINS2_10policy_hubIiyN4cuda3std3__44plusIiEEE10Policy1000EN6thrust24THRUST_300001_SM_1000_NS6detail15normal_iteratorINSD_10device_ptrIiEEEEyS9_iNS7_10__identityEEEvT0_PT3_T1_NS0_13GridEvenShareISN_EET2_T4_E12temp_storage+36];
	add.s32 	%r501, %r462, %r463;
	bra.uni 	$L__BB5_46;
$L__BB5_21:
	// begin inline asm
	mov.u32 %r353, %laneid;
	// end inline asm
	and.b32  	%r379, %r5, 992;
	add.s32 	%r380, %r379, 32;
	setp.gt.s32 	%p34, %r380, %r4;
	not.b32 	%r381, %r379;
	add.s32 	%r382, %r4, %r381;
	selp.b32 	%r377, %r382, 31, %p34;
	mov.b32 	%r356, 1;
	mov.b32 	%r378, -1;
	// begin inline asm
	shfl.sync.down.b32 %r354, %r482, %r356, %r377, %r378;
	// end inline asm
	setp.lt.s32 	%p35, %r353, %r377;
	selp.b32 	%r383, %r354, 0, %p35;
	add.s32 	%r360, %r383, %r482;
	mov.b32 	%r361, 2;
	// begin inline asm
	shfl.sync.down.b32 %r359, %r360, %r361, %r377, %r378;
	// end inline asm
	add.s32 	%r384, %r353, 2;
	setp.gt.s32 	%p36, %r384, %r377;
	selp.b32 	%r385, 0, %r359, %p36;
	add.s32 	%r365, %r360, %r385;
	mov.b32 	%r366, 4;
	// begin inline asm
	shfl.sync.down.b32 %r364, %r365, %r366, %r377, %r378;
	// end inline asm
	add.s32 	%r386, %r353, 4;
	setp.gt.s32 	%p37, %r386, %r377;
	selp.b32 	%r387, 0, %r364, %p37;
	add.s32 	%r370, %r365, %r387;
	mov.b32 	%r371, 8;
	// begin inline asm
	shfl.sync.down.b32 %r369, %r370, %r371, %r377, %r378;
	// end inline asm
	add.s32 	%r388, %r353, 8;
	setp.gt.s32 	%p38, %r388, %r377;
	selp.b32 	%r389, 0, %r369, %p38;
	add.s32 	%r375, %r370, %r389;
	mov.b32 	%r376, 16;
	// begin inline asm
	shfl.sync.down.b32 %r374, %r375, %r376, %r377, %r378;
	// end inline asm
	add.s32 	%r390, %r353, 16;
	setp.gt.s32 	%p39, %r390, %r377;
	selp.b32 	%r391, 0, %r374, %p39;
	add.s32 	%r501, %r375, %r391;
	setp.ne.s32 	%p40, %r353, 0;
	@%p40 bra 	$L__BB5_23;
	shr.u32 	%r392, %r5, 3;
	and.b32  	%r393, %r392, 124;
	mov.u32 	%r394, _ZZN3cub18CUB_300001_SM_10006detail6reduce18DeviceReduceKernelINS2_10policy_hubIiyN4cuda3std3__44plusIiEEE10Policy1000EN6thrust24THRUST_300001_SM_1000_NS6detail15normal_iteratorINSD_10device_ptrIiEEEEyS9_iNS7_10__identityEEEvT0_PT3_T1_NS0_13GridEvenShareISN_EET2_T4_E12temp_storage;
	add.s32 	%r395, %r394, %r393;
	st.shared.u32 	[%r395+8], %r501;
$L__BB5_23:
	bar.sync 	0;
	setp.ne.s32 	%p41, %r5, 0;
	@%p41 bra 	$L__BB5_46;
	setp.gt.s32 	%p42, %r4, 32;
	ld.shared.u32 	%r396, [_ZZN3cub18CUB_300001_SM_10006detail6reduce18DeviceReduceKernelINS2_10policy_hubIiyN4cuda3std3__44plusIiEEE10Policy1000EN6thrust24THRUST_300001_SM_1000_NS6detail15normal_iteratorINSD_10device_ptrIiEEEEyS9_iNS7_10__identityEEEvT0_PT3_T1_NS0_13GridEvenShareISN_EET2_T4_E12temp_storage+12];
	selp.b32 	%r397, %r396, 0, %p42;
	add.s32 	%r398, %r397, %r501;
	setp.gt.s32 	%p43, %r4, 64;
	ld.shared.u32 	%r399, [_ZZN3cub18CUB_300001_SM_10006detail6reduce18DeviceReduceKernelINS2_10policy_hubIiyN4cuda3std3__44plusIiEEE10Policy1000EN6thrust24THRUST_300001_SM_1000_NS6detail15normal_iteratorINSD_10device_ptrIiEEEEyS9_iNS7_10__identityEEEvT0_PT3_T1_NS0_13GridEvenShareISN_EET2_T4_E12temp_storage+16];
	selp.b32 	%r400, %r399, 0, %p43;
	add.s32 	%r401, %r398, %r400;
	setp.gt.s32 	%p44, %r4, 96;
	ld.shared.u32 	%r402, [_ZZN3cub18CUB_300001_SM_10006detail6reduce18DeviceReduceKernelINS2_10policy_hubIiyN4cuda3std3__44plusIiEEE10Policy1000EN6thrust24THRUST_300001_SM_1000_NS6detail15normal_iteratorINSD_10device_ptrIiEEEEyS9_iNS7_10__identityEEEvT0_PT3_T1_NS0_13GridEvenShareISN_EET2_T4_E12temp_storage+20];
	selp.b32 	%r403, %r402, 0, %p44;
	add.s32 	%r404, %r401, %r403;
	setp.gt.s32 	%p45, %r4, 128;
	ld.shared.u32 	%r405, [_ZZN3cub18CUB_300001_SM_10006detail6reduce18DeviceReduceKernelINS2_10policy_hubIiyN4cuda3std3__44plusIiEEE10Policy1000EN6thrust24THRUST_300001_SM_1000_NS6detail15normal_iteratorINSD_10device_ptrIiEEEEyS9_iNS7_10__identityEEEvT0_PT3_T1_NS0_13GridEvenShareISN_EET2_T4_E12temp_storage+24];
	selp.b32 	%r406, %r405, 0, %p45;
	add.s32 	%r407, %r404, %r406;
	setp.gt.s32 	%p46, %r4, 160;
	ld.shared.u32 	%r408, [_ZZN3cub18CUB_300001_SM_10006detail6reduce18DeviceReduceKernelINS2_10policy_hubIiyN4cuda3std3__44plusIiEEE10Policy1000EN6thrust24THRUST_300001_SM_1000_NS6detail15normal_iteratorINSD_10device_ptrIiEEEEyS9_iNS7_10__identityEEEvT0_PT3_T1_NS0_13GridEvenShareISN_EET2_T4_E12temp_storage+28];
	selp.b32 	%r409, %r408, 0, %p46;
	add.s32 	%r410, %r407, %r409;
	setp.gt.s32 	%p47, %r4, 192;
	ld.shared.u32 	%r411, [_ZZN3cub18CUB_300001_SM_10006detail6reduce18DeviceReduceKernelINS2_10policy_hubIiyN4cuda3std3__44plusIiEEE10Policy1000EN6thrust24THRUST_300001_SM_1000_NS6detail15normal_iteratorINSD_10device_ptrIiEEEEyS9_iNS7_10__identityEEEvT0_PT3_T1_NS0_13GridEvenShareISN_EET2_T4_E12temp_storage+32];
	selp.b32 	%r412, %r411, 0, %p47;
	add.s32 	%r413, %r410, %r412;
	setp.gt.s32 	%p48, %r4, 224;
	ld.shared.u32 	%r414, [_ZZN3cub18CUB_300001_SM_10006detail6reduce18DeviceReduceKernelINS2_10policy_hubIiyN4cuda3std3__44plusIiEEE10Policy1000EN6thrust24THRUST_300001_SM_1000_NS6detail15normal_iteratorINSD_10device_ptrIiEEEEyS9_iNS7_10__identityEEEvT0_PT3_T1_NS0_13GridEvenShareISN_EET2_T4_E12temp_storage+36];
	selp.b32 	%r415, %r414, 0, %p48;
	add.s32 	%r501, %r413, %r415;
	bra.uni 	$L__BB5_46;
$L__BB5_25:
	cvt.u32.u64 	%r90, %rd4;
	mov.u32 	%r46, %tid.x;
	add.s32 	%r91, %r46, %r90;
	mul.wide.u32 	%rd26, %r91, 4;
	add.s64 	%rd27, %rd2, %rd26;
	ld.global.u32 	%r92, [%rd27];
	ld.global.u32 	%r93, [%rd27+1024];
	ld.global.u32 	%r94, [%rd27+2048];
	ld.global.u32 	%r95, [%rd27+3072];
	ld.global.u32 	%r96, [%rd27+4096];
	ld.global.u32 	%r97, [%rd27+5120];
	ld.global.u32 	%r98, [%rd27+6144];
	ld.global.u32 	%r99, [%rd27+7168];
	ld.global.u32 	%r100, [%rd27+8192];
	ld.global.u32 	%r101, [%rd27+9216];
	ld.global.u32 	%r102, [%rd27+10240];
	ld.global.u32 	%r103, [%rd27+11264];
	ld.global.u32 	%r104, [%rd27+12288];
	ld.global.u32 	%r105, [%rd27+13312];
	ld.global.u32 	%r106, [%rd27+14336];
	ld.global.u32 	%r107, [%rd27+15360];
	add.s32 	%r108, %r93, %r92;
	add.s32 	%r109, %r94, %r108;
	add.s32 	%r110, %r95, %r109;
	add.s32 	%r111, %r96, %r110;
	add.s32 	%r112, %r97, %r111;
	add.s32 	%r113, %r98, %r112;
	add.s32 	%r114, %r99, %r113;
	add.s32 	%r115, %r100, %r114;
	add.s32 	%r116, %r101, %r115;
	add.s32 	%r117, %r102, %r116;
	add.s32 	%r118, %r103, %r117;
	add.s32 	%r119, %r104, %r118;
	add.s32 	%r120, %r105, %r119;
	add.s32 	%r121, %r106, %r120;
	add.s32 	%r500, %r107, %r121;
	setp.lt.u64 	%p2, %rd5, %rd3;
	@%p2 bra 	$L__BB5_42;
	cvt.u32.u64 	%r123, %rd3;
	cvt.u64.u32 	%rd28, %r46;
	add.s64 	%rd74, %rd4, %rd3;
	cvt.u32.u64 	%r48, %rd1;
	not.b32 	%r125, %r46;
	add.s32 	%r126, %r125, %r48;
	sub.s32 	%r127, %r126, %r123;
	sub.s32 	%r483, %r127, %r90;
	add.s64 	%rd29, %rd74, %rd28;
	shl.b64 	%rd30, %rd29, 2;
	add.s64 	%rd31, %rd30, %rd2;
	add.s64 	%rd73, %rd31, 8192;
	mov.b32 	%r484, 0;
	shl.b32 	%r128, %r1, 12;
	mov.u64 	%rd75, %rd4;
$L__BB5_27:
	cvt.s64.s32 	%rd15, %r128;
	add.s64 	%rd75, %rd75, %rd15;
	add.s64 	%rd32, %rd1, -4096;
	setp.gt.u64 	%p3, %rd75, %rd32;
	@%p3 bra 	$L__BB5_29;
	shl.b32 	%r129, %r1, 12;
	cvt.s64.s32 	%rd33, %r129;
	cvt.u64.u32 	%rd34, %r46;
	add.s64 	%rd35, %rd75, %rd34;
	shl.b64 	%rd36, %rd35, 2;
	add.s64 	%rd37, %rd2, %rd36;
	ld.global.u32 	%r130, [%rd37];
	ld.global.u32 	%r131, [%rd37+1024];
	ld.global.u32 	%r132, [%rd37+2048];
	ld.global.u32 	%r133, [%rd37+3072];
	ld.global.u32 	%r134, [%rd37+4096];
	ld.global.u32 	%r135, [%rd37+5120];
	ld.global.u32 	%r136, [%rd37+6144];
	ld.global.u32 	%r137, [%rd37+7168];
	ld.global.u32 	%r138, [%rd37+8192];
	ld.global.u32 	%r139, [%rd37+9216];
	ld.global.u32 	%r140, [%rd37+10240];
	ld.global.u32 	%r141, [%rd37+11264];
	ld.global.u32 	%r142, [%rd37+12288];
	ld.global.u32 	%r143, [%rd37+13312];
	ld.global.u32 	%r144, [%rd37+14336];
	ld.global.u32 	%r145, [%rd37+15360];
	add.s32 	%r146, %r130, %r500;
	add.s32 	%r147, %r131, %r146;
	add.s32 	%r148, %r132, %r147;
	add.s32 	%r149, %r133, %r148;
	add.s32 	%r150, %r134, %r149;
	add.s32 	%r151, %r135, %r150;
	add.s32 	%r152, %r136, %r151;
	add.s32 	%r153, %r137, %r152;
	add.s32 	%r154, %r138, %r153;
	add.s32 	%r155, %r139, %r154;
	add.s32 	%r156, %r140, %r155;
	add.s32 	%r157, %r141, %r156;
	add.s32 	%r158, %r142, %r157;
	add.s32 	%r159, %r143, %r158;
	add.s32 	%r160, %r144, %r159;
	add.s32 	%r500, %r145, %r160;
	sub.s64 	%rd38, %rd1, %rd75;
	setp.lt.u64 	%p4, %rd38, %rd33;
	add.s32 	%r484, %r484, 1;
	add.s64 	%rd74, %rd74, %rd33;
	sub.s32 	%r483, %r483, %r129;
	mul.wide.s32 	%rd39, %r129, 4;
	add.s64 	%rd73, %rd73, %rd39;
	@%p4 bra 	$L__BB5_42;
	bra.uni 	$L__BB5_27;
$L__BB5_29:
	setp.le.u64 	%p5, %rd1, %rd75;
	cvt.u32.u64 	%r161, %rd75;
	cvt.u32.u64 	%r162, %rd1;
	sub.s32 	%r163, %r162, %r161;
	setp.ge.s32 	%p6, %r46, %r163;
	or.pred  	%p7, %p5, %p6;
	@%p7 bra 	$L__BB5_42;
	cvt.u32.u64 	%r166, %rd15;
	cvt.u32.u64 	%r167, %rd4;
	not.b32 	%r168, %r46;
	add.s32 	%r169, %r168, %r48;
	add.s32 	%r170, %r166, %r167;
	sub.s32 	%r171, %r169, %r170;
	mul.lo.s32 	%r172, %r1, %r484;
	shl.b32 	%r173, %r172, 12;
	sub.s32 	%r174, %r171, %r173;
	shr.u32 	%r175, %r174, 8;
	add.s32 	%r56, %r175, 1;
	and.b32  	%r57, %r56, 15;
	setp.lt.u32 	%p8, %r174, 3840;
	mov.u32 	%r490, %r46;
	@%p8 bra 	$L__BB5_33;
	shr.u32 	%r176, %r483, 8;
	add.s32 	%r177, %r176, 1;
	and.b32  	%r178, %r177, 33554416;
	neg.s32 	%r486, %r178;
	mov.u32 	%r490, %r46;
$L__BB5_32:
	.pragma "nounroll";
	ld.global.u32 	%r179, [%rd73+-8192];
	add.s32 	%r180, %r179, %r500;
	ld.global.u32 	%r181, [%rd73+-7168];
	add.s32 	%r182, %r181, %r180;
	ld.global.u32 	%r183, [%rd73+-6144];
	add.s32 	%r184, %r183, %r182;
	ld.global.u32 	%r185, [%rd73+-5120];
	add.s32 	%r186, %r185, %r184;
	ld.global.u32 	%r187, [%rd73+-4096];
	add.s32 	%r188, %r187, %r186;
	ld.global.u32 	%r189, [%rd73+-3072];
	add.s32 	%r190, %r189, %r188;
	ld.global.u32 	%r191, [%rd73+-2048];
	add.s32 	%r192, %r191, %r190;
	ld.global.u32 	%r193, [%rd73+-1024];
	add.s32 	%r194, %r193, %r192;
	ld.global.u32 	%r195, [%rd73];
	add.s32 	%r196, %r195, %r194;
	ld.global.u32 	%r197, [%rd73+1024];
	add.s32 	%r198, %r197, %r196;
	ld.global.u32 	%r199, [%rd73+2048];
	add.s32 	%r200, %r199, %r198;
	ld.global.u32 	%r201, [%rd73+3072];
	add.s32 	%r202, %r201, %r200;
	ld.global.u32 	%r203, [%rd73+4096];
	add.s32 	%r204, %r203, %r202;
	ld.global.u32 	%r205, [%rd73+5120];
	add.s32 	%r206, %r205, %r204;
	ld.global.u32 	%r207, [%rd73+6144];
	add.s32 	%r208, %r207, %r206;
	ld.global.u32 	%r209, [%rd73+7168];
	add.s32 	%r500, %r209, %r208;
	add.s32 	%r490, %r490, 4096;
	add.s32 	%r486, %r486, 16;
	add.s64 	%rd73, %rd73, 16384;
	setp.ne.s32 	%p9, %r486, 0;
	@%p9 bra 	$L__BB5_32;
$L__BB5_33:
	setp.eq.s32 	%p10, %r57, 0;
	@%p10 bra 	$L__BB5_42;
	and.b32  	%r68, %r56, 7;
	setp.lt.u32 	%p11, %r57, 8;
	@%p11 bra 	$L__BB5_36;
	cvt.u64.u32 	%rd40, %r490;
	add.s64 	%rd41, %rd75, %rd40;
	shl.b64 	%rd42, %rd41, 2;
	add.s64 	%rd43, %rd2, %rd42;
	ld.global.u32 	%r211, [%rd43];
	add.s32 	%r212, %r211, %r500;
	ld.global.u32 	%r213, [%rd43+1024];
	add.s32 	%r214, %r213, %r212;
	ld.global.u32 	%r215, [%rd43+2048];
	add.s32 	%r216, %r215, %r214;
	ld.global.u32 	%r217, [%rd43+3072];
	add.s32 	%r218, %r217, %r216;
	ld.global.u32 	%r219, [%rd43+4096];
	add.s32 	%r220, %r219, %r218;
	ld.global.u32 	%r221, [%rd43+5120];
	add.s32 	%r222, %r221, %r220;
	ld.global.u32 	%r223, [%rd43+6144];
	add.s32 	%r224, %r223, %r222;
	ld.global.u32 	%r225, [%rd43+7168];
	add.s32 	%r500, %r225, %r224;
	add.s32 	%r490, %r490, 2048;
$L__BB5_36:
	setp.eq.s32 	%p12, %r68, 0;
	@%p12 bra 	$L__BB5_42;
	setp.lt.u32 	%p13, %r68, 4;
	@%p13 bra 	$L__BB5_39;
	cvt.u64.u32 	%rd44, %r490;
	add.s64 	%rd45, %rd75, %rd44;
	shl.b64 	%rd46, %rd45, 2;
	add.s64 	%rd47, %rd2, %rd46;
	ld.global.u32 	%r227, [%rd47];
	add.s32 	%r228, %r227, %r500;
	ld.global.u32 	%r229, [%rd47+1024];
	add.s32 	%r230, %r229, %r228;
	ld.global.u32 	%r231, [%rd47+2048];
	add.s32 	%r232, %r231, %r230;
	ld.global.u32 	%r233, [%rd47+3072];
	add.s32 	%r500, %r233, %r232;
	add.s32 	%r490, %r490, 1024;
$L__BB5_39:
	and.b32  	%r234, %r56, 3;
	setp.eq.s32 	%p14, %r234, 0;
	@%p14 bra 	$L__BB5_42;
	cvt.u64.u32 	%rd48, %r490;
	add.s64 	%rd49, %rd48, %rd74;
	shl.b64 	%rd50, %rd49, 2;
	add.s64 	%rd77, %rd2, %rd50;
	cvt.u16.u32 	%rs1, %r483;
	shr.u16 	%rs2, %rs1, 8;
	add.s16 	%rs3, %rs2, 1;
	cvt.u32.u16 	%r235, %rs3;
	and.b32  	%r236, %r235, 3;
	neg.s32 	%r498, %r236;
$L__BB5_41:
	.pragma "nounroll";
	ld.global.u32 	%r237, [%rd77];
	add.s32 	%r500, %r237, %r500;
	add.s64 	%rd77, %rd77, 1024;
	add.s32 	%r498, %r498, 1;
	setp.ne.s32 	%p15, %r498, 0;
	@%p15 bra 	$L__BB5_41;
$L__BB5_42:
	// begin inline asm
	mov.u32 %r238, %laneid;
	// end inline asm
	mov.b32 	%r241, 1;
	mov.b32 	%r262, 31;
	mov.b32 	%r263, -1;
	// begin inline asm
	shfl.sync.down.b32 %r239, %r500, %r241, %r262, %r263;
	// end inline asm
	setp.gt.s32 	%p16, %r238, 30;
	selp.b32 	%r264, 0, %r239, %p16;
	add.s32 	%r245, %r264, %r500;
	mov.b32 	%r246, 2;
	// begin inline asm
	shfl.sync.down.b32 %r244, %r245, %r246, %r262, %r263;
	// end inline asm
	setp.gt.s32 	%p17, %r238, 29;
	selp.b32 	%r265, 0, %r244, %p17;
	add.s32 	%r250, %r245, %r265;
	mov.b32 	%r251, 4;
	// begin inline asm
	shfl.sync.down.b32 %r249, %r250, %r251, %r262, %r263;
	// end inline asm
	setp.gt.s32 	%p18, %r238, 27;
	selp.b32 	%r266, 0, %r249, %p18;
	add.s32 	%r255, %r250, %r266;
	mov.b32 	%r256, 8;
	// begin inline asm
	shfl.sync.down.b32 %r254, %r255, %r256, %r262, %r263;
	// end inline asm
	setp.gt.s32 	%p19, %r238, 23;
	selp.b32 	%r267, 0, %r254, %p19;
	add.s32 	%r260, %r255, %r267;
	mov.b32 	%r261, 16;
	// begin inline asm
	shfl.sync.down.b32 %r259, %r260, %r261, %r262, %r263;
	// end inline asm
	setp.gt.s32 	%p20, %r238, 15;
	selp.b32 	%r268, 0, %r259, %p20;
	add.s32 	%r501, %r260, %r268;
	setp.ne.s32 	%p21, %r238, 0;
	@%p21 bra 	$L__BB5_44;
	shr.u32 	%r269, %r46, 3;
	and.b32  	%r270, %r269, 124;
	mov.u32 	%r271, _ZZN3cub18CUB_300001_SM_10006detail6reduce18DeviceReduceKernelINS2_10policy_hubIiyN4cuda3std3__44plusIiEEE10Policy1000EN6thrust24THRUST_300001_SM_1000_NS6detail15normal_iteratorINSD_10device_ptrIiEEEEyS9_iNS7_10__identityEEEvT0_PT3_T1_NS0_13GridEvenShareISN_EET2_T4_E12temp_storage;
	add.s32 	%r272, %r271, %r270;
	st.shared.u32 	[%r272+8], %r501;
$L__BB5_44:
	bar.sync 	0;
	setp.ne.s32 	%p22, %r46, 0;
	@%p22 bra 	$L__BB5_46;
	ld.shared.u32 	%r273, [_ZZN3cub18CUB_300001_SM_10006detail6reduce18DeviceReduceKernelINS2_10policy_hubIiyN4cuda3std3__44plusIiEEE10Policy1000EN6thrust24THRUST_300001_SM_1000_NS6detail15normal_iteratorINSD_10device_ptrIiEEEEyS9_iNS7_10__identityEEEvT0_PT3_T1_NS0_13GridEvenShareISN_EET2_T4_E12temp_storage+12];
	add.s32 	%r274, %r273, %r501;
	ld.shared.u32 	%r275, [_ZZN3cub18CUB_300001_SM_10006detail6reduce18DeviceReduceKernelINS2_10policy_hubIiyN4cuda3std3__44plusIiEEE10Policy1000EN6thrust24THRUST_300001_SM_1000_NS6detail15normal_iteratorINSD_10device_ptrIiEEEEyS9_iNS7_10__identityEEEvT0_PT3_T1_NS0_13GridEvenShareISN_EET2_T4_E12temp_storage+16];
	add.s32 	%r276, %r274, %r275;
	ld.shared.u32 	%r277, [_ZZN3cub18CUB_300001_SM_10006detail6reduce18DeviceReduceKernelINS2_10policy_hubIiyN4cuda3std3__44plusIiEEE10Policy1000EN6thrust24THRUST_300001_SM_1000_NS6detail15normal_iteratorINSD_10device_ptrIiEEEEyS9_iNS7_10__identityEEEvT0_PT3_T1_NS0_13GridEvenShareISN_EET2_T4_E12temp_storage+20];
	add.s32 	%r278, %r276, %r277;
	ld.shared.u32 	%r279, [_ZZN3cub18CUB_300001_SM_10006detail6reduce18DeviceReduceKernelINS2_10policy_hubIiyN4cuda3std3__44plusIiEEE10Policy1000EN6thrust24THRUST_300001_SM_1000_NS6detail15normal_iteratorINSD_10device_ptrIiEEEEyS9_iNS7_10__identityEEEvT0_PT3_T1_NS0_13GridEvenShareISN_EET2_T4_E12temp_storage+24];
	add.s32 	%r280, %r278, %r279;
	ld.shared.u32 	%r281, [_ZZN3cub18CUB_300001_SM_10006detail6reduce18DeviceReduceKernelINS2_10policy_hubIiyN4cuda3std3__44plusIiEEE10Policy1000EN6thrust24THRUST_300001_SM_1000_NS6detail15normal_iteratorINSD_10device_ptrIiEEEEyS9_iNS7_10__identityEEEvT0_PT3_T1_NS0_13GridEvenShareISN_EET2_T4_E12temp_storage+28];
	add.s32 	%r282, %r280, %r281;
	ld.shared.u32 	%r283, [_ZZN3cub18CUB_300001_SM_10006detail6reduce18DeviceReduceKernelINS2_10policy_hubIiyN4cuda3std3__44plusIiEEE10Policy1000EN6thrust24THRUST_300001_SM_1000_NS6detail15normal_iteratorINSD_10device_ptrIiEEEEyS9_iNS7_10__identityEEEvT0_PT3_T1_NS0_13GridEvenShareISN_EET2_T4_E12temp_storage+32];
	add.s32 	%r284, %r282, %r283;
	ld.shared.u32 	%r285, [_ZZN3cub18CUB_300001_SM_10006detail6reduce18DeviceReduceKernelINS2_10policy_hubIiyN4cuda3std3__44plusIiEEE10Policy1000EN6thrust24THRUST_300001_SM_1000_NS6detail15normal_iteratorINSD_10device_ptrIiEEEEyS9_iNS7_10__identityEEEvT0_PT3_T1_NS0_13GridEvenShareISN_EET2_T4_E12temp_storage+36];
	add.s32 	%r501, %r284, %r285;
$L__BB5_46:
	mov.u32 	%r464, %tid.x;
	setp.ne.s32 	%p56, %r464, 0;
	@%p56 bra 	$L__BB5_48;
	ld.param.u64 	%rd71, [_ZN3cub18CUB_300001_SM_10006detail6reduce18DeviceReduceKernelINS2_10policy_hubIiyN4cuda3std3__44plusIiEEE10Policy1000EN6thrust24THRUST_300001_SM_1000_NS6detail15normal_iteratorINSD_10device_ptrIiEEEEyS9_iNS7_10__identityEEEvT0_PT3_T1_NS0_13GridEvenShareISN_EET2_T4__param_1];
	cvta.to.global.u64 	%rd68, %rd71;
	mul.wide.u32 	%rd69, %r2, 4;
	add.s64 	%rd70, %rd68, %rd69;
	st.global.u32 	[%rd70], %r501;
$L__BB5_48:
	ret;

}
	// .globl	_ZN3cub18CUB_300001_SM_10006detail6reduce28DeviceReduceSingleTileKernelINS2_10policy_hubIiyN4cuda3std3__44plusIiEEE10Policy1000EPiSC_iS9_iiNS7_10__identityEEEvT0_T1_T2_T3_T4_T6_
.visible .entry _ZN3cub18CUB_300001_SM_10006detail6reduce28DeviceReduceSingleTileKernelINS2_10policy_hubIiyN4cuda3std3__44plusIiEEE10Policy1000EPiSC_iS9_iiNS7_10__identityEEEvT0_T1_T2_T3_T4_T6_(
	.param .u64 .ptr .align 1 _ZN3cub18CUB_300001_SM_10006detail6reduce28DeviceReduceSingleTileKernelINS2_10policy_hubIiyN4cuda3std3__44plusIiEEE10Policy1000EPiSC_iS9_iiNS7_10__identityEEEvT0_T1_T2_T3_T4_T6__param_0,
	.param .u64 .ptr .align 1 _ZN3cub18CUB_300001_SM_10006detail6reduce28DeviceReduceSingleTileKernelINS2_10policy_hubIiyN4cuda3std3__44plusIiEEE10Policy1000EPiSC_iS9_iiNS7_10__identityEEEvT0_T1_T2_T3_T4_T6__param_1,
	.param .u32 _ZN3cub18CUB_300001_SM_10006detail6reduce28DeviceReduceSingleTileKernelINS2_10policy_hubIiyN4cuda3std3__44plusIiEEE10Policy1000EPiSC_iS9_iiNS7_10__identityEEEvT0_T1_T2_T3_T4_T6__param_2,
	.param .align 1 .b8 _ZN3cub18CUB_300001_SM_10006detail6reduce28DeviceReduceSingleTileKernelINS2_10policy_hubIiyN4cuda3std3__44plusIiEEE10Policy1000EPiSC_iS9_iiNS7_10__identityEEEvT0_T1_T2_T3_T4_T6__param_3[1],
	.param .u32 _ZN3cub18CUB_300001_SM_10006detail6reduce28DeviceReduceSingleTileKernelINS2_10policy_hubIiyN4cuda3std3__44plusIiEEE10Policy1000EPiSC_iS9_iiNS7_10__identityEEEvT0_T1_T2_T3_T4_T6__param_4,
	.param .align 1 .b8 _ZN3cub18CUB_300001_SM_10006detail6reduce28DeviceReduceSingleTileKernelINS2_10policy_hubIiyN4cuda3std3__44plusIiEEE10Policy1000EPiSC_iS9_iiNS7_10__identityEEEvT0_T1_T2_T3_T4_T6__param_5[1]
)
.maxntid 256
.minnctapersm 1
{
	.reg .pred 	%p<97>;
	.reg .b32 	%r<687>;
	.reg .b64 	%rd<125>;
	// demoted variable
	.shared .align 4 .b8 _ZZN3cub18CUB_300001_SM_10006detail6reduce28DeviceReduceSingleTileKernelINS2_10policy_hubIiyN4cuda3std3__44plusIiEEE10Policy1000EPiSC_iS9_iiNS7_10__identityEEEvT0_T1_T2_T3_T4_T6_E12temp_storage[44];
	ld.param.u64 	%rd16, [_ZN3cub18CUB_300001_SM_10006detail6reduce28DeviceReduceSingleTileKernelINS2_10policy_hubIiyN4cuda3std3__44plusIiEEE10Policy1000EPiSC_iS9_iiNS7_10__identityEEEvT0_T1_T2_T3_T4_T6__param_0];
	ld.param.u64 	%rd17, [_ZN3cub18CUB_300001_SM_10006detail6reduce28DeviceReduceSingleTileKernelINS2_10policy_hubIiyN4cuda3std3__44plusIiEEE10Policy1000EPiSC_iS9_iiNS7_10__identityEEEvT0_T1_T2_T3_T4_T6__param_1];
	ld.param.u32 	%r120, [_ZN3cub18CUB_300001_SM_10006detail6reduce28DeviceReduceSingleTileKernelINS2_10policy_hubIiyN4cuda3std3__44plusIiEEE10Policy1000EPiSC_iS9_iiNS7_10__identityEEEvT0_T1_T2_T3_T4_T6__param_2];
	ld.param.u32 	%r121, [_ZN3cub18CUB_300001_SM_10006detail6reduce28DeviceReduceSingleTileKernelINS2_10policy_hubIiyN4cuda3std3__44plusIiEEE10Policy1000EPiSC_iS9_iiNS7_10__identityEEEvT0_T1_T2_T3_T4_T6__param_4];
	cvta.to.global.u64 	%rd1, %rd17;
	setp.ne.s32 	%p1, %r120, 0;
	@%p1 bra 	$L__BB6_3;
	mov.u32 	%r633, %tid.x;
	setp.ne.s32 	%p96, %r633, 0;
	@%p96 bra 	$L__BB6_74;
	st.global.u32 	[%rd1], %r121;
	bra.uni 	$L__BB6_74;
$L__BB6_3:
	and.b64  	%rd18, %rd16, 15;
	setp.ne.s64 	%p2, %rd18, 0;
	@%p2 bra 	$L__BB6_38;
	setp.gt.s32 	%p49, %r120, 4095;
	@%p49 bra 	$L__BB6_22;
	mov.u32 	%r1, %tid.x;
	setp.ge.s32 	%p66, %r1, %r120;
	mov.b32 	%r644, 0;
	mov.u32 	%r639, %r1;
	@%p66 bra 	$L__BB6_7;
	mul.wide.u32 	%rd113, %r1, 4;
	add.s64 	%rd112, %rd16, %rd113;
	// begin inline asm
	ld.global.nc.u32 %r644, [%rd112];
	// end inline asm
	add.s32 	%r639, %r1, 256;
$L__BB6_7:
	setp.ge.s32 	%p67, %r639, %r120;
	@%p67 bra 	$L__BB6_13;
	not.b32 	%r507, %r639;
	add.s32 	%r6, %r120, %r507;
	and.b32  	%r508, %r6, 768;
	setp.eq.s32 	%p68, %r508, 768;
	@%p68 bra 	$L__BB6_11;
	mul.wide.u32 	%rd114, %r639, 4;
	add.s64 	%rd121, %rd16, %rd114;
	shr.u32 	%r509, %r6, 8;
	add.s32 	%r510, %r509, 1;
	and.b32  	%r511, %r510, 3;
	neg.s32 	%r636, %r511;
$L__BB6_10:
	.pragma "nounroll";
	// begin inline asm
	ld.global.nc.u32 %r512, [%rd121];
	// end inline asm
	add.s32 	%r644, %r512, %r644;
	add.s32 	%r639, %r639, 256;
	add.s64 	%rd121, %rd121, 1024;
	add.s32 	%r636, %r636, 1;
	setp.ne.s32 	%p69, %r636, 0;
	@%p69 bra 	$L__BB6_10;
$L__BB6_11:
	setp.lt.u32 	%p70, %r6, 768;
	@%p70 bra 	$L__BB6_13;
$L__BB6_12:
	mul.wide.s32 	%rd120, %r639, 4;
	add.s64 	%rd116, %rd16, %rd120;
	// begin inline asm
	ld.global.nc.u32 %r513, [%rd116];
	// end inline asm
	add.s32 	%r517, %r513, %r644;
	add.s64 	%rd117, %rd116, 1024;
	// begin inline asm
	ld.global.nc.u32 %r514, [%rd117];
	// end inline asm
	add.s32 	%r518, %r514, %r517;
	add.s64 	%rd118, %rd116, 2048;
	// begin inline asm
	ld.global.nc.u32 %r515, [%rd118];
	// end inline asm
	add.s32 	%r519, %r515, %r518;
	add.s64 	%rd119, %rd116, 3072;
	// begin inline asm
	ld.global.nc.u32 %r516, [%rd119];
	// end inline asm
	add.s32 	%r644, %r516, %r519;
	add.s32 	%r639, %r639, 1024;
	setp.lt.s32 	%p71, %r639, %r120;
	@%p71 bra 	$L__BB6_12;
$L__BB6_13:
	setp.lt.s32 	%p72, %r120, 256;
	@%p72 bra 	$L__BB6_18;
	// begin inline asm
	mov.u32 %r583, %laneid;
	// end inline asm
	mov.b32 	%r586, 1;
	mov.b32 	%r607, 31;
	mov.b32 	%r608, -1;
	// begin inline asm
	shfl.sync.down.b32 %r584, %r644, %r586, %r607, %r608;
	// end inline asm
	setp.gt.s32 	%p88, %r583, 30;
	selp.b32 	%r609, 0, %r584, %p88;
	add.s32 	%r590, %r609, %r644;
	mov.b32 	%r591, 2;
	// begin inline asm
	shfl.sync.down.b32 %r589, %r590, %r591, %r607, %r608;
	// end inline asm
	setp.gt.s32 	%p89, %r583, 29;
	selp.b32 	%r610, 0, %r589, %p89;
	add.s32 	%r595, %r590, %r610;
	mov.b32 	%r596, 4;
	// begin inline asm
	shfl.sync.down.b32 %r594, %r595, %r596, %r607, %r608;
	// end inline asm
	setp.gt.s32 	%p90, %r583, 27;
	selp.b32 	%r611, 0, %r594, %p90;
	add.s32 	%r600, %r595, %r611;
	mov.b32 	%r601, 8;
	// begin inline asm
	shfl.sync.down.b32 %r599, %r600, %r601, %r607, %r608;
	// end inline asm
	setp.gt.s32 	%p91, %r583, 23;
	selp.b32 	%r612, 0, %r599, %p91;
	add.s32 	%r605, %r600, %r612;
	mov.b32 	%r606, 16;
	// begin inline asm
	shfl.sync.down.b32 %r604, %r605, %r606, %r607, %r608;
	// end inline asm
	setp.gt.s32 	%p92, %r583, 15;
	selp.b32 	%r613, 0, %r604, %p92;
	add.s32 	%r686, %r605, %r613;
	setp.ne.s32 	%p93, %r583, 0;
	@%p93 bra 	$L__BB6_16;
	shr.u32 	%r614, %r1, 3;
	and.b32  	%r615, %r614, 124;
	mov.u32 	%r616, _ZZN3cub18CUB_300001_SM_10006detail6reduce28DeviceReduceSingleTileKernelINS2_10policy_hubIiyN4cuda3std3__44plusIiEEE10Policy1000EPiSC_iS9_iiNS7_10__identityEEEvT0_T1_T2_T3_T4_T6_E12temp_storage;
	add.s32 	%r617, %r616, %r615;
	st.shared.u32 	[%r617+8], %r686;
$L__BB6_16:
	bar.sync 	0;
	setp.ne.s32 	%p94, %r1, 0;
	@%p94 bra 	$L__BB6_72;
	ld.shared.u32 	%r618, [_ZZN3cub18CUB_300001_SM_10006detail6reduce28DeviceReduceSingleTileKernelINS2_10policy_hubIiyN4cuda3std3__44plusIiEEE10Policy1000EPiSC_iS9_iiNS7_10__identityEEEvT0_T1_T2_T3_T4_T6_E12temp_storage+12];
	add.s32 	%r619, %r618, %r686;
	ld.shared.u32 	%r620, [_ZZN3cub18CUB_300001_SM_10006detail6reduce28DeviceReduceSingleTileKernelINS2_10policy_hubIiyN4cuda3std3__44plusIiEEE10Policy1000EPiSC_iS9_iiNS7_10__identityEEEvT0_T1_T2_T3_T4_T6_E12temp_storage+16];
	add.s32 	%r621, %r619, %r620;
	ld.shared.u32 	%r622, [_ZZN3cub18CUB_300001_SM_10006detail6reduce28DeviceReduceSingleTileKernelINS2_10policy_hubIiyN4cuda3std3__44plusIiEEE10Policy1000EPiSC_iS9_iiNS7_10__identityEEEvT0_T1_T2_T3_T4_T6_E12temp_storage+20];
	add.s32 	%r623, %r621, %r622;
	ld.shared.u32 	%r624, [_ZZN3cub18CUB_300001_SM_10006detail6reduce28DeviceReduceSingleTileKernelINS2_10policy_hubIiyN4cuda3std3__44plusIiEEE10Policy1000EPiSC_iS9_iiNS7_10__identityEEEvT0_T1_T2_T3_T4_T6_E12temp_storage+24];
	add.s32 	%r625, %r623, %r624;
	ld.shared.u32 	%r626, [_ZZN3cub18CUB_300001_SM_10006detail6reduce28DeviceReduceSingleTileKernelINS2_10policy_hubIiyN4cuda3std3__44plusIiEEE10Policy1000EPiSC_iS9_iiNS7_10__identityEEEvT0_T1_T2_T3_T4_T6_E12temp_storage+28];
	add.s32 	%r627, %r625, %r626;
	ld.shared.u32 	%r628, [_ZZN3cub18CUB_300001_SM_10006detail6reduce28DeviceReduceSingleTileKernelINS2_10policy_hubIiyN4cuda3std3__44plusIiEEE10Policy1000EPiSC_iS9_iiNS7_10__identityEEEvT0_T1_T2_T3_T4_T6_E12temp_storage+32];
	add.s32 	%r629, %r627, %r628;
	ld.shared.u32 	%r630, [_ZZN3cub18CUB_300001_SM_10006detail6reduce28DeviceReduceSingleTileKernelINS2_10policy_hubIiyN4cuda3std3__44plusIiEEE10Policy1000EPiSC_iS9_iiNS7_10__identityEEEvT0_T1_T2_T3_T4_T6_E12temp_storage+36];
	add.s32 	%r686, %r629, %r630;
	bra.uni 	$L__BB6_72;
$L__BB6_18:
	// begin inline asm
	mov.u32 %r520, %laneid;
	// end inline asm
	and.b32  	%r546, %r1, 992;
	add.s32 	%r547, %r546, 32;
	setp.gt.s32 	%p73, %r547, %r120;
	not.b32 	%r548, %r546;
	add.s32 	%r549, %r120, %r548;
	selp.b32 	%r544, %r549, 31, %p73;
	mov.b32 	%r523, 1;
	mov.b32 	%r545, -1;
	// begin inline asm
	shfl.sync.down.b32 %r521, %r644, %r523, %r544, %r545;
	// end inline asm
	setp.lt.s32 	%p74, %r520, %r544;
	selp.b32 	%r550, %r521, 0, %p74;
	add.s32 	%r527, %r550, %r644;
	mov.b32 	%r528, 2;
	// begin inline asm
	shfl.sync.down.b32 %r526, %r527, %r528, %r544, %r545;
	// end inline asm
	add.s32 	%r551, %r520, 2;
	setp.gt.s32 	%p75, %r551, %r544;
	selp.b32 	%r552, 0, %r526, %p75;
	add.s32 	%r532, %r527, %r552;
	mov.b32 	%r533, 4;
	// begin inline asm
	shfl.sync.down.b32 %r531, %r532, %r533, %r544, %r545;
	// end inline asm
	add.s32 	%r553, %r520, 4;
	setp.gt.s32 	%p76, %r553, %r544;
	selp.b32 	%r554, 0, %r531, %p76;
	add.s32 	%r537, %r532, %r554;
	mov.b32 	%r538, 8;
	// begin inline asm
	shfl.sync.down.b32 %r536, %r537, %r538, %r544, %r545;
	// end inline asm
	add.s32 	%r555, %r520, 8;
	setp.gt.s32 	%p77, %r555, %r544;
	selp.b32 	%r556, 0, %r536, %p77;
	add.s32 	%r542, %r537, %r556;
	mov.b32 	%r543, 16;
	// begin inline asm
	shfl.sync.down.b32 %r541, %r542, %r543, %r544, %r545;
	// end inline asm
	add.s32 	%r557, %r520, 16;
	setp.gt.s32 	%p78, %r557, %r544;
	selp.b32 	%r558, 0, %r541, %p78;
	add.s32 	%r686, %r542, %r558;
	setp.ne.s32 	%p79, %r520, 0;
	@%p79 bra 	$L__BB6_20;
	shr.u32 	%r559, %r1, 3;
	and.b32  	%r560, %r559, 124;
	mov.u32 	%r561, _ZZN3cub18CUB_300001_SM_10006detail6reduce28DeviceReduceSingleTileKernelINS2_10policy_hubIiyN4cuda3std3__44plusIiEEE10Policy1000EPiSC_iS9_iiNS7_10__identityEEEvT0_T1_T2_T3_T4_T6_E12temp_storage;
	add.s32 	%r562, %r561, %r560;
	st.shared.u32 	[%r562+8], %r686;
$L__BB6_20:
	bar.sync 	0;
	setp.ne.s32 	%p80, %r1, 0;
	@%p80 bra 	$L__BB6_72;
	setp.gt.s32 	%p81, %r120, 32;
	ld.shared.u32 	%r563, [_ZZN3cub18CUB_300001_SM_10006detail6reduce28DeviceReduceSingleTileKernelINS2_10policy_hubIiyN4cuda3std3__44plusIiEEE10Policy1000EPiSC_iS9_iiNS7_10__identityEEEvT0_T1_T2_T3_T4_T6_E12temp_storage+12];
	selp.b32 	%r564, %r563, 0, %p81;
	add.s32 	%r565, %r564, %r686;
	setp.gt.s32 	%p82, %r120, 64;
	ld.shared.u32 	%r566, [_ZZN3cub18CUB_300001_SM_10006detail6reduce28DeviceReduceSingleTileKernelINS2_10policy_hubIiyN4cuda3std3__44plusIiEEE10Policy1000EPiSC_iS9_iiNS7_10__identityEEEvT0_T1_T2_T3_T4_T6_E12temp_storage+16];
	selp.b32 	%r567, %r566, 0, %p82;
	add.s32 	%r568, %r565, %r567;
	setp.gt.s32 	%p83, %r120, 96;
	ld.shared.u32 	%r569, [_ZZN3cub18CUB_300001_SM_10006detail6reduce28DeviceReduceSingleTileKernelINS2_10policy_hubIiyN4cuda3std3__44plusIiEEE10Policy1000EPiSC_iS9_iiNS7_10__identityEEEvT0_T1_T2_T3_T4_T6_E12temp_storage+20];
	selp.b32 	%r570, %r569, 0, %p83;
	add.s32 	%r571, %r568, %r570;
	setp.gt.s32 	%p84, %r120, 128;
	ld.shared.u32 	%r572, [_ZZN3cub18CUB_300001_SM_10006detail6reduce28DeviceReduceSingleTileKernelINS2_10policy_hubIiyN4cuda3std3__44plusIiEEE10Policy1000EPiSC_iS9_iiNS7_10__identityEEEvT0_T1_T2_T3_T4_T6_E12temp_storage+24];
	selp.b32 	%r573, %r572, 0, %p84;
	add.s32 	%r574, %r571, %r573;
	setp.gt.s32 	%p85, %r120, 160;
	ld.shared.u32 	%r575, [_ZZN3cub18CUB_300001_SM_10006detail6reduce28DeviceReduceSingleTileKernelINS2_10policy_hubIiyN4cuda3std3__44plusIiEEE10Policy1000EPiSC_iS9_iiNS7_10__identityEEEvT0_T1_T2_T3_T4_T6_E12temp_storage+28];
	selp.b32 	%r576, %r575, 0, %p85;
	add.s32 	%r577, %r574, %r576;
	setp.gt.s32 	%p86, %r120, 192;
	ld.shared.u32 	%r578, [_ZZN3cub18CUB_300001_SM_10006detail6reduce28DeviceReduceSingleTileKernelINS2_10policy_hubIiyN4cuda3std3__44plusIiEEE10Policy1000EPiSC_iS9_iiNS7_10__identityEEEvT0_T1_T2_T3_T4_T6_E12temp_storage+32];
	selp.b32 	%r579, %r578, 0, %p86;
	add.s32 	%r580, %r577, %r579;
	setp.gt.s32 	%p87, %r120, 224;
	ld.shared.u32 	%r581, [_ZZN3cub18CUB_300001_SM_10006detail6reduce28DeviceReduceSingleTileKernelINS2_10policy_hubIiyN4cuda3std3__44plusIiEEE10Policy1000EPiSC_iS9_iiNS7_10__identityEEEvT0_T1_T2_T3_T4_T6_E12temp_storage+36];
	selp.b32 	%r582, %r581, 0, %p87;
	add.s32 	%r686, %r580, %r582;
	bra.uni 	$L__BB6_72;
$L__BB6_22:
	mov.u32 	%r26, %tid.x;
	shl.b32 	%r377, %r26, 2;
	mul.wide.u32 	%rd86, %r377, 4;
	add.s64 	%rd76, %rd16, %rd86;
	// begin inline asm
	ld.global.nc.v2.u64 {%rd74, %rd75}, [%rd76];
	// end inline asm
	mov.b64 	{%r378, %r379}, %rd75;
	mov.b64 	{%r380, %r381}, %rd74;
	add.s64 	%rd79, %rd76, 4096;
	// begin inline asm
	ld.global.nc.v2.u64 {%rd77, %rd78}, [%rd79];
	// end inline asm
	mov.b64 	{%r382, %r383}, %rd78;
	mov.b64 	{%r384, %r385}, %rd77;
	add.s64 	%rd82, %rd76, 8192;
	// begin inline asm
	ld.global.nc.v2.u64 {%rd80, %rd81}, [%rd82];
	// end inline asm
	mov.b64 	{%r386, %r387}, %rd81;
	mov.b64 	{%r388, %r389}, %rd80;
	add.s64 	%rd85, %rd76, 12288;
	// begin inline asm
	ld.global.nc.v2.u64 {%rd83, %rd84}, [%rd85];
	// end inline asm
	mov.b64 	{%r390, %r391}, %rd84;
	mov.b64 	{%r392, %r393}, %rd83;
	add.s32 	%r394, %r381, %r380;
	add.s32 	%r395, %r378, %r394;
	add.s32 	%r396, %r379, %r395;
	add.s32 	%r397, %r384, %r396;
	add.s32 	%r398, %r385, %r397;
	add.s32 	%r399, %r382, %r398;
	add.s32 	%r400, %r383, %r399;
	add.s32 	%r401, %r388, %r400;
	add.s32 	%r402, %r389, %r401;
	add.s32 	%r403, %r386, %r402;
	add.s32 	%r404, %r387, %r403;
	add.s32 	%r405, %r392, %r404;
	add.s32 	%r406, %r393, %r405;
	add.s32 	%r407, %r390, %r406;
	add.s32 	%r659, %r391, %r407;
	setp.lt.u32 	%p50, %r120, 8192;
	mov.b32 	%r648, 4096;
	@%p50 bra 	$L__BB6_26;
	add.s32 	%r28, %r120, -4096;
	mov.b32 	%r648, 4096;
$L__BB6_24:
	mul.wide.s32 	%rd99, %r648, 4;
	add.s64 	%rd89, %rd76, %rd99;
	// begin inline asm
	ld.global.nc.v2.u64 {%rd87, %rd88}, [%rd89];
	// end inline asm
	mov.b64 	{%r409, %r410}, %rd88;
	mov.b64 	{%r411, %r412}, %rd87;
	add.s64 	%rd92, %rd89, 4096;
	// begin inline asm
	ld.global.nc.v2.u64 {%rd90, %rd91}, [%rd92];
	// end inline asm
	mov.b64 	{%r413, %r414}, %rd91;
	mov.b64 	{%r415, %r416}, %rd90;
	add.s64 	%rd95, %rd89, 8192;
	// begin inline asm
	ld.global.nc.v2.u64 {%rd93, %rd94}, [%rd95];
	// end inline asm
	mov.b64 	{%r417, %r418}, %rd94;
	mov.b64 	{%r419, %r420}, %rd93;
	add.s64 	%rd98, %rd89, 12288;
	// begin inline asm
	ld.global.nc.v2.u64 {%rd96, %rd97}, [%rd98];
	// end inline asm
	mov.b64 	{%r421, %r422}, %rd97;
	mov.b64 	{%r423, %r424}, %rd96;
	add.s32 	%r425, %r411, %r659;
	add.s32 	%r426, %r412, %r425;
	add.s32 	%r427, %r409, %r426;
	add.s32 	%r428, %r410, %r427;
	add.s32 	%r429, %r415, %r428;
	add.s32 	%r430, %r416, %r429;
	add.s32 	%r431, %r413, %r430;
	add.s32 	%r432, %r414, %r431;
	add.s32 	%r433, %r419, %r432;
	add.s32 	%r434, %r420, %r433;
	add.s32 	%r435, %r417, %r434;
	add.s32 	%r436, %r418, %r435;
	add.s32 	%r437, %r423, %r436;
	add.s32 	%r438, %r424, %r437;
	add.s32 	%r439, %r421, %r438;
	add.s32 	%r659, %r422, %r439;
	sub.s32 	%r440, %r120, %r648;
	setp.lt.s32 	%p51, %r440, 4096;
	@%p51 bra 	$L__BB6_34;
	add.s32 	%r648, %r648, 4096;
	setp.le.s32 	%p52, %r648, %r28;
	@%p52 bra 	$L__BB6_24;
$L__BB6_26:
	setp.le.s32 	%p53, %r120, %r648;
	@%p53 bra 	$L__BB6_34;
	sub.s32 	%r35, %r120, %r648;
	setp.ge.s32 	%p54, %r26, %r35;
	@%p54 bra 	$L__BB6_34;
	not.b32 	%r442, %r26;
	add.s32 	%r443, %r120, %r442;
	sub.s32 	%r36, %r443, %r648;
	and.b32  	%r444, %r36, 768;
	setp.eq.s32 	%p55, %r444, 768;
	mov.u32 	%r653, %r26;
	@%p55 bra 	$L__BB6_31;
	add.s32 	%r650, %r26, %r648;
	shr.u32 	%r445, %r36, 8;
	add.s32 	%r446, %r445, 1;
	and.b32  	%r447, %r446, 3;
	neg.s32 	%r649, %r447;
	mov.u32 	%r653, %r26;
$L__BB6_30:
	.pragma "nounroll";
	mul.wide.u32 	%rd101, %r650, 4;
	add.s64 	%rd100, %rd16, %rd101;
	// begin inline asm
	ld.global.nc.u32 %r448, [%rd100];
	// end inline asm
	add.s32 	%r659, %r448, %r659;
	add.s32 	%r653, %r653, 256;
	add.s32 	%r650, %r650, 256;
	add.s32 	%r649, %r649, 1;
	setp.ne.s32 	%p56, %r649, 0;
	@%p56 bra 	$L__BB6_30;
$L__BB6_31:
	setp.lt.u32 	%p57, %r36, 768;
	@%p57 bra 	$L__BB6_34;
	cvt.u64.u32 	%rd102, %r653;
	cvt.u64.u32 	%rd103, %r648;
	add.s64 	%rd104, %rd102, %rd103;
	shl.b64 	%rd105, %rd104, 2;
	add.s64 	%rd106, %rd105, %rd16;
	add.s64 	%rd122, %rd106, 2048;
	add.s32 	%r656, %r653, %r648;
$L__BB6_33:
	mul.wide.u32 	%rd111, %r656, 4;
	add.s64 	%rd107, %rd16, %rd111;
	// begin inline asm
	ld.global.nc.u32 %r449, [%rd107];
	// end inline asm
	add.s32 	%r453, %r449, %r659;
	add.s64 	%rd108, %rd122, -1024;
	// begin inline asm
	ld.global.nc.u32 %r450, [%rd108];
	// end inline asm
	add.s32 	%r454, %r450, %r453;
	// begin inline asm
	ld.global.nc.u32 %r451, [%rd122];
	// end inline asm
	add.s32 	%r455, %r451, %r454;
	add.s64 	%rd110, %rd122, 1024;
	// begin inline asm
	ld.global.nc.u32 %r452, [%rd110];
	// end inline asm
	add.s32 	%r659, %r452, %r455;
	add.s32 	%r653, %r653, 1024;
	add.s64 	%rd122, %rd122, 4096;
	add.s32 	%r656, %r656, 1024;
	setp.lt.s32 	%p58, %r653, %r35;
	@%p58 bra 	$L__BB6_33;
$L__BB6_34:
	// begin inline asm
	mov.u32 %r456, %laneid;
	// end inline asm
	mov.b32 	%r459, 1;
	mov.b32 	%r480, 31;
	mov.b32 	%r481, -1;
	// begin inline asm
	shfl.sync.down.b32 %r457, %r659, %r459, %r480, %r481;
	// end inline asm
	setp.gt.s32 	%p59, %r456, 30;
	selp.b32 	%r482, 0, %r457, %p59;
	add.s32 	%r463, %r482, %r659;
	mov.b32 	%r464, 2;
	// begin inline asm
	shfl.sync.down.b32 %r462, %r463, %r464, %r480, %r481;
	// end inline asm
	setp.gt.s32 	%p60, %r456, 29;
	selp.b32 	%r483, 0, %r462, %p60;
	add.s32 	%r468, %r463, %r483;
	mov.b32 	%r469, 4;
	// begin inline asm
	shfl.sync.down.b32 %r467, %r468, %r469, %r480, %r481;
	// end inline asm
	setp.gt.s32 	%p61, %r456, 27;
	selp.b32 	%r484, 0, %r467, %p61;
	add.s32 	%r473, %r468, %r484;
	mov.b32 	%r474, 8;
	// begin inline asm
	shfl.sync.down.b32 %r472, %r473, %r474, %r480, %r481;
	// end inline asm
	setp.gt.s32 	%p62, %r456, 23;
	selp.b32 	%r485, 0, %r472, %p62;
	add.s32 	%r478, %r473, %r485;
	mov.b32 	%r479, 16;
	// begin inline asm
	shfl.sync.down.b32 %r477, %r478, %r479, %r480, %r481;
	// end inline asm
	setp.gt.s32 	%p63, %r456, 15;
	selp.b32 	%r486, 0, %r477, %p63;
	add.s32 	%r686, %r478, %r486;
	setp.ne.s32 	%p64, %r456, 0;
	@%p64 bra 	$L__BB6_36;
	shr.u32 	%r487, %r26, 3;
	and.b32  	%r488, %r487, 124;
	mov.u32 	%r489, _ZZN3cub18CUB_300001_SM_10006detail6reduce28DeviceReduceSingleTileKernelINS2_10policy_hubIiyN4cuda3std3__44plusIiEEE10Policy1000EPiSC_iS9_iiNS7_10__identityEEEvT0_T1_T2_T3_T4_T6_E12temp_storage;
	add.s32 	%r490, %r489, %r488;
	st.shared.u32 	[%r490+8], %r686;
$L__BB6_36:
	bar.sync 	0;
	setp.ne.s32 	%p65, %r26, 0;
	@%p65 bra 	$L__BB6_72;
	ld.shared.u32 	%r491, [_ZZN3cub18CUB_300001_SM_10006detail6reduce28DeviceReduceSingleTileKernelINS2_10policy_hubIiyN4cuda3std3__44plusIiEEE10Policy1000EPiSC_iS9_iiNS7_10__identityEEEvT0_T1_T2_T3_T4_T6_E12temp_storage+12];
	add.s32 	%r492, %r491, %r686;
	ld.shared.u32 	%r493, [_ZZN3cub18CUB_300001_SM_10006detail6reduce28DeviceReduceSingleTileKernelINS2_10policy_hubIiyN4cuda3std3__44plusIiEEE10Policy1000EPiSC_iS9_iiNS7_10__identityEEEvT0_T1_T2_T3_T4_T6_E12temp_storage+16];
	add.s32 	%r494, %r492, %r493;
	ld.shared.u32 	%r495, [_ZZN3cub18CUB_300001_SM_10006detail6reduce28DeviceReduceSingleTileKernelINS2_10policy_hubIiyN4cuda3std3__44plusIiEEE10Policy1000EPiSC_iS9_iiNS7_10__identityEEEvT0_T1_T2_T3_T4_T6_E12temp_storage+20];
	add.s32 	%r496, %r494, %r495;
	ld.shared.u32 	%r497, [_ZZN3cub18CUB_300001_SM_10006detail6reduce28DeviceReduceSingleTileKernelINS2_10policy_hubIiyN4cuda3std3__44plusIiEEE10Policy1000EPiSC_iS9_iiNS7_10__identityEEEvT0_T1_T2_T3_T4_T6_E12temp_storage+24];
	add.s32 	%r498, %r496, %r497;
	ld.shared.u32 	%r499, [_ZZN3cub18CUB_300001_SM_10006detail6reduce28DeviceReduceSingleTileKernelINS2_10policy_hubIiyN4cuda3std3__44plusIiEEE10Policy1000EPiSC_iS9_iiNS7_10__identityEEEvT0_T1_T2_T3_T4_T6_E12temp_storage+28];
	add.s32 	%r500, %r498, %r499;
	ld.shared.u32 	%r501, [_ZZN3cub18CUB_300001_SM_10006detail6reduce28DeviceReduceSingleTileKernelINS2_10policy_hubIiyN4cuda3std3__44plusIiEEE10Policy1000EPiSC_iS9_iiNS7_10__identityEEEvT0_T1_T2_T3_T4_T6_E12temp_storage+32];
	add.s32 	%r502, %r500, %r501;
	ld.shared.u32 	%r503, [_ZZN3cub18CUB_300001_SM_10006detail6reduce28DeviceReduceSingleTileKernelINS2_10policy_hubIiyN4cuda3std3__44plusIiEEE10Policy1000EPiSC_iS9_iiNS7_10__identityEEEvT0_T1_T2_T3_T4_T6_E12temp_storage+36];
	add.s32 	%r686, %r502, %r503;
	bra.uni 	$L__BB6_72;
$L__BB6_38:
	setp.gt.s32 	%p3, %r120, 4095;
	@%p3 bra 	$L__BB6_56;
	mov.u32 	%r60, %tid.x;
	setp.ge.s32 	%p20, %r60, %r120;
	mov.b32 	%r670, 0;
	mov.u32 	%r665, %r60;
	@%p20 bra 	$L__BB6_41;
	mul.wide.u32 	%rd66, %r60, 4;
	add.s64 	%rd65, %rd16, %rd66;
	// begin inline asm
	ld.global.nc.u32 %r670, [%rd65];
	// end inline asm
	add.s32 	%r665, %r60, 256;
$L__BB6_41:
	setp.ge.s32 	%p21, %r665, %r120;
	@%p21 bra 	$L__BB6_47;
	not.b32 	%r252, %r665;
	add.s32 	%r65, %r120, %r252;
	and.b32  	%r253, %r65, 768;
	setp.eq.s32 	%p22, %r253, 768;
	@%p22 bra 	$L__BB6_45;
	mul.wide.u32 	%rd67, %r665, 4;
	add.s64 	%rd123, %rd16, %rd67;
	shr.u32 	%r254, %r65, 8;
	add.s32 	%r255, %r254, 1;
	and.b32  	%r256, %r255, 3;
	neg.s32 	%r662, %r256;
$L__BB6_44:
	.pragma "nounroll";
	// begin inline asm
	ld.global.nc.u32 %r257, [%rd123];
	// end inline asm
	add.s32 	%r670, %r257, %r670;
	add.s32 	%r665, %r665, 256;
	add.s64 	%rd123, %rd123, 1024;
	add.s32 	%r662, %r662, 1;
	setp.ne.s32 	%p23, %r662, 0;
	@%p23 bra 	$L__BB6_44;
$L__BB6_45:
	setp.lt.u32 	%p24, %r65, 768;
	@%p24 bra 	$L__BB6_47;
$L__BB6_46:
	mul.wide.s32 	%rd73, %r665, 4;
	add.s64 	%rd69, %rd16, %rd73;
	// begin inline asm
	ld.global.nc.u32 %r258, [%rd69];
	// end inline asm
	add.s32 	%r262, %r258, %r670;
	add.s64 	%rd70, %rd69, 1024;
	// begin inline asm
	ld.global.nc.u32 %r259, [%rd70];
	// end inline asm
	add.s32 	%r263, %r259, %r262;
	add.s64 	%rd71, %rd69, 2048;
	// begin inline asm
	ld.global.nc.u32 %r260, [%rd71];
	// end inline asm
	add.s32 	%r264, %r260, %r263;
	add.s64 	%rd72, %rd69, 3072;
	// begin inline asm
	ld.global.nc.u32 %r261, [%rd72];
	// end inline asm
	add.s32 	%r670, %r261, %r264;
	add.s32 	%r665, %r665, 1024;
	setp.lt.s32 	%p25, %r665, %r120;
	@%p25 bra 	$L__BB6_46;
$L__BB6_47:
	setp.lt.s32 	%p26, %r120, 256;
	@%p26 bra 	$L__BB6_52;
	// begin inline asm
	mov.u32 %r328, %laneid;
	// end inline asm
	mov.b32 	%r331, 1;
	mov.b32 	%r352, 31;
	mov.b32 	%r353, -1;
	// begin inline asm
	shfl.sync.down.b32 %r329, %r670, %r331, %r352, %r353;
	// end inline asm
	setp.gt.s32 	%p42, %r328, 30;
	selp.b32 	%r354, 0, %r329, %p42;
	add.s32 	%r335, %r354, %r670;
	mov.b32 	%r336, 2;
	// begin inline asm
	shfl.sync.down.b32 %r334, %r335, %r336, %r352, %r353;
	// end inline asm
	setp.gt.s32 	%p43, %r328, 29;
	selp.b32 	%r355, 0, %r334, %p43;
	add.s32 	%r340, %r335, %r355;
	mov.b32 	%r341, 4;
	// begin inline asm
	shfl.sync.down.b32 %r339, %r340, %r341, %r352, %r353;
	// end inline asm
	setp.gt.s32 	%p44, %r328, 27;
	selp.b32 	%r356, 0, %r339, %p44;
	add.s32 	%r345, %r340, %r356;
	mov.b32 	%r346, 8;
	// begin inline asm
	shfl.sync.down.b32 %r344, %r345, %r346, %r352, %r353;
	// end inline asm
	setp.gt.s32 	%p45, %r328, 23;
	selp.b32 	%r357, 0, %r344, %p45;
	add.s32 	%r350, %r345, %r357;
	mov.b32 	%r351, 16;
	// begin inline asm
	shfl.sync.down.b32 %r349, %r350, %r351, %r352, %r353;
	// end inline asm
	setp.gt.s32 	%p46, %r328, 15;
	selp.b32 	%r358, 0, %r349, %p46;
	add.s32 	%r686, %r350, %r358;
	setp.ne.s32 	%p47, %r328, 0;
	@%p47 bra 	$L__BB6_50;
	shr.u32 	%r359, %r60, 3;
	and.b32  	%r360, %r359, 124;
	mov.u32 	%r361, _ZZN3cub18CUB_300001_SM_10006detail6reduce28DeviceReduceSingleTileKernelINS2_10policy_hubIiyN4cuda3std3__44plusIiEEE10Policy1000EPiSC_iS9_iiNS7_10__identityEEEvT0_T1_T2_T3_T4_T6_E12temp_storage;
	add.s32 	%r362, %r361, %r360;
	st.shared.u32 	[%r362+8], %r686;
$L__BB6_50:
	bar.sync 	0;
	setp.ne.s32 	%p48, %r60, 0;
	@%p48 bra 	$L__BB6_72;
	ld.shared.u32 	%r363, [_ZZN3cub18CUB_300001_SM_10006detail6reduce28DeviceReduceSingleTileKernelINS2_10policy_hubIiyN4cuda3std3__44plusIiEEE10Policy1000EPiSC_iS9_iiNS7_10__identityEEEvT0_T1_T2_T3_T4_T6_E12temp_storage+12];
	add.s32 	%r364, %r363, %r686;
	ld.shared.u32 	%r365, [_ZZN3cub18CUB_300001_SM_10006detail6reduce28DeviceReduceSingleTileKernelINS2_10policy_hubIiyN4cuda3std3__44plusIiEEE10Policy1000EPiSC_iS9_iiNS7_10__identityEEEvT0_T1_T2_T3_T4_T6_E12temp_storage+16];
	add.s32 	%r366, %r364, %r365;
	ld.shared.u32 	%r367, [_ZZN3cub18CUB_300001_SM_10006detail6reduce28DeviceReduceSingleTileKernelINS2_10policy_hubIiyN4cuda3std3__44plusIiEEE10Policy1000EPiSC_iS9_iiNS7_10__identityEEEvT0_T1_T2_T3_T4_T6_E12temp_storage+20];
	add.s32 	%r368, %r366, %r367;
	ld.shared.u32 	%r369, [_ZZN3cub18CUB_300001_SM_10006detail6reduce28DeviceReduceSingleTileKernelINS2_10policy_hubIiyN4cuda3std3__44plusIiEEE10Policy1000EPiSC_iS9_iiNS7_10__identityEEEvT0_T1_T2_T3_T4_T6_E12temp_storage+24];
	add.s32 	%r370, %r368, %r369;
	ld.shared.u32 	%r371, [_ZZN3cub18CUB_300001_SM_10006detail6reduce28DeviceReduceSingleTileKernelINS2_10policy_hubIiyN4cuda3std3__44plusIiEEE10Policy1000EPiSC_iS9_iiNS7_10__identityEEEvT0_T1_T2_T3_T4_T6_E12temp_storage+28];
	add.s32 	%r372, %r370, %r371;
	ld.shared.u32 	%r373, [_ZZN3cub18CUB_300001_SM_10006detail6reduce28DeviceReduceSingleTileKernelINS2_10policy_hubIiyN4cuda3std3__44plusIiEEE10Policy1000EPiSC_iS9_iiNS7_10__identityEEEvT0_T1_T2_T3_T4_T6_E12temp_storage+32];
	add.s32 	%r374, %r372, %r373;
	ld.shared.u32 	%r375, [_ZZN3cub18CUB_300001_SM_10006detail6reduce28DeviceReduceSingleTileKernelINS2_10policy_hubIiyN4cuda3std3__44plusIiEEE10Policy1000EPiSC_iS9_iiNS7_10__identityEEEvT0_T1_T2_T3_T4_T6_E12temp_storage+36];
	add.s32 	%r686, %r374, %r375;
	bra.uni 	$L__BB6_72;
$L__BB6_52:
	// begin inline asm
	mov.u32 %r265, %laneid;
	// end inline asm
	and.b32  	%r291, %r60, 992;
	add.s32 	%r292, %r291, 32;
	setp.gt.s32 	%p27, %r292, %r120;
	not.b32 	%r293, %r291;
	add.s32 	%r294, %r120, %r293;
	selp.b32 	%r289, %r294, 31, %p27;
	mov.b32 	%r268, 1;
	mov.b32 	%r290, -1;
	// begin inline asm
	shfl.sync.down.b32 %r266, %r670, %r268, %r289, %r290;
	// end inline asm
	setp.lt.s32 	%p28, %r265, %r289;
	selp.b32 	%r295, %r266, 0, %p28;
	add.s32 	%r272, %r295, %r670;
	mov.b32 	%r273, 2;
	// begin inline asm
	shfl.sync.down.b32 %r271, %r272, %r273, %r289, %r290;
	// end inline asm
	add.s32 	%r296, %r265, 2;
	setp.gt.s32 	%p29, %r296, %r289;
	selp.b32 	%r297, 0, %r271, %p29;
	add.s32 	%r277, %r272, %r297;
	mov.b32 	%r278, 4;
	// begin inline asm
	shfl.sync.down.b32 %r276, %r277, %r278, %r289, %r290;
	// end inline asm
	add.s32 	%r298, %r265, 4;
	setp.gt.s32 	%p30, %r298, %r289;
	selp.b32 	%r299, 0, %r276, %p30;
	add.s32 	%r282, %r277, %r299;
	mov.b32 	%r283, 8;
	// begin inline asm
	shfl.sync.down.b32 %r281, %r282, %r283, %r289, %r290;
	// end inline asm
	add.s32 	%r300, %r265, 8;
	setp.gt.s32 	%p31, %r300, %r289;
	selp.b32 	%r301, 0, %r281, %p31;
	add.s32 	%r287, %r282, %r301;
	mov.b32 	%r288, 16;
	// begin inline asm
	shfl.sync.down.b32 %r286, %r287, %r288, %r289, %r290;
	// end inline asm
	add.s32 	%r302, %r265, 16;
	setp.gt.s32 	%p32, %r302, %r289;
	selp.b32 	%r303, 0, %r286, %p32;
	add.s32 	%r686, %r287, %r303;
	setp.ne.s32 	%p33, %r265, 0;
	@%p33 bra 	$L__BB6_54;
	shr.u32 	%r304, %r60, 3;
	and.b32  	%r305, %r304, 124;
	mov.u32 	%r306, _ZZN3cub18CUB_300001_SM_10006detail6reduce28DeviceReduceSingleTileKernelINS2_10policy_hubIiyN4cuda3std3__44plusIiEEE10Policy1000EPiSC_iS9_iiNS7_10__identityEEEvT0_T1_T2_T3_T4_T6_E12temp_storage;
	add.s32 	%r307, %r306, %r305;
	st.shared.u32 	[%r307+8], %r686;
$L__BB6_54:
	bar.sync 	0;
	setp.ne.s32 	%p34, %r60, 0;
	@%p34 bra 	$L__BB6_72;
	setp.gt.s32 	%p35, %r120, 32;
	ld.shared.u32 	%r308, [_ZZN3cub18CUB_300001_SM_10006detail6reduce28DeviceReduceSingleTileKernelINS2_10policy_hubIiyN4cuda3std3__44plusIiEEE10Policy1000EPiSC_iS9_iiNS7_10__identityEEEvT0_T1_T2_T3_T4_T6_E12temp_storage+12];
	selp.b32 	%r309, %r308, 0, %p35;
	add.s32 	%r310, %r309, %r686;
	setp.gt.s32 	%p36, %r120, 64;
	ld.shared.u32 	%r311, [_ZZN3cub18CUB_300001_SM_10006detail6reduce28DeviceReduceSingleTileKernelINS2_10policy_hubIiyN4cuda3std3__44plusIiEEE10Policy1000EPiSC_iS9_iiNS7_10__identityEEEvT0_T1_T2_T3_T4_T6_E12temp_storage+16];
	selp.b32 	%r312, %r311, 0, %p36;
	add.s32 	%r313, %r310, %r312;
	setp.gt.s32 	%p37, %r120, 96;
	ld.shared.u32 	%r314, [_ZZN3cub18CUB_300001_SM_10006detail6reduce28DeviceReduceSingleTileKernelINS2_10policy_hubIiyN4cuda3std3__44plusIiEEE10Policy1000EPiSC_iS9_iiNS7_10__identityEEEvT0_T1_T2_T3_T4_T6_E12temp_storage+20];
	selp.b32 	%r315, %r314, 0, %p37;
	add.s32 	%r316, %r313, %r315;
	setp.gt.s32 	%p38, %r120, 128;
	ld.shared.u32 	%r317, [_ZZN3cub18CUB_300001_SM_10006detail6reduce28DeviceReduceSingleTileKernelINS2_10policy_hubIiyN4cuda3std3__44plusIiEEE10Policy1000EPiSC_iS9_iiNS7_10__identityEEEvT0_T1_T2_T3_T4_T6_E12temp_storage+24];
	selp.b32 	%r318, %r317, 0, %p38;
	add.s32 	%r319, %r316, %r318;
	setp.gt.s32 	%p39, %r120, 160;
	ld.shared.u32 	%r320, [_ZZN3cub18CUB_300001_SM_10006detail6reduce28DeviceReduceSingleTileKernelINS2_10policy_hubIiyN4cuda3std3__44plusIiEEE10Policy1000EPiSC_iS9_iiNS7_10__identityEEEvT0_T1_T2_T3_T4_T6_E12temp_storage+28];
	selp.b32 	%r321, %r320, 0, %p39;
	add.s32 	%r322, %r319, %r321;
	setp.gt.s32 	%p40, %r120, 192;
	ld.shared.u32 	%r323, [_ZZN3cub18CUB_300001_SM_10006detail6reduce28DeviceReduceSingleTileKernelINS2_10policy_hubIiyN4cuda3std3__44plusIiEEE10Policy1000EPiSC_iS9_iiNS7_10__identityEEEvT0_T1_T2_T3_T4_T6_E12temp_storage+32];
	selp.b32 	%r324, %r323, 0, %p40;
	add.s32 	%r325, %r322, %r324;
	setp.gt.s32 	%p41, %r120, 224;
	ld.shared.u32 	%r326, [_ZZN3cub18CUB_300001_SM_10006detail6reduce28DeviceReduceSingleTileKernelINS2_10policy_hubIiyN4cuda3std3__44plusIiEEE10Policy1000EPiSC_iS9_iiNS7_10__identityEEEvT0_T1_T2_T3_T4_T6_E12temp_storage+36];
	selp.b32 	%r327, %r326, 0, %p41;
	add.s32 	%r686, %r325, %r327;
	bra.uni 	$L__BB6_72;
$L__BB6_56:
	mov.u32 	%r85, %tid.x;
	mul.wide.u32 	%rd35, %r85, 4;
	add.s64 	%rd19, %rd16, %rd35;
	// begin inline asm
	ld.global.nc.u32 %r122, [%rd19];
	// end inline asm
	add.s64 	%rd20, %rd19, 1024;
	// begin inline asm
	ld.global.nc.u32 %r123, [%rd20];
	// end inline asm
	add.s64 	%rd21, %rd19, 2048;
	// begin inline asm
	ld.global.nc.u32 %r124, [%rd21];
	// end inline asm
	add.s64 	%rd22, %rd19, 3072;
	// begin inline asm
	ld.global.nc.u32 %r125, [%rd22];
	// end inline asm
	add.s64 	%rd23, %rd19, 4096;
	// begin inline asm
	ld.global.nc.u32 %r126, [%rd23];
	// end inline asm
	add.s64 	%rd24, %rd19, 5120;
	// begin inline asm
	ld.global.nc.u32 %r127, [%rd24];
	// end inline asm
	add.s64 	%rd25, %rd19, 6144;
	// begin inline asm
	ld.global.nc.u32 %r128, [%rd25];
	// end inline asm
	add.s64 	%rd26, %rd19, 7168;
	// begin inline asm
	ld.global.nc.u32 %r129, [%rd26];
	// end inline asm
	add.s64 	%rd27, %rd19, 8192;
	// begin inline asm
	ld.global.nc.u32 %r130, [%rd27];
	// end inline asm
	add.s64 	%rd28, %rd19, 9216;
	// begin inline asm
	ld.global.nc.u32 %r131, [%rd28];
	// end inline asm
	add.s64 	%rd29, %rd19, 10240;
	// begin inline asm
	ld.global.nc.u32 %r132, [%rd29];
	// end inline asm
	add.s64 	%rd30, %rd19, 11264;
	// begin inline asm
	ld.global.nc.u32 %r133, [%rd30];
	// end inline asm
	add.s64 	%rd31, %rd19, 12288;
	// begin inline asm
	ld.global.nc.u32 %r134, [%rd31];
	// end inline asm
	add.s64 	%rd32, %rd19, 13312;
	// begin inline asm
	ld.global.nc.u32 %r135, [%rd32];
	// end inline asm
	add.s64 	%rd33, %rd19, 14336;
	// begin inline asm
	ld.global.nc.u32 %r136, [%rd33];
	// end inline asm
	add.s64 	%rd34, %rd19, 15360;
	// begin inline asm
	ld.global.nc.u32 %r137, [%rd34];
	// end inline asm
	add.s32 	%r139, %r123, %r122;
	add.s32 	%r140, %r124, %r139;
	add.s32 	%r141, %r125, %r140;
	add.s32 	%r142, %r126, %r141;
	add.s32 	%r143, %r127, %r142;
	add.s32 	%r144, %r128, %r143;
	add.s32 	%r145, %r129, %r144;
	add.s32 	%r146, %r130, %r145;
	add.s32 	%r147, %r131, %r146;
	add.s32 	%r148, %r132, %r147;
	add.s32 	%r149, %r133, %r148;
	add.s32 	%r150, %r134, %r149;
	add.s32 	%r151, %r135, %r150;
	add.s32 	%r152, %r136, %r151;
	add.s32 	%r685, %r137, %r152;
	setp.lt.u32 	%p4, %r120, 8192;
	mov.b32 	%r674, 4096;
	@%p4 bra 	$L__BB6_60;
	add.s32 	%r87, %r120, -4096;
	mov.b32 	%r674, 4096;
$L__BB6_58:
	mul.wide.s32 	%rd52, %r674, 4;
	add.s64 	%rd36, %rd19, %rd52;
	// begin inline asm
	ld.global.nc.u32 %r154, [%rd36];
	// end inline asm
	add.s64 	%rd37, %rd36, 1024;
	// begin inline asm
	ld.global.nc.u32 %r155, [%rd37];
	// end inline asm
	add.s64 	%rd38, %rd36, 2048;
	// begin inline asm
	ld.global.nc.u32 %r156, [%rd38];
	// end inline asm
	add.s64 	%rd39, %rd36, 3072;
	// begin inline asm
	ld.global.nc.u32 %r157, [%rd39];
	// end inline asm
	add.s64 	%rd40, %rd36, 4096;
	// begin inline asm
	ld.global.nc.u32 %r158, [%rd40];
	// end inline asm
	add.s64 	%rd41, %rd36, 5120;
	// begin inline asm
	ld.global.nc.u32 %r159, [%rd41];
	// end inline asm
	add.s64 	%rd42, %rd36, 6144;
	// begin inline asm
	ld.global.nc.u32 %r160, [%rd42];
	// end inline asm
	add.s64 	%rd43, %rd36, 7168;
	// begin inline asm
	ld.global.nc.u32 %r161, [%rd43];
	// end inline asm
	add.s64 	%rd44, %rd36, 8192;
	// begin inline asm
	ld.global.nc.u32 %r162, [%rd44];
	// end inline asm
	add.s64 	%rd45, %rd36, 9216;
	// begin inline asm
	ld.global.nc.u32 %r163, [%rd45];
	// end inline asm
	add.s64 	%rd46, %rd36, 10240;
	// begin inline asm
	ld.global.nc.u32 %r164, [%rd46];
	// end inline asm
	add.s64 	%rd47, %rd36, 11264;
	// begin inline asm
	ld.global.nc.u32 %r165, [%rd47];
	// end inline asm
	add.s64 	%rd48, %rd36, 12288;
	// begin inline asm
	ld.global.nc.u32 %r166, [%rd48];
	// end inline asm
	add.s64 	%rd49, %rd36, 13312;
	// begin inline asm
	ld.global.nc.u32 %r167, [%rd49];
	// end inline asm
	add.s64 	%rd50, %rd36, 14336;
	// begin inline asm
	ld.global.nc.u32 %r168, [%rd50];
	// end inline asm
	add.s64 	%rd51, %rd36, 15360;
	// begin inline asm
	ld.global.nc.u32 %r169, [%rd51];
	// end inline asm
	add.s32 	%r170, %r154, %r685;
	add.s32 	%r171, %r155, %r170;
	add.s32 	%r172, %r156, %r171;
	add.s32 	%r173, %r157, %r172;
	add.s32 	%r174, %r158, %r173;
	add.s32 	%r175, %r159, %r174;
	add.s32 	%r176, %r160, %r175;
	add.s32 	%r177, %r161, %r176;
	add.s32 	%r178, %r162, %r177;
	add.s32 	%r179, %r163, %r178;
	add.s32 	%r180, %r164, %r179;
	add.s32 	%r181, %r165, %r180;
	add.s32 	%r182, %r166, %r181;
	add.s32 	%r183, %r167, %r182;
	add.s32 	%r184, %r168, %r183;
	add.s32 	%r685, %r169, %r184;
	sub.s32 	%r185, %r120, %r674;
	setp.lt.s32 	%p5, %r185, 4096;
	@%p5 bra 	$L__BB6_68;
	add.s32 	%r674, %r674, 4096;
	setp.le.s32 	%p6, %r674, %r87;
	@%p6 bra 	$L__BB6_58;
$L__BB6_60:
	setp.le.s32 	%p7, %r120, %r674;
	@%p7 bra 	$L__BB6_68;
	sub.s32 	%r94, %r120, %r674;
	setp.ge.s32 	%p8, %r85, %r94;
	@%p8 bra 	$L__BB6_68;
	not.b32 	%r187, %r85;
	add.s32 	%r188, %r120, %r187;
	sub.s32 	%r95, %r188, %r674;
	and.b32  	%r189, %r95, 768;
	setp.eq.s32 	%p9, %r189, 768;
	mov.u32 	%r679, %r85;
	@%p9 bra 	$L__BB6_65;
	add.s32 	%r676, %r85, %r674;
	shr.u32 	%r190, %r95, 8;
	add.s32 	%r191, %r190, 1;
	and.b32  	%r192, %r191, 3;
	neg.s32 	%r675, %r192;
	mov.u32 	%r679, %r85;
$L__BB6_64:
	.pragma "nounroll";
	mul.wide.u32 	%rd54, %r676, 4;
	add.s64 	%rd53, %rd16, %rd54;
	// begin inline asm
	ld.global.nc.u32 %r193, [%rd53];
	// end inline asm
	add.s32 	%r685, %r193, %r685;
	add.s32 	%r679, %r679, 256;
	add.s32 	%r676, %r676, 256;
	add.s32 	%r675, %r675, 1;
	setp.ne.s32 	%p10, %r675, 0;
	@%p10 bra 	$L__BB6_64;
$L__BB6_65:
	setp.lt.u32 	%p11, %r95, 768;
	@%p11 bra 	$L__BB6_68;
	cvt.u64.u32 	%rd55, %r679;
	cvt.u64.u32 	%rd56, %r674;
	add.s64 	%rd57, %rd55, %rd56;
	shl.b64 	%rd58, %rd57, 2;
	add.s64 	%rd59, %rd58, %rd16;
	add.s64 	%rd124, %rd59, 2048;
	add.s32 	%r682, %r679, %r674;
$L__BB6_67:
	mul.wide.u32 	%rd64, %r682, 4;
	add.s64 	%rd60, %rd16, %rd64;
	// begin inline asm
	ld.global.nc.u32 %r194, [%rd60];
	// end inline asm
	add.s32 	%r198, %r194, %r685;
	add.s64 	%rd61, %rd124, -1024;
	// begin inline asm
	ld.global.nc.u32 %r195, [%rd61];
	// end inline asm
	add.s32 	%r199, %r195, %r198;
	// begin inline asm
	ld.global.nc.u32 %r196, [%rd124];
	// end inline asm
	add.s32 	%r200, %r196, %r199;
	add.s64 	%rd63, %rd124, 1024;
	// begin inline asm
	ld.global.nc.u32 %r197, [%rd63];
	// end inline asm
	add.s32 	%r685, %r197, %r200;
	add.s32 	%r679, %r679, 1024;
	add.s64 	%rd124, %rd124, 4096;
	add.s32 	%r682, %r682, 1024;
	setp.lt.s32 	%p12, %r679, %r94;
	@%p12 bra 	$L__BB6_67;
$L__BB6_68:
	// begin inline asm
	mov.u32 %r201, %laneid;
	// end inline asm
	mov.b32 	%r204, 1;
	mov.b32 	%r225, 31;
	mov.b32 	%r226, -1;
	// begin inline asm
	shfl.sync.down.b32 %r202, %r685, %r204, %r225, %r226;
	// end inline asm
	setp.gt.s32 	%p13, %r201, 30;
	selp.b32 	%r227, 0, %r202, %p13;
	add.s32 	%r208, %r227, %r685;
	mov.b32 	%r209, 2;
	// begin inline asm
	shfl.sync.down.b32 %r207, %r208, %r209, %r225, %r226;
	// end inline asm
	setp.gt.s32 	%p14, %r201, 29;
	selp.b32 	%r228, 0, %r207, %p14;
	add.s32 	%r213, %r208, %r228;
	mov.b32 	%r214, 4;
	// begin inline asm
	shfl.sync.down.b32 %r212, %r213, %r214, %r225, %r226;
	// end inline asm
	setp.gt.s32 	%p15, %r201, 27;
	selp.b32 	%r229, 0, %r212, %p15;
	add.s32 	%r218, %r213, %r229;
	mov.b32 	%r219, 8;
	// begin inline asm
	shfl.sync.down.b32 %r217, %r218, %r219, %r225, %r226;
	// end inline asm
	setp.gt.s32 	%p16, %r201, 23;
	selp.b32 	%r230, 0, %r217, %p16;
	add.s32 	%r223, %r218, %r230;
	mov.b32 	%r224, 16;
	// begin inline asm
	shfl.sync.down.b32 %r222, %r223, %r224, %r225, %r226;
	// end inline asm
	setp.gt.s32 	%p17, %r201, 15;
	selp.b32 	%r231, 0, %r222, %p17;
	add.s32 	%r686, %r223, %r231;
	setp.ne.s32 	%p18, %r201, 0;
	@%p18 bra 	$L__BB6_70;
	shr.u32 	%r232, %r85, 3;
	and.b32  	%r233, %r232, 124;
	mov.u32 	%r234, _ZZN3cub18CUB_300001_SM_10006detail6reduce28DeviceReduceSingleTileKernelINS2_10policy_hubIiyN4cuda3std3__44plusIiEEE10Policy1000EPiSC_iS9_iiNS7_10__identityEEEvT0_T1_T2_T3_T4_T6_E12temp_storage;
	add.s32 	%r235, %r234, %r233;
	st.shared.u32 	[%r235+8], %r686;
$L__BB6_70:
	bar.sync 	0;
	setp.ne.s32 	%p19, %r85, 0;
	@%p19 bra 	$L__BB6_72;
	ld.shared.u32 	%r236, [_ZZN3cub18CUB_300001_SM_10006detail6reduce28DeviceReduceSingleTileKernelINS2_10policy_hubIiyN4cuda3std3__44plusIiEEE10Policy1000EPiSC_iS9_iiNS7_10__identityEEEvT0_T1_T2_T3_T4_T6_E12temp_storage+12];
	add.s32 	%r237, %r236, %r686;
	ld.shared.u32 	%r238, [_ZZN3cub18CUB_300001_SM_10006detail6reduce28DeviceReduceSingleTileKernelINS2_10policy_hubIiyN4cuda3std3__44plusIiEEE10Policy1000EPiSC_iS9_iiNS7_10__identityEEEvT0_T1_T2_T3_T4_T6_E12temp_storage+16];
	add.s32 	%r239, %r237, %r238;
	ld.shared.u32 	%r240, [_ZZN3cub18CUB_300001_SM_10006detail6reduce28DeviceReduceSingleTileKernelINS2_10policy_hubIiyN4cuda3std3__44plusIiEEE10Policy1000EPiSC_iS9_iiNS7_10__identityEEEvT0_T1_T2_T3_T4_T6_E12temp_storage+20];
	add.s32 	%r241, %r239, %r240;
	ld.shared.u32 	%r242, [_ZZN3cub18CUB_300001_SM_10006detail6reduce28DeviceReduceSingleTileKernelINS2_10policy_hubIiyN4cuda3std3__44plusIiEEE10Policy1000EPiSC_iS9_iiNS7_10__identityEEEvT0_T1_T2_T3_T4_T6_E12temp_storage+24];
	add.s32 	%r243, %r241, %r242;
	ld.shared.u32 	%r244, [_ZZN3cub18CUB_300001_SM_10006detail6reduce28DeviceReduceSingleTileKernelINS2_10policy_hubIiyN4cuda3std3__44plusIiEEE10Policy1000EPiSC_iS9_iiNS7_10__identityEEEvT0_T1_T2_T3_T4_T6_E12temp_storage+28];
	add.s32 	%r245, %r243, %r244;
	ld.shared.u32 	%r246, [_ZZN3cub18CUB_300001_SM_10006detail6reduce28DeviceReduceSingleTileKernelINS2_10policy_hubIiyN4cuda3std3__44plusIiEEE10Policy1000EPiSC_iS9_iiNS7_10__identityEEEvT0_T1_T2_T3_T4_T6_E12temp_storage+32];
	add.s32 	%r247, %r245, %r246;
	ld.shared.u32 	%r248, [_ZZN3cub18CUB_300001_SM_10006detail6reduce28DeviceReduceSingleTileKernelINS2_10policy_hubIiyN4cuda3std3__44plusIiEEE10Policy1000EPiSC_iS9_iiNS7_10__identityEEEvT0_T1_T2_T3_T4_T6_E12temp_storage+36];
	add.s32 	%r686, %r247, %r248;
$L__BB6_72:
	mov.u32 	%r631, %tid.x;
	setp.ne.s32 	%p95, %r631, 0;
	@%p95 bra 	$L__BB6_74;
	add.s32 	%r632, %r686, %r121;
	st.global.u32 	[%rd1], %r632;
$L__BB6_74:
	ret;

}


// ===== COMPILED SASS (sm_100) =====

	.target	sm_100

	.elftype	@"ET_EXEC"


//--------------------- .note.nv.tkinfo           --------------------------
	.section	.note.nv.tkinfo,"",@"SHT_NOTE"
	.sectionflags	@"SHF_NOTE_NV_TKINFO"
	.tkinfo
        /*0018*/ 	.word	0x00000002
        /*0030*/ 	.string	""
        /*0030*/ 	.string	"ptxas"
        /*0030*/ 	.string	"Cuda compilation tools, release 13.0, V13.0.88"
        /*0030*/ 	.string	"Build cuda_13.0.r13.0/compiler.36424714_0"
        /*0030*/ 	.string	"-arch sm_100 -m 64 "



//--------------------- .note.nv.cuinfo           --------------------------
	.section	.note.nv.cuinfo,"",@"SHT_NOTE"
	.sectionflags	@"SHF_NOTE_NV_CUINFO"
        /*0018*/ 	.short	0x0002
        /*001a*/ 	.short	0x0064
        /*001c*/ 	.short	0x0082
	.zero		2


//--------------------- .nv.info                  --------------------------
	.section	.nv.info,"",@"SHT_CUDA_INFO"
	.align	4


	//----- nvinfo : EIATTR_REGCOUNT
	.align		4
        /*0000*/ 	.byte	0x04, 0x2f
        /*0002*/ 	.short	(.L_44 - .L_43)
	.align		4
.L_43:
        /*0004*/ 	.word	index@(_ZN3cub18CUB_300001_SM_10006detail11EmptyKernelIvEEvv)
        /*0008*/ 	.word	0x00000004


	//----- nvinfo : EIATTR_FRAME_SIZE
	.align		4
.L_44:
        /*000c*/ 	.byte	0x04, 0x11
        /*000e*/ 	.short	(.L_46 - .L_45)
	.align		4
.L_45:
        /*0010*/ 	.word	index@(_ZN3cub18CUB_300001_SM_10006detail11EmptyKernelIvEEvv)
        /*0014*/ 	.word	0x00000000


	//----- nvinfo : EIATTR_REGCOUNT
	.align		4
.L_46:
        /*0018*/ 	.byte	0x04, 0x2f
        /*001a*/ 	.short	(.L_48 - .L_47)
	.align		4
.L_47:
        /*001c*/ 	.word	index@(_ZN3cub18CUB_300001_SM_10006detail6reduce28DeviceReduceSingleTileKernelINS2_10policy_hubIijN4cuda3std3__44plusIiEEE10Policy1000EN6thrust24THRUST_300001_SM_1000_NS6detail15normal_iteratorINSD_10device_ptrIiEEEEPijS9_iiNS7_10__identityEEEvT0_T1_T2_T3_T4_T6_)
        /*0020*/ 	.word	0x00000020


	//----- nvinfo : EIATTR_FRAME_SIZE
	.align		4
.L_48:
        /*0024*/ 	.byte	0x04, 0x11
        /*0026*/ 	.short	(.L_50 - .L_49)
	.align		4
.L_49:
        /*0028*/ 	.word	index@(_ZN3cub18CUB_300001_SM_10006detail6reduce28DeviceReduceSingleTileKernelINS2_10policy_hubIijN4cuda3std3__44plusIiEEE10Policy1000EN6thrust24THRUST_300001_SM_1000_NS6detail15normal_iteratorINSD_10device_ptrIiEEEEPijS9_iiNS7_10__identityEEEvT0_T1_T2_T3_T4_T6_)
        /*002c*/ 	.word	0x00000000


	//----- nvinfo : EIATTR_REGCOUNT
	.align		4
.L_50:
        /*0030*/ 	.byte	0x04, 0x2f
        /*0032*/ 	.short	(.L_52 - .L_51)
	.align		4
.L_51:
        /*0034*/ 	.word	index@(_ZN3cub18CUB_300001_SM_10006detail6reduce18DeviceReduceKernelINS2_10policy_hubIijN4cuda3std3__44plusIiEEE10Policy1000EN6thrust24THRUST_300001_SM_1000_NS6detail15normal_iteratorINSD_10device_ptrIiEEEEjS9_iNS7_10__identityEEEvT0_PT3_T1_NS0_13GridEvenShareISN_EET2_T4_)
        /*0038*/ 	.word	0x00000020


	//----- nvinfo : EIATTR_FRAME_SIZE
	.align		4
.L_52:
        /*003c*/ 	.byte	0x04, 0x11
        /*003e*/ 	.short	(.L_54 - .L_53)
	.align		4
.L_53:
        /*0040*/ 	.word	index@(_ZN3cub18CUB_300001_SM_10006detail6reduce18DeviceReduceKernelINS2_10policy_hubIijN4cuda3std3__44plusIiEEE10Policy1000EN6thrust24THRUST_300001_SM_1000_NS6detail15normal_iteratorINSD_10device_ptrIiEEEEjS9_iNS7_10__identityEEEvT0_PT3_T1_NS0_13GridEvenShareISN_EET2_T4_)
        /*0044*/ 	.word	0x00000000


	//----- nvinfo : EIATTR_REGCOUNT
	.align		4
.L_54:
        /*0048*/ 	.byte	0x04, 0x2f
        /*004a*/ 	.short	(.L_56 - .L_55)
	.align		4
.L_55:
        /*004c*/ 	.word	index@(_ZN3cub18CUB_300001_SM_10006detail6reduce28DeviceReduceSingleTileKernelINS2_10policy_hubIijN4cuda3std3__44plusIiEEE10Policy1000EPiSC_iS9_iiNS7_10__identityEEEvT0_T1_T2_T3_T4_T6_)
        /*0050*/ 	.word	0x00000020


	//----- nvinfo : EIATTR_FRAME_SIZE
	.align		4
.L_56:
        /*0054*/ 	.byte	0x04, 0x11
        /*0056*/ 	.short	(.L_58 - .L_57)
	.align		4
.L_57:
        /*0058*/ 	.word	index@(_ZN3cub18CUB_300001_SM_10006detail6reduce28DeviceReduceSingleTileKernelINS2_10policy_hubIijN4cuda3std3__44plusIiEEE10Policy1000EPiSC_iS9_iiNS7_10__identityEEEvT0_T1_T2_T3_T4_T6_)
        /*005c*/ 	.word	0x00000000


	//----- nvinfo : EIATTR_REGCOUNT
	.align		4
.L_58:
        /*0060*/ 	.byte	0x04, 0x2f
        /*0062*/ 	.short	(.L_60 - .L_59)
	.align		4
.L_59:
        /*0064*/ 	.word	index@(_ZN3cub18CUB_300001_SM_10006detail6reduce28DeviceReduceSingleTileKernelINS2_10policy_hubIiyN4cuda3std3__44plusIiEEE10Policy1000EN6thrust24THRUST_300001_SM_1000_NS6detail15normal_iteratorINSD_10device_ptrIiEEEEPiyS9_iiNS7_10__identityEEEvT0_T1_T2_T3_T4_T6_)
        /*0068*/ 	.word	0x0000001f


	//----- nvinfo : EIATTR_FRAME_SIZE
	.align		4
.L_60:
        /*006c*/ 	.byte	0x04, 0x11
        /*006e*/ 	.short	(.L_62 - .L_61)
	.align		4
.L_61:
        /*0070*/ 	.word	index@(_ZN3cub18CUB_300001_SM_10006detail6reduce28DeviceReduceSingleTileKernelINS2_10policy_hubIiyN4cuda3std3__44plusIiEEE10Policy1000EN6thrust24THRUST_300001_SM_1000_NS6detail15normal_iteratorINSD_10device_ptrIiEEEEPiyS9_iiNS7_10__identityEEEvT0_T1_T2_T3_T4_T6_)
        /*0074*/ 	.word	0x00000000


	//----- nvinfo : EIATTR_REGCOUNT
	.align		4
.L_62:
        /*0078*/ 	.byte	0x04, 0x2f
        /*007a*/ 	.short	(.L_64 - .L_63)
	.align		4
.L_63:
        /*007c*/ 	.word	index@(_ZN3cub18CUB_300001_SM_10006detail6reduce18DeviceReduceKernelINS2_10policy_hubIiyN4cuda3std3__44plusIiEEE10Policy1000EN6thrust24THRUST_300001_SM_1000_NS6detail15normal_iteratorINSD_10device_ptrIiEEEEyS9_iNS7_10__identityEEEvT0_PT3_T1_NS0_13GridEvenShareISN_EET2_T4_)
        /*0080*/ 	.word	0x0000001e


	//----- nvinfo : EIATTR_FRAME_SIZE
	.align		4
.L_64:
        /*0084*/ 	.byte	0x04, 0x11
        /*0086*/ 	.short	(.L_66 - .L_65)
	.align		4
.L_65:
        /*0088*/ 	.word	index@(_ZN3cub18CUB_300001_SM_10006detail6reduce18DeviceReduceKernelINS2_10policy_hubIiyN4cuda3std3__44plusIiEEE10Policy1000EN6thrust24THRUST_300001_SM_1000_NS6detail15normal_iteratorINSD_10device_ptrIiEEEEyS9_iNS7_10__identityEEEvT0_PT3_T1_NS0_13GridEvenShareISN_EET2_T4_)
        /*008c*/ 	.word	0x00000000


	//----- nvinfo : EIATTR_REGCOUNT
	.align		4
.L_66:
        /*0090*/ 	.byte	0x04, 0x2f
        /*0092*/ 	.short	(.L_68 - .L_67)
	.align		4
.L_67:
        /*0094*/ 	.word	index@(_ZN3cub18CUB_300001_SM_10006detail6reduce28DeviceReduceSingleTileKernelINS2_10policy_hubIiyN4cuda3std3__44plusIiEEE10Policy1000EPiSC_iS9_iiNS7_10__identityEEEvT0_T1_T2_T3_T4_T6_)
        /*0098*/ 	.word	0x00000020


	//----- nvinfo : EIATTR_FRAME_SIZE
	.align		4
.L_68:
        /*009c*/ 	.byte	0x04, 0x11
        /*009e*/ 	.short	(.L_70 - .L_69)
	.align		4
.L_69:
        /*00a0*/ 	.word	index@(_ZN3cub18CUB_300001_SM_10006detail6reduce28DeviceReduceSingleTileKernelINS2_10policy_hubIiyN4cuda3std3__44plusIiEEE10Policy1000EPiSC_iS9_iiNS7_10__identityEEEvT0_T1_T2_T3_T4_T6_)
        /*00a4*/ 	.word	0x00000000


	//----- nvinfo : EIATTR_MIN_STACK_SIZE
	.align		4
.L_70:
        /*00a8*/ 	.byte	0x04, 0x12
        /*00aa*/ 	.short	(.L_72 - .L_71)
	.align		4
.L_71:
        /*00ac*/ 	.word	index@(_ZN3cub18CUB_300001_SM_10006detail6reduce28DeviceReduceSingleTileKernelINS2_10policy_hubIiyN4cuda3std3__44plusIiEEE10Policy1000EPiSC_iS9_iiNS7_10__identityEEEvT0_T1_T2_T3_T4_T6_)
        /*00b0*/ 	.word	0x00000000


	//----- nvinfo : EIATTR_MIN_STACK_SIZE
	.align		4
.L_72:
        /*00b4*/ 	.byte	0x04, 0x12
        /*00b6*/ 	.short	(.L_74 - .L_73)
	.align		4
.L_73:
        /*00b8*/ 	.word	index@(_ZN3cub18CUB_300001_SM_10006detail6reduce18DeviceReduceKernelINS2_10policy_hubIiyN4cuda3std3__44plusIiEEE10Policy1000EN6thrust24THRUST_300001_SM_1000_NS6detail15normal_iteratorINSD_10device_ptrIiEEEEyS9_iNS7_10__identityEEEvT0_PT3_T1_NS0_13GridEvenShareISN_EET2_T4_)
        /*00bc*/ 	.word	0x00000000


	//----- nvinfo : EIATTR_MIN_STACK_SIZE
	.align		4
.L_74:
        /*00c0*/ 	.byte	0x04, 0x12
        /*00c2*/ 	.short	(.L_76 - .L_75)
	.align		4
.L_75:
        /*00c4*/ 	.word	index@(_ZN3cub18CUB_300001_SM_10006detail6reduce28DeviceReduceSingleTileKernelINS2_10policy_hubIiyN4cuda3std3__44plusIiEEE10Policy1000EN6thrust24THRUST_300001_SM_1000_NS6detail15normal_iteratorINSD_10device_ptrIiEEEEPiyS9_iiNS7_10__identityEEEvT0_T1_T2_T3_T4_T6_)
        /*00c8*/ 	.word	0x00000000


	//----- nvinfo : EIATTR_MIN_STACK_SIZE
	.align		4
.L_76:
        /*00cc*/ 	.byte	0x04, 0x12
        /*00ce*/ 	.short	(.L_78 - .L_77)
	.align		4
.L_77:
        /*00d0*/ 	.word	index@(_ZN3cub18CUB_300001_SM_10006detail6reduce28DeviceReduceSingleTileKernelINS2_10policy_hubIijN4cuda3std3__44plusIiEEE10Policy1000EPiSC_iS9_iiNS7_10__identityEEEvT0_T1_T2_T3_T4_T6_)
        /*00d4*/ 	.word	0x00000000


	//----- nvinfo : EIATTR_MIN_STACK_SIZE
	.align		4
.L_78:
        /*00d8*/ 	.byte	0x04, 0x12
        /*00da*/ 	.short	(.L_80 - .L_79)
	.align		4
.L_79:
        /*00dc*/ 	.word	index@(_ZN3cub18CUB_300001_SM_10006detail6reduce18DeviceReduceKernelINS2_10policy_hubIijN4cuda3std3__44plusIiEEE10Policy1000EN6thrust24THRUST_300001_SM_1000_NS6detail15normal_iteratorINSD_10device_ptrIiEEEEjS9_iNS7_10__identityEEEvT0_PT3_T1_NS0_13GridEvenShareISN_EET2_T4_)
        /*00e0*/ 	.word	0x00000000


	//----- nvinfo : EIATTR_MIN_STACK_SIZE
	.align		4
.L_80:
        /*00e4*/ 	.byte	0x04, 0x12
        /*00e6*/ 	.short	(.L_82 - .L_81)
	.align		4
.L_81:
        /*00e8*/ 	.word	index@(_ZN3cub18CUB_300001_SM_10006detail6reduce28DeviceReduceSingleTileKernelINS2_10policy_hubIijN4cuda3std3__44plusIiEEE10Policy1000EN6thrust24THRUST_300001_SM_1000_NS6detail15normal_iteratorINSD_10device_ptrIiEEEEPijS9_iiNS7_10__identityEEEvT0_T1_T2_T3_T4_T6_)
        /*00ec*/ 	.word	0x00000000


	//----- nvinfo : EIATTR_MIN_STACK_SIZE
	.align		4
.L_82:
        /*00f0*/ 	.byte	0x04, 0x12
        /*00f2*/ 	.short	(.L_84 - .L_83)
	.align		4
.L_83:
        /*00f4*/ 	.word	index@(_ZN3cub18CUB_300001_SM_10006detail11EmptyKernelIvEEvv)
        /*00f8*/ 	.word	0x00000000
.L_84:


//--------------------- .nv.compat                --------------------------
	.section	.nv.compat,"",@"SHT_CUDA_COMPAT_INFO"
	.align	4
        /*0000*/ 	.byte	0x02, 0x09, 0x00, 0x00, 0x02, 0x02, 0x01, 0x00, 0x02, 0x05, 0x05, 0x00, 0x03, 0x07, 0x01, 0x01
        /*0010*/ 	.byte	0x02, 0x03, 0x00, 0x00, 0x02, 0x06, 0x01, 0x00, 0x04, 0x0b, 0x08, 0x00, 0x09, 0x00, 0x00, 0x00
        /*0020*/ 	.byte	0x00, 0x00, 0x00, 0x00


//--------------------- .nv.info._ZN3cub18CUB_300001_SM_10006detail6reduce28DeviceReduceSingleTileKernelINS2_10policy_hubIiyN4cuda3std3__44plusIiEEE10Policy1000EPiSC_iS9_iiNS7_10__identityEEEvT0_T1_T2_T3_T4_T6_ --------------------------
	.section	.nv.info._ZN3cub18CUB_300001_SM_10006detail6reduce28DeviceReduceSingleTileKernelINS2_10policy_hubIiyN4cuda3std3__44plusIiEEE10Policy1000EPiSC_iS9_iiNS7_10__identityEEEvT0_T1_T2_T3_T4_T6_,"",@"SHT_CUDA_INFO"
	.sectionflags	@""
	.align	4


	//----- nvinfo : EIATTR_CUDA_API_VERSION
	.align		4
        /*0000*/ 	.byte	0x04, 0x37
        /*0002*/ 	.short	(.L_86 - .L_85)
.L_85:
        /*0004*/ 	.word	0x00000082


	//----- nvinfo : EIATTR_KPARAM_INFO
	.align		4
.L_86:
        /*0008*/ 	.byte	0x04, 0x17
        /*000a*/ 	.short	(.L_88 - .L_87)
.L_87:
        /*000c*/ 	.word	0x00000000
        /*0010*/ 	.short	0x0005
        /*0012*/ 	.short	0x001c
        /*0014*/ 	.byte	0x00, 0xf0, 0x05, 0x00


	//----- nvinfo : EIATTR_KPARAM_INFO
	.align		4
.L_88:
        /*0018*/ 	.byte	0x04, 0x17
        /*001a*/ 	.short	(.L_90 - .L_89)
.L_89:
        /*001c*/ 	.word	0x00000000
        /*0020*/ 	.short	0x0004
        /*0022*/ 	.short	0x0018
        /*0024*/ 	.byte	0x00, 0xf0, 0x11, 0x00


	//----- nvinfo : EIATTR_KPARAM_INFO
	.align		4
.L_90:
        /*0028*/ 	.byte	0x04, 0x17
        /*002a*/ 	.short	(.L_92 - .L_91)
.L_91:
        /*002c*/ 	.word	0x00000000
        /*0030*/ 	.short	0x0003
        /*0032*/ 	.short	0x0014
        /*0034*/ 	.byte	0x00, 0xf0, 0x05, 0x00


	//----- nvinfo : EIATTR_KPARAM_INFO
	.align		4
.L_92:
        /*0038*/ 	.byte	0x04, 0x17
        /*003a*/ 	.short	(.L_94 - .L_93)
.L_93:
        /*003c*/ 	.word	0x00000000
        /*0040*/ 	.short	0x0002
        /*0042*/ 	.short	0x0010
        /*0044*/ 	.byte	0x00, 0xf0, 0x11, 0x00


	//----- nvinfo : EIATTR_KPARAM_INFO
	.align		4
.L_94:
        /*0048*/ 	.byte	0x04, 0x17
        /*004a*/ 	.short	(.L_96 - .L_95)
.L_95:
        /*004c*/ 	.word	0x00000000
        /*0050*/ 	.short	0x0001
        /*0052*/ 	.short	0x0008
        /*0054*/ 	.byte	0x00, 0xf5, 0x21, 0x00


	//----- nvinfo : EIATTR_KPARAM_INFO
	.align		4
.L_96:
        /*0058*/ 	.byte	0x04, 0x17
        /*005a*/ 	.short	(.L_98 - .L_97)
.L_97:
        /*005c*/ 	.word	0x00000000
        /*0060*/ 	.short	0x0000
        /*0062*/ 	.short	0x0000
        /*0064*/ 	.byte	0x00, 0xf5, 0x21, 0x00


	//----- nvinfo : EIATTR_SPARSE_MMA_MASK
	.align		4
.L_98:
        /*0068*/ 	.byte	0x03, 0x50
        /*006a*/ 	.short	0x0000


	//----- nvinfo : EIATTR_MAXREG_COUNT
	.align		4
        /*006c*/ 	.byte	0x03, 0x1b
        /*006e*/ 	.short	0x00ff


	//----- nvinfo : EIATTR_NUM_BARRIERS
	.align		4
        /*0070*/ 	.byte	0x02, 0x4c
        /*0072*/ 	.byte	0x01
	.zero		1


	//----- nvinfo : EIATTR_MERCURY_ISA_VERSION
	.align		4
        /*0074*/ 	.byte	0x03, 0x5f
        /*0076*/ 	.short	0x0101


	//----- nvinfo : EIATTR_COOP_GROUP_MASK_REGIDS
	.align		4
        /*0078*/ 	.byte	0x04, 0x29
        /*007a*/ 	.short	(.L_100 - .L_99)


	//   ....[0]....
.L_99:
        /*007c*/ 	.word	0xffffffff


	//   ....[1]....
        /*0080*/ 	.word	0xffffffff


	//   ....[2]....
        /*0084*/ 	.word	0xffffffff


	//   ....[3]....
        /*0088*/ 	.word	0xffffffff


	//   ....[4]....
        /*008c*/ 	.word	0xffffffff


	//   ....[5]....
        /*0090*/ 	.word	0xffffffff


	//   ....[6]....
        /*0094*/ 	.word	0xffffffff


	//   ....[7]....
        /*0098*/ 	.word	0xffffffff


	//   ....[8]....
        /*009c*/ 	.word	0xffffffff


	//   ....[9]....
        /*00a0*/ 	.word	0xffffffff


	//   ....[10]....
        /*00a4*/ 	.word	0xffffffff


	//   ....[11]....
        /*00a8*/ 	.word	0xffffffff


	//   ....[12]....
        /*00ac*/ 	.word	0xffffffff


	//   ....[13]....
        /*00b0*/ 	.word	0xffffffff


	//   ....[14]....
        /*00b4*/ 	.word	0xffffffff


	//   ....[15]....
        /*00b8*/ 	.word	0xffffffff


	//   ....[16]....
        /*00bc*/ 	.word	0xffffffff


	//   ....[17]....
        /*00c0*/ 	.word	0xffffffff


	//   ....[18]....
        /*00c4*/ 	.word	0xffffffff


	//   ....[19]....
        /*00c8*/ 	.word	0xffffffff


	//   ....[20]....
        /*00cc*/ 	.word	0xffffffff


	//   ....[21]....
        /*00d0*/ 	.word	0xffffffff


	//   ....[22]....
        /*00d4*/ 	.word	0xffffffff


	//   ....[23]....
        /*00d8*/ 	.word	0xffffffff


	//   ....[24]....
        /*00dc*/ 	.word	0xffffffff


	//   ....[25]....
        /*00e0*/ 	.word	0xffffffff


	//   ....[26]....
        /*00e4*/ 	.word	0xffffffff


	//   ....[27]....
        /*00e8*/ 	.word	0xffffffff


	//   ....[28]....
        /*00ec*/ 	.word	0xffffffff


	//   ....[29]....
        /*00f0*/ 	.word	0xffffffff


	//----- nvinfo : EIATTR_COOP_GROUP_INSTR_OFFSETS
	.align		4
.L_100:
        /*00f4*/ 	.byte	0x04, 0x28
        /*00f6*/ 	.short	(.L_102 - .L_101)


	//   ....[0]....
.L_101:
        /*00f8*/ 	.word	0x00000890


	//   ....[1]....
        /*00fc*/ 	.word	0x000008f0


	//   ....[2]....
        /*0100*/ 	.word	0x00000940


	//   ....[3]....
        /*0104*/ 	.word	0x000009b0


	//   ....[4]....
        /*0108*/ 	.word	0x00000a10


	//   ....[5]....
        /*010c*/ 	.word	0x00000ba0


	//   ....[6]....
        /*0110*/ 	.word	0x00000c40


	//   ....[7]....
        /*0114*/ 	.word	0x00000cc0


	//   ....[8]....
        /*0118*/ 	.word	0x00000d20


	//   ....[9]....
        /*011c*/ 	.word	0x00000d60


	//   ....[10]....
        /*0120*/ 	.word	0x000019d0


	//   ....[11]....
        /*0124*/ 	.word	0x00001a30


	//   ....[12]....
        /*0128*/ 	.word	0x00001a90


	//   ....[13]....
        /*012c*/ 	.word	0x00001af0


	//   ....[14]....
        /*0130*/ 	.word	0x00001b50


	//   ....[15]....
        /*0134*/ 	.word	0x000023f0


	//   ....[16]....
        /*0138*/ 	.word	0x00002450


	//   ....[17]....
        /*013c*/ 	.word	0x000024a0


	//   ....[18]....
        /*0140*/ 	.word	0x00002510


	//   ....[19]....
        /*0144*/ 	.word	0x00002570


	//   ....[20]....
        /*0148*/ 	.word	0x00002700


	//   ....[21]....
        /*014c*/ 	.word	0x00002790


	//   ....[22]....
        /*0150*/ 	.word	0x000027e0


	//   ....[23]....
        /*0154*/ 	.word	0x00002850


	//   ....[24]....
        /*0158*/ 	.word	0x000028c0


	//   ....[25]....
        /*015c*/ 	.word	0x000036a0


	//   ....[26]....
        /*0160*/ 	.word	0x00003700


	//   ....[27]....
        /*0164*/ 	.word	0x00003760


	//   ....[28]....
        /*0168*/ 	.word	0x000037c0


	//   ....[29]....
        /*016c*/ 	.word	0x00003820


	//----- nvinfo : EIATTR_VRC_CTA_INIT_COUNT
	.align		4
.L_102:
        /*0170*/ 	.byte	0x02, 0x4a
	.zero		1
	.zero		1


	//----- nvinfo : EIATTR_EXIT_INSTR_OFFSETS
	.align		4
        /*0174*/ 	.byte	0x04, 0x1c
        /*0176*/ 	.short	(.L_104 - .L_103)


	//   ....[0]....
.L_103:
        /*0178*/ 	.word	0x00000080


	//   ....[1]....
        /*017c*/ 	.word	0x000000c0


	//   ....[2]....
        /*0180*/ 	.word	0x00003940


	//   ....[3]....
        /*0184*/ 	.word	0x00003990


	//----- nvinfo : EIATTR_MAX_THREADS
	.align		4
.L_104:
        /*0188*/ 	.byte	0x04, 0x05
        /*018a*/ 	.short	(.L_106 - .L_105)
.L_105:
        /*018c*/ 	.word	0x00000100
        /*0190*/ 	.word	0x00000001
        /*0194*/ 	.word	0x00000001


	//----- nvinfo : EIATTR_CRS_STACK_SIZE
	.align		4
.L_106:
        /*0198*/ 	.byte	0x04, 0x1e
        /*019a*/ 	.short	(.L_108 - .L_107)
.L_107:
        /*019c*/ 	.word	0x00000000


	//----- nvinfo : EIATTR_CBANK_PARAM_SIZE
	.align		4
.L_108:
        /*01a0*/ 	.byte	0x03, 0x19
        /*01a2*/ 	.short	0x001d


	//----- nvinfo : EIATTR_PARAM_CBANK
	.align		4
        /*01a4*/ 	.byte	0x04, 0x0a
        /*01a6*/ 	.short	(.L_110 - .L_109)
	.align		4
.L_109:
        /*01a8*/ 	.word	index@(.nv.constant0._ZN3cub18CUB_300001_SM_10006detail6reduce28DeviceReduceSingleTileKernelINS2_10policy_hubIiyN4cuda3std3__44plusIiEEE10Policy1000EPiSC_iS9_iiNS7_10__identityEEEvT0_T1_T2_T3_T4_T6_)
        /*01ac*/ 	.short	0x0380
        /*01ae*/ 	.short	0x001d


	//----- nvinfo : EIATTR_SW_WAR
	.align		4
.L_110:
        /*01b0*/ 	.byte	0x04, 0x36
        /*01b2*/ 	.short	(.L_112 - .L_111)
.L_111:
        /*01b4*/ 	.word	0x00000008
.L_112:


//--------------------- .nv.info._ZN3cub18CUB_300001_SM_10006detail6reduce18DeviceReduceKernelINS2_10policy_hubIiyN4cuda3std3__44plusIiEEE10Policy1000EN6thrust24THRUST_300001_SM_1000_NS6detail15normal_iteratorINSD_10device_ptrIiEEEEyS9_iNS7_10__identityEEEvT0_PT3_T1_NS0_13GridEvenShareISN_EET2_T4_ --------------------------
	.section	.nv.info._ZN3cub18CUB_300001_SM_10006detail6reduce18DeviceReduceKernelINS2_10policy_hubIiyN4cuda3std3__44plusIiEEE10Policy1000EN6thrust24THRUST_300001_SM_1000_NS6detail15normal_iteratorINSD_10device_ptrIiEEEEyS9_iNS7_10__identityEEEvT0_PT3_T1_NS0_13GridEvenShareISN_EET2_T4_,"",@"SHT_CUDA_INFO"
	.sectionflags	@""
	.align	4


	//----- nvinfo : EIATTR_CUDA_API_VERSION
	.align		4
        /*0000*/ 	.byte	0x04, 0x37
        /*0002*/ 	.short	(.L_114 - .L_113)
.L_113:
        /*0004*/ 	.word	0x00000082


	//----- nvinfo : EIATTR_KPARAM_INFO
	.align		4
.L_114:
        /*0008*/ 	.byte	0x04, 0x17
        /*000a*/ 	.short	(.L_116 - .L_115)
.L_115:
        /*000c*/ 	.word	0x00000000
        /*0010*/ 	.short	0x0005
        /*0012*/ 	.short	0x0061
        /*0014*/ 	.byte	0x00, 0xf0, 0x05, 0x00


	//----- nvinfo : EIATTR_KPARAM_INFO
	.align		4
.L_116:
        /*0018*/ 	.byte	0x04, 0x17
        /*001a*/ 	.short	(.L_118 - .L_117)
.L_117:
        /*001c*/ 	.word	0x00000000
        /*0020*/ 	.short	0x0004
        /*0022*/ 	.short	0x0060
        /*0024*/ 	.byte	0x00, 0xf0, 0x05, 0x00


	//----- nvinfo : EIATTR_KPARAM_INFO
	.align		4
.L_118:
        /*0028*/ 	.byte	0x04, 0x17
        /*002a*/ 	.short	(.L_120 - .L_119)
.L_119:
        /*002c*/ 	.word	0x00000000
        /*0030*/ 	.short	0x0003
        /*0032*/ 	.short	0x0018
        /*0034*/ 	.byte	0x00, 0xf0, 0x21, 0x01


	//----- nvinfo : EIATTR_KPARAM_INFO
	.align		4
.L_120:
        /*0038*/ 	.byte	0x04, 0x17
        /*003a*/ 	.short	(.L_122 - .L_121)
.L_121:
        /*003c*/ 	.word	0x00000000
        /*0040*/ 	.short	0x0002
        /*0042*/ 	.short	0x0010
        /*0044*/ 	.byte	0x00, 0xf0, 0x21, 0x00


	//----- nvinfo : EIATTR_KPARAM_INFO
	.align		4
.L_122:
        /*0048*/ 	.byte	0x04, 0x17
        /*004a*/ 	.short	(.L_124 - .L_123)
.L_123:
        /*004c*/ 	.word	0x00000000
        /*0050*/ 	.short	0x0001
        /*0052*/ 	.short	0x0008
        /*0054*/ 	.byte	0x00, 0xf5, 0x21, 0x00


	//----- nvinfo : EIATTR_KPARAM_INFO
	.align		4
.L_124:
        /*0058*/ 	.byte	0x04, 0x17
        /*005a*/ 	.short	(.L_126 - .L_125)
.L_125:
        /*005c*/ 	.word	0x00000000
        /*0060*/ 	.short	0x0000
        /*0062*/ 	.short	0x0000
        /*0064*/ 	.byte	0x00, 0xf0, 0x21, 0x00


	//----- nvinfo : EIATTR_SPARSE_MMA_MASK
	.align		4
.L_126:
        /*0068*/ 	.byte	0x03, 0x50
        /*006a*/ 	.short	0x0000


	//----- nvinfo : EIATTR_MAXREG_COUNT
	.align		4
        /*006c*/ 	.byte	0x03, 0x1b
        /*006e*/ 	.short	0x00ff


	//----- nvinfo : EIATTR_NUM_BARRIERS
	.align		4
        /*0070*/ 	.byte	0x02, 0x4c
        /*0072*/ 	.byte	0x01
	.zero		1


	//----- nvinfo : EIATTR_MERCURY_ISA_VERSION
	.align		4
        /*0074*/ 	.byte	0x03, 0x5f
        /*0076*/ 	.short	0x0101


	//----- nvinfo : EIATTR_COOP_GROUP_MASK_REGIDS
	.align		4
        /*0078*/ 	.byte	0x04, 0x29
        /*007a*/ 	.short	(.L_128 - .L_127)


	//   ....[0]....
.L_127:
        /*007c*/ 	.word	0xffffffff


	//   ....[1]....
        /*0080*/ 	.word	0xffffffff


	//   ....[2]....
        /*0084*/ 	.word	0xffffffff


	//   ....[3]....
        /*0088*/ 	.word	0xffffffff


	//   ....[4]....
        /*008c*/ 	.word	0xffffffff


	//   ....[5]....
        /*0090*/ 	.word	0xffffffff


	//   ....[6]....
        /*0094*/ 	.word	0xffffffff


	//   ....[7]....
        /*0098*/ 	.word	0xffffffff


	//   ....[8]....
        /*009c*/ 	.word	0xffffffff


	//   ....[9]....
        /*00a0*/ 	.word	0xffffffff


	//   ....[10]....
        /*00a4*/ 	.word	0xffffffff


	//   ....[11]....
        /*00a8*/ 	.word	0xffffffff


	//   ....[12]....
        /*00ac*/ 	.word	0xffffffff


	//   ....[13]....
        /*00b0*/ 	.word	0xffffffff


	//   ....[14]....
        /*00b4*/ 	.word	0xffffffff


	//----- nvinfo : EIATTR_COOP_GROUP_INSTR_OFFSETS
	.align		4
.L_128:
        /*00b8*/ 	.byte	0x04, 0x28
        /*00ba*/ 	.short	(.L_130 - .L_129)


	//   ....[0]....
.L_129:
        /*00bc*/ 	.word	0x000008e0


	//   ....[1]....
        /*00c0*/ 	.word	0x00000940


	//   ....[2]....
        /*00c4*/ 	.word	0x000009a0


	//   ....[3]....
        /*00c8*/ 	.word	0x00000a00


	//   ....[4]....
        /*00cc*/ 	.word	0x00000a60


	//   ....[5]....
        /*00d0*/ 	.word	0x00000bf0


	//   ....[6]....
        /*00d4*/ 	.word	0x00000c90


	//   ....[7]....
        /*00d8*/ 	.word	0x00000d10


	//   ....[8]....
        /*00dc*/ 	.word	0x00000d70


	//   ....[9]....
        /*00e0*/ 	.word	0x00000db0


	//   ....[10]....
        /*00e4*/ 	.word	0x00001db0


	//   ....[11]....
        /*00e8*/ 	.word	0x00001e10


	//   ....[12]....
        /*00ec*/ 	.word	0x00001e70


	//   ....[13]....
        /*00f0*/ 	.word	0x00001ed0


	//   ....[14]....
        /*00f4*/ 	.word	0x00001f30


	//----- nvinfo : EIATTR_VRC_CTA_INIT_COUNT
	.align		4
.L_130:
        /*00f8*/ 	.byte	0x02, 0x4a
	.zero		1
	.zero		1


	//----- nvinfo : EIATTR_EXIT_INSTR_OFFSETS
	.align		4
        /*00fc*/ 	.byte	0x04, 0x1c
        /*00fe*/ 	.short	(.L_132 - .L_131)


	//   ....[0]....
.L_131:
        /*0100*/ 	.word	0x00002050


	//   ....[1]....
        /*0104*/ 	.word	0x000020b0


	//----- nvinfo : EIATTR_MAX_THREADS
	.align		4
.L_132:
        /*0108*/ 	.byte	0x04, 0x05
        /*010a*/ 	.short	(.L_134 - .L_133)
.L_133:
        /*010c*/ 	.word	0x00000100
        /*0110*/ 	.word	0x00000001
        /*0114*/ 	.word	0x00000001


	//----- nvinfo : EIATTR_CRS_STACK_SIZE
	.align		4
.L_134:
        /*0118*/ 	.byte	0x04, 0x1e
        /*011a*/ 	.short	(.L_136 - .L_135)
.L_135:
        /*011c*/ 	.word	0x00000000


	//----- nvinfo : EIATTR_CBANK_PARAM_SIZE
	.align		4
.L_136:
        /*0120*/ 	.byte	0x03, 0x19
        /*0122*/ 	.short	0x0062


	//----- nvinfo : EIATTR_PARAM_CBANK
	.align		4
        /*0124*/ 	.byte	0x04, 0x0a
        /*0126*/ 	.short	(.L_138 - .L_137)
	.align		4
.L_137:
        /*0128*/ 	.word	index@(.nv.constant0._ZN3cub18CUB_300001_SM_10006detail6reduce18DeviceReduceKernelINS2_10policy_hubIiyN4cuda3std3__44plusIiEEE10Policy1000EN6thrust24THRUST_300001_SM_1000_NS6detail15normal_iteratorINSD_10device_ptrIiEEEEyS9_iNS7_10__identityEEEvT0_PT3_T1_NS0_13GridEvenShareISN_EET2_T4_)
        /*012c*/ 	.short	0x0380
        /*012e*/ 	.short	0x0062


	//----- nvinfo : EIATTR_SW_WAR
	.align		4
.L_138:
        /*0130*/ 	.byte	0x04, 0x36
        /*0132*/ 	.short	(.L_140 - .L_139)
.L_139:
        /*0134*/ 	.word	0x00000008
.L_140:


//--------------------- .nv.info._ZN3cub18CUB_300001_SM_10006detail6reduce28DeviceReduceSingleTileKernelINS2_10policy_hubIiyN4cuda3std3__44plusIiEEE10Policy1000EN6thrust24THRUST_300001_SM_1000_NS6detail15normal_iteratorINSD_10device_ptrIiEEEEPiyS9_iiNS7_10__identityEEEvT0_T1_T2_T3_T4_T6_ --------------------------
	.section	.nv.info._ZN3cub18CUB_300001_SM_10006detail6reduce28DeviceReduceSingleTileKernelINS2_10policy_hubIiyN4cuda3std3__44plusIiEEE10Policy1000EN6thrust24THRUST_300001_SM_1000_NS6detail15normal_iteratorINSD_10device_ptrIiEEEEPiyS9_iiNS7_10__identityEEEvT0_T1_T2_T3_T4_T6_,"",@"SHT_CUDA_INFO"
	.sectionflags	@""
	.align	4


	//----- nvinfo : EIATTR_CUDA_API_VERSION
	.align		4
        /*0000*/ 	.byte	0x04, 0x37
        /*0002*/ 	.short	(.L_142 - .L_141)
.L_141:
        /*0004*/ 	.word	0x00000082


	//----- nvinfo : EIATTR_KPARAM_INFO
	.align		4
.L_142:
        /*0008*/ 	.byte	0x04, 0x17
        /*000a*/ 	.short	(.L_144 - .L_143)
.L_143:
        /*000c*/ 	.word	0x00000000
        /*0010*/ 	.short	0x0005
        /*0012*/ 	.short	0x0020
        /*0014*/ 	.byte	0x00, 0xf0, 0x05, 0x00


	//----- nvinfo : EIATTR_KPARAM_INFO
	.align		4
.L_144:
        /*0018*/ 	.byte	0x04, 0x17
        /*001a*/ 	.short	(.L_146 - .L_145)
.L_145:
        /*001c*/ 	.word	0x00000000
        /*0020*/ 	.short	0x0004
        /*0022*/ 	.short	0x001c
        /*0024*/ 	.byte	0x00, 0xf0, 0x11, 0x00


	//----- nvinfo : EIATTR_KPARAM_INFO
	.align		4
.L_146:
        /*0028*/ 	.byte	0x04, 0x17
        /*002a*/ 	.short	(.L_148 - .L_147)
.L_147:
        /*002c*/ 	.word	0x00000000
        /*0030*/ 	.short	0x0003
        /*0032*/ 	.short	0x0018
        /*0034*/ 	.byte	0x00, 0xf0, 0x05, 0x00


	//----- nvinfo : EIATTR_KPARAM_INFO
	.align		4
.L_148:
        /*0038*/ 	.byte	0x04, 0x17
        /*003a*/ 	.short	(.L_150 - .L_149)
.L_149:
        /*003c*/ 	.word	0x00000000
        /*0040*/ 	.short	0x0002
        /*0042*/ 	.short	0x0010
        /*0044*/ 	.byte	0x00, 0xf0, 0x21, 0x00


	//----- nvinfo : EIATTR_KPARAM_INFO
	.align		4
.L_150:
        /*0048*/ 	.byte	0x04, 0x17
        /*004a*/ 	.short	(.L_152 - .L_151)
.L_151:
        /*004c*/ 	.word	0x00000000
        /*0050*/ 	.short	0x0001
        /*0052*/ 	.short	0x0008
        /*0054*/ 	.byte	0x00, 0xf5, 0x21, 0x00


	//----- nvinfo : EIATTR_KPARAM_INFO
	.align		4
.L_152:
        /*0058*/ 	.byte	0x04, 0x17
        /*005a*/ 	.short	(.L_154 - .L_153)
.L_153:
        /*005c*/ 	.word	0x00000000
        /*0060*/ 	.short	0x0000
        /*0062*/ 	.short	0x0000
        /*0064*/ 	.byte	0x00, 0xf0, 0x21, 0x00


	//----- nvinfo : EIATTR_SPARSE_MMA_MASK
	.align		4
.L_154:
        /*0068*/ 	.byte	0x03, 0x50
        /*006a*/ 	.short	0x0000


	//----- nvinfo : EIATTR_MAXREG_COUNT
	.align		4
        /*006c*/ 	.byte	0x03, 0x1b
        /*006e*/ 	.short	0x00ff


	//----- nvinfo : EIATTR_NUM_BARRIERS
	.align		4
        /*0070*/ 	.byte	0x02, 0x4c
        /*0072*/ 	.byte	0x01
	.zero		1


	//----- nvinfo : EIATTR_MERCURY_ISA_VERSION
	.align		4
        /*0074*/ 	.byte	0x03, 0x5f
        /*0076*/ 	.short	0x0101


	//----- nvinfo : EIATTR_COOP_GROUP_MASK_REGIDS
	.align		4
        /*0078*/ 	.byte	0x04, 0x29
        /*007a*/ 	.short	(.L_156 - .L_155)


	//   ....[0]....
.L_155:
        /*007c*/ 	.word	0xffffffff


	//   ....[1]....
        /*0080*/ 	.word	0xffffffff


	//   ....[2]....
        /*0084*/ 	.word	0xffffffff


	//   ....[3]....
        /*0088*/ 	.word	0xffffffff


	//   ....[4]....
        /*008c*/ 	.word	0xffffffff


	//   ....[5]....
        /*0090*/ 	.word	0xffffffff


	//   ....[6]....
        /*0094*/ 	.word	0xffffffff


	//   ....[7]....
        /*0098*/ 	.word	0xffffffff


	//   ....[8]....
        /*009c*/ 	.word	0xffffffff


	//   ....[9]....
        /*00a0*/ 	.word	0xffffffff


	//   ....[10]....
        /*00a4*/ 	.word	0xffffffff


	//   ....[11]....
        /*00a8*/ 	.word	0xffffffff


	//   ....[12]....
        /*00ac*/ 	.word	0xffffffff


	//   ....[13]....
        /*00b0*/ 	.word	0xffffffff


	//   ....[14]....
        /*00b4*/ 	.word	0xffffffff


	//----- nvinfo : EIATTR_COOP_GROUP_INSTR_OFFSETS
	.align		4
.L_156:
        /*00b8*/ 	.byte	0x04, 0x28
        /*00ba*/ 	.short	(.L_158 - .L_157)


	//   ....[0]....
.L_157:
        /*00bc*/ 	.word	0x00000850


	//   ....[1]....
        /*00c0*/ 	.word	0x000008b0


	//   ....[2]....
        /*00c4*/ 	.word	0x00000910


	//   ....[3]....
        /*00c8*/ 	.word	0x00000970


	//   ....[4]....
        /*00cc*/ 	.word	0x000009d0


	//   ....[5]....
        /*00d0*/ 	.word	0x00000b60


	//   ....[6]....
        /*00d4*/ 	.word	0x00000c00


	//   ....[7]....
        /*00d8*/ 	.word	0x00000c80


	//   ....[8]....
        /*00dc*/ 	.word	0x00000ce0


	//   ....[9]....
        /*00e0*/ 	.word	0x00000d20


	//   ....[10]....
        /*00e4*/ 	.word	0x00001b90


	//   ....[11]....
        /*00e8*/ 	.word	0x00001bf0


	//   ....[12]....
        /*00ec*/ 	.word	0x00001c50


	//   ....[13]....
        /*00f0*/ 	.word	0x00001cb0


	//   ....[14]....
        /*00f4*/ 	.word	0x00001d10


	//----- nvinfo : EIATTR_VRC_CTA_INIT_COUNT
	.align		4
.L_158:
        /*00f8*/ 	.byte	0x02, 0x4a
	.zero		1
	.zero		1


	//----- nvinfo : EIATTR_EXIT_INSTR_OFFSETS
	.align		4
        /*00fc*/ 	.byte	0x04, 0x1c
        /*00fe*/ 	.short	(.L_160 - .L_159)


	//   ....[0]....
.L_159:
        /*0100*/ 	.word	0x000000a0


	//   ....[1]....
        /*0104*/ 	.word	0x000000e0


	//   ....[2]....
        /*0108*/ 	.word	0x00001e20


	//   ....[3]....
        /*010c*/ 	.word	0x00001e70


	//----- nvinfo : EIATTR_MAX_THREADS
	.align		4
.L_160:
        /*0110*/ 	.byte	0x04, 0x05
        /*0112*/ 	.short	(.L_162 - .L_161)
.L_161:
        /*0114*/ 	.word	0x00000100
        /*0118*/ 	.word	0x00000001
        /*011c*/ 	.word	0x00000001


	//----- nvinfo : EIATTR_CRS_STACK_SIZE
	.align		4
.L_162:
        /*0120*/ 	.byte	0x04, 0x1e
        /*0122*/ 	.short	(.L_164 - .L_163)
.L_163:
        /*0124*/ 	.word	0x00000000


	//----- nvinfo : EIATTR_CBANK_PARAM_SIZE
	.align		4
.L_164:
        /*0128*/ 	.byte	0x03, 0x19
        /*012a*/ 	.short	0x0021


	//----- nvinfo : EIATTR_PARAM_CBANK
	.align		4
        /*012c*/ 	.byte	0x04, 0x0a
        /*012e*/ 	.short	(.L_166 - .L_165)
	.align		4
.L_165:
        /*0130*/ 	.word	index@(.nv.constant0._ZN3cub18CUB_300001_SM_10006detail6reduce28DeviceReduceSingleTileKernelINS2_10policy_hubIiyN4cuda3std3__44plusIiEEE10Policy1000EN6thrust24THRUST_300001_SM_1000_NS6detail15normal_iteratorINSD_10device_ptrIiEEEEPiyS9_iiNS7_10__identityEEEvT0_T1_T2_T3_T4_T6_)
        /*0134*/ 	.short	0x0380
        /*0136*/ 	.short	0x0021


	//----- nvinfo : EIATTR_SW_WAR
	.align		4
.L_166:
        /*0138*/ 	.byte	0x04, 0x36
        /*013a*/ 	.short	(.L_168 - .L_167)
.L_167:
        /*013c*/ 	.word	0x00000008
.L_168:


//--------------------- .nv.info._ZN3cub18CUB_300001_SM_10006detail6reduce28DeviceReduceSingleTileKernelINS2_10policy_hubIijN4cuda3std3__44plusIiEEE10Policy1000EPiSC_iS9_iiNS7_10__identityEEEvT0_T1_T2_T3_T4_T6_ --------------------------
	.section	.nv.info._ZN3cub18CUB_300001_SM_10006detail6reduce28DeviceReduceSingleTileKernelINS2_10policy_hubIijN4cuda3std3__44plusIiEEE10Policy1000EPiSC_iS9_iiNS7_10__identityEEEvT0_T1_T2_T3_T4_T6_,"",@"SHT_CUDA_INFO"
	.sectionflags	@""
	.align	4


	//----- nvinfo : EIATTR_CUDA_API_VERSION
	.align		4
        /*0000*/ 	.byte	0x04, 0x37
        /*0002*/ 	.short	(.L_170 - .L_169)
.L_169:
        /*0004*/ 	.word	0x00000082


	//----- nvinfo : EIATTR_KPARAM_INFO
	.align		4
.L_170:
        /*0008*/ 	.byte	0x04, 0x17
        /*000a*/ 	.short	(.L_172 - .L_171)
.L_171:
        /*000c*/ 	.word	0x00000000
        /*0010*/ 	.short	0x0005
        /*0012*/ 	.short	0x001c
        /*0014*/ 	.byte	0x00, 0xf0, 0x05, 0x00


	//----- nvinfo : EIATTR_KPARAM_INFO
	.align		4
.L_172:
        /*0018*/ 	.byte	0x04, 0x17
        /*001a*/ 	.short	(.L_174 - .L_173)
.L_173:
        /*001c*/ 	.word	0x00000000
        /*0020*/ 	.short	0x0004
        /*0022*/ 	.short	0x0018
        /*0024*/ 	.byte	0x00, 0xf0, 0x11, 0x00


	//----- nvinfo : EIATTR_KPARAM_INFO
	.align		4
.L_174:
        /*0028*/ 	.byte	0x04, 0x17
        /*002a*/ 	.short	(.L_176 - .L_175)
.L_175:
        /*002c*/ 	.word	0x00000000
        /*0030*/ 	.short	0x0003
        /*0032*/ 	.short	0x0014
        /*0034*/ 	.byte	0x00, 0xf0, 0x05, 0x00


	//----- nvinfo : EIATTR_KPARAM_INFO
	.align		4
.L_176:
        /*0038*/ 	.byte	0x04, 0x17
        /*003a*/ 	.short	(.L_178 - .L_177)
.L_177:
        /*003c*/ 	.word	0x00000000
        /*0040*/ 	.short	0x0002
        /*0042*/ 	.short	0x0010
        /*0044*/ 	.byte	0x00, 0xf0, 0x11, 0x00


	//----- nvinfo : EIATTR_KPARAM_INFO
	.align		4
.L_178:
        /*0048*/ 	.byte	0x04, 0x17
        /*004a*/ 	.short	(.L_180 - .L_179)
.L_179:
        /*004c*/ 	.word	0x00000000
        /*0050*/ 	.short	0x0001
        /*0052*/ 	.short	0x0008
        /*0054*/ 	.byte	0x00, 0xf5, 0x21, 0x00


	//----- nvinfo : EIATTR_KPARAM_INFO
	.align		4
.L_180:
        /*0058*/ 	.byte	0x04, 0x17
        /*005a*/ 	.short	(.L_182 - .L_181)
.L_181:
        /*005c*/ 	.word	0x00000000
        /*0060*/ 	.short	0x0000
        /*0062*/ 	.short	0x0000
        /*0064*/ 	.byte	0x00, 0xf5, 0x21, 0x00


	//----- nvinfo : EIATTR_SPARSE_MMA_MASK
	.align		4
.L_182:
        /*0068*/ 	.byte	0x03, 0x50
        /*006a*/ 	.short	0x0000


	//----- nvinfo : EIATTR_MAXREG_COUNT
	.align		4
        /*006c*/ 	.byte	0x03, 0x1b
        /*006e*/ 	.short	0x00ff


	//----- nvinfo : EIATTR_NUM_BARRIERS
	.align		4
        /*0070*/ 	.byte	0x02, 0x4c
        /*0072*/ 	.byte	0x01
	.zero		1


	//----- nvinfo : EIATTR_MERCURY_ISA_VERSION
	.align		4
        /*0074*/ 	.byte	0x03, 0x5f
        /*0076*/ 	.short	0x0101


	//----- nvinfo : EIATTR_COOP_GROUP_MASK_REGIDS
	.align		4
        /*0078*/ 	.byte	0x04, 0x29
        /*007a*/ 	.short	(.L_184 - .L_183)


	//   ....[0]....
.L_183:
        /*007c*/ 	.word	0xffffffff


	//   ....[1]....
        /*0080*/ 	.word	0xffffffff


	//   ....[2]....
        /*0084*/ 	.word	0xffffffff


	//   ....[3]....
        /*0088*/ 	.word	0xffffffff


	//   ....[4]....
        /*008c*/ 	.word	0xffffffff


	//   ....[5]....
        /*0090*/ 	.word	0xffffffff


	//   ....[6]....
        /*0094*/ 	.word	0xffffffff


	//   ....[7]....
        /*0098*/ 	.word	0xffffffff


	//   ....[8]....
        /*009c*/ 	.word	0xffffffff


	//   ....[9]....
        /*00a0*/ 	.word	0xffffffff


	//   ....[10]....
        /*00a4*/ 	.word	0xffffffff


	//   ....[11]....
        /*00a8*/ 	.word	0xffffffff


	//   ....[12]....
        /*00ac*/ 	.word	0xffffffff


	//   ....[13]....
        /*00b0*/ 	.word	0xffffffff


	//   ....[14]....
        /*00b4*/ 	.word	0xffffffff


	//   ....[15]....
        /*00b8*/ 	.word	0xffffffff


	//   ....[16]....
        /*00bc*/ 	.word	0xffffffff


	//   ....[17]....
        /*00c0*/ 	.word	0xffffffff


	//   ....[18]....
        /*00c4*/ 	.word	0xffffffff


	//   ....[19]....
        /*00c8*/ 	.word	0xffffffff


	//   ....[20]....
        /*00cc*/ 	.word	0xffffffff


	//   ....[21]....
        /*00d0*/ 	.word	0xffffffff


	//   ....[22]....
        /*00d4*/ 	.word	0xffffffff


	//   ....[23]....
        /*00d8*/ 	.word	0xffffffff


	//   ....[24]....
        /*00dc*/ 	.word	0xffffffff


	//   ....[25]....
        /*00e0*/ 	.word	0xffffffff


	//   ....[26]....
        /*00e4*/ 	.word	0xffffffff


	//   ....[27]....
        /*00e8*/ 	.word	0xffffffff


	//   ....[28]....
        /*00ec*/ 	.word	0xffffffff


	//   ....[29]....
        /*00f0*/ 	.word	0xffffffff


	//----- nvinfo : EIATTR_COOP_GROUP_INSTR_OFFSETS
	.align		4
.L_184:
        /*00f4*/ 	.byte	0x04, 0x28
        /*00f6*/ 	.short	(.L_186 - .L_185)


	//   ....[0]....
.L_185:
        /*00f8*/ 	.word	0x00000890


	//   ....[1]....
        /*00fc*/ 	.word	0x000008f0


	//   ....[2]....
        /*0100*/ 	.word	0x00000940


	//   ....[3]....
        /*0104*/ 	.word	0x000009b0


	//   ....[4]....
        /*0108*/ 	.word	0x00000a10


	//   ....[5]....
        /*010c*/ 	.word	0x00000ba0


	//   ....[6]....
        /*0110*/ 	.word	0x00000c40


	//   ....[7]....
        /*0114*/ 	.word	0x00000cc0


	//   ....[8]....
        /*0118*/ 	.word	0x00000d20


	//   ....[9]....
        /*011c*/ 	.word	0x00000d60


	//   ....[10]....
        /*0120*/ 	.word	0x000019d0


	//   ....[11]....
        /*0124*/ 	.word	0x00001a30


	//   ....[12]....
        /*0128*/ 	.word	0x00001a90


	//   ....[13]....
        /*012c*/ 	.word	0x00001af0


	//   ....[14]....
        /*0130*/ 	.word	0x00001b50


	//   ....[15]....
        /*0134*/ 	.word	0x000023f0


	//   ....[16]....
        /*0138*/ 	.word	0x00002450


	//   ....[17]....
        /*013c*/ 	.word	0x000024a0


	//   ....[18]....
        /*0140*/ 	.word	0x00002510


	//   ....[19]....
        /*0144*/ 	.word	0x00002570


	//   ....[20]....
        /*0148*/ 	.word	0x00002700


	//   ....[21]....
        /*014c*/ 	.word	0x00002790


	//   ....[22]....
        /*0150*/ 	.word	0x000027e0


	//   ....[23]....
        /*0154*/ 	.word	0x00002850


	//   ....[24]....
        /*0158*/ 	.word	0x000028c0


	//   ....[25]....
        /*015c*/ 	.word	0x000036a0


	//   ....[26]....
        /*0160*/ 	.word	0x00003700


	//   ....[27]....
        /*0164*/ 	.word	0x00003760


	//   ....[28]....
        /*0168*/ 	.word	0x000037c0


	//   ....[29]....
        /*016c*/ 	.word	0x00003820


	//----- nvinfo : EIATTR_VRC_CTA_INIT_COUNT
	.align		4
.L_186:
        /*0170*/ 	.byte	0x02, 0x4a
	.zero		1
	.zero		1


	//----- nvinfo : EIATTR_EXIT_INSTR_OFFSETS
	.align		4
        /*0174*/ 	.byte	0x04, 0x1c
        /*0176*/ 	.short	(.L_188 - .L_187)


	//   ....[0]....
.L_187:
        /*0178*/ 	.word	0x00000080


	//   ....[1]....
        /*017c*/ 	.word	0x000000c0


	//   ....[2]....
        /*0180*/ 	.word	0x00003940


	//   ....[3]....
        /*0184*/ 	.word	0x00003990


	//----- nvinfo : EIATTR_MAX_THREADS
	.align		4
.L_188:
        /*0188*/ 	.byte	0x04, 0x05
        /*018a*/ 	.short	(.L_190 - .L_189)
.L_189:
        /*018c*/ 	.word	0x00000100
        /*0190*/ 	.word	0x00000001
        /*0194*/ 	.word	0x00000001


	//----- nvinfo : EIATTR_CRS_STACK_SIZE
	.align		4
.L_190:
        /*0198*/ 	.byte	0x04, 0x1e
        /*019a*/ 	.short	(.L_192 - .L_191)
.L_191:
        /*019c*/ 	.word	0x00000000


	//----- nvinfo : EIATTR_CBANK_PARAM_SIZE
	.align		4
.L_192:
        /*01a0*/ 	.byte	0x03, 0x19
        /*01a2*/ 	.short	0x001d


	//----- nvinfo : EIATTR_PARAM_CBANK
	.align		4
        /*01a4*/ 	.byte	0x04, 0x0a
        /*01a6*/ 	.short	(.L_194 - .L_193)
	.align		4
.L_193:
        /*01a8*/ 	.word	index@(.nv.constant0._ZN3cub18CUB_300001_SM_10006detail6reduce28DeviceReduceSingleTileKernelINS2_10policy_hubIijN4cuda3std3__44plusIiEEE10Policy1000EPiSC_iS9_iiNS7_10__identityEEEvT0_T1_T2_T3_T4_T6_)
        /*01ac*/ 	.short	0x0380
        /*01ae*/ 	.short	0x001d


	//----- nvinfo : EIATTR_SW_WAR
	.align		4
.L_194:
        /*01b0*/ 	.byte	0x04, 0x36
        /*01b2*/ 	.short	(.L_196 - .L_195)
.L_195:
        /*01b4*/ 	.word	0x00000008
.L_196:


//--------------------- .nv.info._ZN3cub18CUB_300001_SM_10006detail6reduce18DeviceReduceKernelINS2_10policy_hubIijN4cuda3std3__44plusIiEEE10Policy1000EN6thrust24THRUST_300001_SM_1000_NS6detail15normal_iteratorINSD_10device_ptrIiEEEEjS9_iNS7_10__identityEEEvT0_PT3_T1_NS0_13GridEvenShareISN_EET2_T4_ --------------------------
	.section	.nv.info._ZN3cub18CUB_300001_SM_10006detail6reduce18DeviceReduceKernelINS2_10policy_hubIijN4cuda3std3__44plusIiEEE10Policy1000EN6thrust24THRUST_300001_SM_1000_NS6detail15normal_iteratorINSD_10device_ptrIiEEEEjS9_iNS7_10__identityEEEvT0_PT3_T1_NS0_13GridEvenShareISN_EET2_T4_,"",@"SHT_CUDA_INFO"
	.sectionflags	@""
	.align	4


	//----- nvinfo : EIATTR_CUDA_API_VERSION
	.align		4
        /*0000*/ 	.byte	0x04, 0x37
        /*0002*/ 	.short	(.L_198 - .L_197)
.L_197:
        /*0004*/ 	.word	0x00000082


	//----- nvinfo : EIATTR_KPARAM_INFO
	.align		4
.L_198:
        /*0008*/ 	.byte	0x04, 0x17
        /*000a*/ 	.short	(.L_200 - .L_199)
.L_199:
        /*000c*/ 	.word	0x00000000
        /*0010*/ 	.short	0x0005
        /*0012*/ 	.short	0x003d
        /*0014*/ 	.byte	0x00, 0xf0, 0x05, 0x00


	//----- nvinfo : EIATTR_KPARAM_INFO
	.align		4
.L_200:
        /*0018*/ 	.byte	0x04, 0x17
        /*001a*/ 	.short	(.L_202 - .L_201)
.L_201:
        /*001c*/ 	.word	0x00000000
        /*0020*/ 	.short	0x0004
        /*0022*/ 	.short	0x003c
        /*0024*/ 	.byte	0x00, 0xf0, 0x05, 0x00


	//----- nvinfo : EIATTR_KPARAM_INFO
	.align		4
.L_202:
        /*0028*/ 	.byte	0x04, 0x17
        /*002a*/ 	.short	(.L_204 - .L_203)
.L_203:
        /*002c*/ 	.word	0x00000000
        /*0030*/ 	.short	0x0003
        /*0032*/ 	.short	0x0014
        /*0034*/ 	.byte	0x00, 0xf0, 0xa1, 0x00


	//----- nvinfo : EIATTR_KPARAM_INFO
	.align		4
.L_204:
        /*0038*/ 	.byte	0x04, 0x17
        /*003a*/ 	.short	(.L_206 - .L_205)
.L_205:
        /*003c*/ 	.word	0x00000000
        /*0040*/ 	.short	0x0002
        /*0042*/ 	.short	0x0010
        /*0044*/ 	.byte	0x00, 0xf0, 0x11, 0x00


	//----- nvinfo : EIATTR_KPARAM_INFO
	.align		4
.L_206:
        /*0048*/ 	.byte	0x04, 0x17
        /*004a*/ 	.short	(.L_208 - .L_207)
.L_207:
        /*004c*/ 	.word	0x00000000
        /*0050*/ 	.short	0x0001
        /*0052*/ 	.short	0x0008
        /*0054*/ 	.byte	0x00, 0xf5, 0x21, 0x00


	//----- nvinfo : EIATTR_KPARAM_INFO
	.align		4
.L_208:
        /*0058*/ 	.byte	0x04, 0x17
        /*005a*/ 	.short	(.L_210 - .L_209)
.L_209:
        /*005c*/ 	.word	0x00000000
        /*0060*/ 	.short	0x0000
        /*0062*/ 	.short	0x0000
        /*0064*/ 	.byte	0x00, 0xf0, 0x21, 0x00


	//----- nvinfo : EIATTR_SPARSE_MMA_MASK
	.align		4
.L_210:
        /*0068*/ 	.byte	0x03, 0x50
        /*006a*/ 	.short	0x0000


	//----- nvinfo : EIATTR_MAXREG_COUNT
	.align		4
        /*006c*/ 	.byte	0x03, 0x1b
        /*006e*/ 	.short	0x00ff


	//----- nvinfo : EIATTR_NUM_BARRIERS
	.align		4
        /*0070*/ 	.byte	0x02, 0x4c
        /*0072*/ 	.byte	0x01
	.zero		1


	//----- nvinfo : EIATTR_MERCURY_ISA_VERSION
	.align		4
        /*0074*/ 	.byte	0x03, 0x5f
        /*0076*/ 	.short	0x0101


	//----- nvinfo : EIATTR_COOP_GROUP_MASK_REGIDS
	.align		4
        /*0078*/ 	.byte	0x04, 0x29
        /*007a*/ 	.short	(.L_212 - .L_211)


	//   ....[0]....
.L_211:
        /*007c*/ 	.word	0xffffffff


	//   ....[1]....
        /*0080*/ 	.word	0xffffffff


	//   ....[2]....
        /*0084*/ 	.word	0xffffffff


	//   ....[3]....
        /*0088*/ 	.word	0xffffffff


	//   ....[4]....
        /*008c*/ 	.word	0xffffffff


	//   ....[5]....
        /*0090*/ 	.word	0xffffffff


	//   ....[6]....
        /*0094*/ 	.word	0xffffffff


	//   ....[7]....
        /*0098*/ 	.word	0xffffffff


	//   ....[8]....
        /*009c*/ 	.word	0xffffffff


	//   ....[9]....
        /*00a0*/ 	.word	0xffffffff


	//   ....[10]....
        /*00a4*/ 	.word	0xffffffff


	//   ....[11]....
        /*00a8*/ 	.word	0xffffffff


	//   ....[12]....
        /*00ac*/ 	.word	0xffffffff


	//   ....[13]....
        /*00b0*/ 	.word	0xffffffff


	//   ....[14]....
        /*00b4*/ 	.word	0xffffffff


	//----- nvinfo : EIATTR_COOP_GROUP_INSTR_OFFSETS
	.align		4
.L_212:
        /*00b8*/ 	.byte	0x04, 0x28
        /*00ba*/ 	.short	(.L_214 - .L_213)


	//   ....[0]....
.L_213:
        /*00bc*/ 	.word	0x00000b10


	//   ....[1]....
        /*00c0*/ 	.word	0x00000b70


	//   ....[2]....
        /*00c4*/ 	.word	0x00000bd0


	//   ....[3]....
        /*00c8*/ 	.word	0x00000c30


	//   ....[4]....
        /*00cc*/ 	.word	0x00000c90


	//   ....[5]....
        /*00d0*/ 	.word	0x00000e20


	//   ....[6]....
        /*00d4*/ 	.word	0x00000ec0


	//   ....[7]....
        /*00d8*/ 	.word	0x00000f20


	//   ....[8]....
        /*00dc*/ 	.word	0x00000f80


	//   ....[9]....
        /*00e0*/ 	.word	0x00000fe0


	//   ....[10]....
        /*00e4*/ 	.word	0x00002100


	//   ....[11]....
        /*00e8*/ 	.word	0x00002170


	//   ....[12]....
        /*00ec*/ 	.word	0x000021c0


	//   ....[13]....
        /*00f0*/ 	.word	0x00002210


	//   ....[14]....
        /*00f4*/ 	.word	0x00002280


	//----- nvinfo : EIATTR_VRC_CTA_INIT_COUNT
	.align		4
.L_214:
        /*00f8*/ 	.byte	0x02, 0x4a
	.zero		1
	.zero		1


	//----- nvinfo : EIATTR_EXIT_INSTR_OFFSETS
	.align		4
        /*00fc*/ 	.byte	0x04, 0x1c
        /*00fe*/ 	.short	(.L_216 - .L_215)


	//   ....[0]....
.L_215:
        /*0100*/ 	.word	0x000023b0


	//   ....[1]....
        /*0104*/ 	.word	0x000023f0


	//----- nvinfo : EIATTR_MAX_THREADS
	.align		4
.L_216:
        /*0108*/ 	.byte	0x04, 0x05
        /*010a*/ 	.short	(.L_218 - .L_217)
.L_217:
        /*010c*/ 	.word	0x00000100
        /*0110*/ 	.word	0x00000001
        /*0114*/ 	.word	0x00000001


	//----- nvinfo : EIATTR_CRS_STACK_SIZE
	.align		4
.L_218:
        /*0118*/ 	.byte	0x04, 0x1e
        /*011a*/ 	.short	(.L_220 - .L_219)
.L_219:
        /*011c*/ 	.word	0x00000000


	//----- nvinfo : EIATTR_CBANK_PARAM_SIZE
	.align		4
.L_220:
        /*0120*/ 	.byte	0x03, 0x19
        /*0122*/ 	.short	0x003e


	//----- nvinfo : EIATTR_PARAM_CBANK
	.align		4
        /*0124*/ 	.byte	0x04, 0x0a
        /*0126*/ 	.short	(.L_222 - .L_221)
	.align		4
.L_221:
        /*0128*/ 	.word	index@(.nv.constant0._ZN3cub18CUB_300001_SM_10006detail6reduce18DeviceReduceKernelINS2_10policy_hubIijN4cuda3std3__44plusIiEEE10Policy1000EN6thrust24THRUST_300001_SM_1000_NS6detail15normal_iteratorINSD_10device_ptrIiEEEEjS9_iNS7_10__identityEEEvT0_PT3_T1_NS0_13GridEvenShareISN_EET2_T4_)
        /*012c*/ 	.short	0x0380
        /*012e*/ 	.short	0x003e


	//----- nvinfo : EIATTR_SW_WAR
	.align		4
.L_222:
        /*0130*/ 	.byte	0x04, 0x36
        /*0132*/ 	.short	(.L_224 - .L_223)
.L_223:
        /*0134*/ 	.word	0x00000008
.L_224:


//--------------------- .nv.info._ZN3cub18CUB_300001_SM_10006detail6reduce28DeviceReduceSingleTileKernelINS2_10policy_hubIijN4cuda3std3__44plusIiEEE10Policy1000EN6thrust24THRUST_300001_SM_1000_NS6detail15normal_iteratorINSD_10device_ptrIiEEEEPijS9_iiNS7_10__identityEEEvT0_T1_T2_T3_T4_T6_ --------------------------
	.section	.nv.info._ZN3cub18CUB_300001_SM_10006detail6reduce28DeviceReduceSingleTileKernelINS2_10policy_hubIijN4cuda3std3__44plusIiEEE10Policy1000EN6thrust24THRUST_300001_SM_1000_NS6detail15normal_iteratorINSD_10device_ptrIiEEEEPijS9_iiNS7_10__identityEEEvT0_T1_T2_T3_T4_T6_,"",@"SHT_CUDA_INFO"
	.sectionflags	@""
	.align	4


	//----- nvinfo : EIATTR_CUDA_API_VERSION
	.align		4
        /*0000*/ 	.byte	0x04, 0x37
        /*0002*/ 	.short	(.L_226 - .L_225)
.L_225:
        /*0004*/ 	.word	0x00000082


	//----- nvinfo : EIATTR_KPARAM_INFO
	.align		4
.L_226:
        /*0008*/ 	.byte	0x04, 0x17
        /*000a*/ 	.short	(.L_228 - .L_227)
.L_227:
        /*000c*/ 	.word	0x00000000
        /*0010*/ 	.short	0x0005
        /*0012*/ 	.short	0x001c
        /*0014*/ 	.byte	0x00, 0xf0, 0x05, 0x00


	//----- nvinfo : EIATTR_KPARAM_INFO
	.align		4
.L_228:
        /*0018*/ 	.byte	0x04, 0x17
        /*001a*/ 	.short	(.L_230 - .L_229)
.L_229:
        /*001c*/ 	.word	0x00000000
        /*0020*/ 	.short	0x0004
        /*0022*/ 	.short	0x0018
        /*0024*/ 	.byte	0x00, 0xf0, 0x11, 0x00


	//----- nvinfo : EIATTR_KPARAM_INFO
	.align		4
.L_230:
        /*0028*/ 	.byte	0x04, 0x17
        /*002a*/ 	.short	(.L_232 - .L_231)
.L_231:
        /*002c*/ 	.word	0x00000000
        /*0030*/ 	.short	0x0003
        /*0032*/ 	.short	0x0014
        /*0034*/ 	.byte	0x00, 0xf0, 0x05, 0x00


	//----- nvinfo : EIATTR_KPARAM_INFO
	.align		4
.L_232:
        /*0038*/ 	.byte	0x04, 0x17
        /*003a*/ 	.short	(.L_234 - .L_233)
.L_233:
        /*003c*/ 	.word	0x00000000
        /*0040*/ 	.short	0x0002
        /*0042*/ 	.short	0x0010
        /*0044*/ 	.byte	0x00, 0xf0, 0x11, 0x00


	//----- nvinfo : EIATTR_KPARAM_INFO
	.align		4
.L_234:
        /*0048*/ 	.byte	0x04, 0x17
        /*004a*/ 	.short	(.L_236 - .L_235)
.L_235:
        /*004c*/ 	.word	0x00000000
        /*0050*/ 	.short	0x0001
        /*0052*/ 	.short	0x0008
        /*0054*/ 	.byte	0x00, 0xf5, 0x21, 0x00


	//----- nvinfo : EIATTR_KPARAM_INFO
	.align		4
.L_236:
        /*0058*/ 	.byte	0x04, 0x17
        /*005a*/ 	.short	(.L_238 - .L_237)
.L_237:
        /*005c*/ 	.word	0x00000000
        /*0060*/ 	.short	0x0000
        /*0062*/ 	.short	0x0000
        /*0064*/ 	.byte	0x00, 0xf0, 0x21, 0x00


	//----- nvinfo : EIATTR_SPARSE_MMA_MASK
	.align		4
.L_238:
        /*0068*/ 	.byte	0x03, 0x50
        /*006a*/ 	.short	0x0000


	//----- nvinfo : EIATTR_MAXREG_COUNT
	.align		4
        /*006c*/ 	.byte	0x03, 0x1b
        /*006e*/ 	.short	0x00ff


	//----- nvinfo : EIATTR_NUM_BARRIERS
	.align		4
        /*0070*/ 	.byte	0x02, 0x4c
        /*0072*/ 	.byte	0x01
	.zero		1


	//----- nvinfo : EIATTR_MERCURY_ISA_VERSION
	.align		4
        /*0074*/ 	.byte	0x03, 0x5f
        /*0076*/ 	.short	0x0101


	//----- nvinfo : EIATTR_COOP_GROUP_MASK_REGIDS
	.align		4
        /*0078*/ 	.byte	0x04, 0x29
        /*007a*/ 	.short	(.L_240 - .L_239)


	//   ....[0]....
.L_239:
        /*007c*/ 	.word	0xffffffff


	//   ....[1]....
        /*0080*/ 	.word	0xffffffff


	//   ....[2]....
        /*0084*/ 	.word	0xffffffff


	//   ....[3]....
        /*0088*/ 	.word	0xffffffff


	//   ....[4]....
        /*008c*/ 	.word	0xffffffff


	//   ....[5]....
        /*0090*/ 	.word	0xffffffff


	//   ....[6]....
        /*0094*/ 	.word	0xffffffff


	//   ....[7]....
        /*0098*/ 	.word	0xffffffff


	//   ....[8]....
        /*009c*/ 	.word	0xffffffff


	//   ....[9]....
        /*00a0*/ 	.word	0xffffffff


	//   ....[10]....
        /*00a4*/ 	.word	0xffffffff


	//   ....[11]....
        /*00a8*/ 	.word	0xffffffff


	//   ....[12]....
        /*00ac*/ 	.word	0xffffffff


	//   ....[13]....
        /*00b0*/ 	.word	0xffffffff


	//   ....[14]....
        /*00b4*/ 	.word	0xffffffff


	//----- nvinfo : EIATTR_COOP_GROUP_INSTR_OFFSETS
	.align		4
.L_240:
        /*00b8*/ 	.byte	0x04, 0x28
        /*00ba*/ 	.short	(.L_242 - .L_241)


	//   ....[0]....
.L_241:
        /*00bc*/ 	.word	0x00000830


	//   ....[1]....
        /*00c0*/ 	.word	0x00000890


	//   ....[2]....
        /*00c4*/ 	.word	0x000008f0


	//   ....[3]....
        /*00c8*/ 	.word	0x00000950


	//   ....[4]....
        /*00cc*/ 	.word	0x000009b0


	//   ....[5]....
        /*00d0*/ 	.word	0x00000b40


	//   ....[6]....
        /*00d4*/ 	.word	0x00000be0


	//   ....[7]....
        /*00d8*/ 	.word	0x00000c60


	//   ....[8]....
        /*00dc*/ 	.word	0x00000cc0


	//   ....[9]....
        /*00e0*/ 	.word	0x00000d00


	//   ....[10]....
        /*00e4*/ 	.word	0x00001cc0


	//   ....[11]....
        /*00e8*/ 	.word	0x00001d20


	//   ....[12]....
        /*00ec*/ 	.word	0x00001d80


	//   ....[13]....
        /*00f0*/ 	.word	0x00001de0


	//   ....[14]....
        /*00f4*/ 	.word	0x00001e40


	//----- nvinfo : EIATTR_VRC_CTA_INIT_COUNT
	.align		4
.L_242:
        /*00f8*/ 	.byte	0x02, 0x4a
	.zero		1
	.zero		1


	//----- nvinfo : EIATTR_EXIT_INSTR_OFFSETS
	.align		4
        /*00fc*/ 	.byte	0x04, 0x1c
        /*00fe*/ 	.short	(.L_244 - .L_243)


	//   ....[0]....
.L_243:
        /*0100*/ 	.word	0x00000080


	//   ....[1]....
        /*0104*/ 	.word	0x000000c0


	//   ....[2]....
        /*0108*/ 	.word	0x00001f60


	//   ....[3]....
        /*010c*/ 	.word	0x00001fb0


	//----- nvinfo : EIATTR_MAX_THREADS
	.align		4
.L_244:
        /*0110*/ 	.byte	0x04, 0x05
        /*0112*/ 	.short	(.L_246 - .L_245)
.L_245:
        /*0114*/ 	.word	0x00000100
        /*0118*/ 	.word	0x00000001
        /*011c*/ 	.word	0x00000001


	//----- nvinfo : EIATTR_CRS_STACK_SIZE
	.align		4
.L_246:
        /*0120*/ 	.byte	0x04, 0x1e
        /*0122*/ 	.short	(.L_248 - .L_247)
.L_247:
        /*0124*/ 	.word	0x00000000


	//----- nvinfo : EIATTR_CBANK_PARAM_SIZE
	.align		4
.L_248:
        /*0128*/ 	.byte	0x03, 0x19
        /*012a*/ 	.short	0x001d


	//----- nvinfo : EIATTR_PARAM_CBANK
	.align		4
        /*012c*/ 	.byte	0x04, 0x0a
        /*012e*/ 	.short	(.L_250 - .L_249)
	.align		4
.L_249:
        /*0130*/ 	.word	index@(.nv.constant0._ZN3cub18CUB_300001_SM_10006detail6reduce28DeviceReduceSingleTileKernelINS2_10policy_hubIijN4cuda3std3__44plusIiEEE10Policy1000EN6thrust24THRUST_300001_SM_1000_NS6detail15normal_iteratorINSD_10device_ptrIiEEEEPijS9_iiNS7_10__identityEEEvT0_T1_T2_T3_T4_T6_)
        /*0134*/ 	.short	0x0380
        /*0136*/ 	.short	0x001d


	//----- nvinfo : EIATTR_SW_WAR
	.align		4
.L_250:
        /*0138*/ 	.byte	0x04, 0x36
        /*013a*/ 	.short	(.L_252 - .L_251)
.L_251:
        /*013c*/ 	.word	0x00000008
.L_252:


//--------------------- .nv.info._ZN3cub18CUB_300001_SM_10006detail11EmptyKernelIvEEvv --------------------------
	.section	.nv.info._ZN3cub18CUB_300001_SM_10006detail11EmptyKernelIvEEvv,"",@"SHT_CUDA_INFO"
	.sectionflags	@""
	.align	4


	//----- nvinfo : EIATTR_CUDA_API_VERSION
	.align		4
        /*0000*/ 	.byte	0x04, 0x37
        /*0002*/ 	.short	(.L_254 - .L_253)
.L_253:
        /*0004*/ 	.word	0x00000082


	//----- nvinfo : EIATTR_SPARSE_MMA_MASK
	.align		4
.L_254:
        /*0008*/ 	.byte	0x03, 0x50
        /*000a*/ 	.short	0x0000


	//----- nvinfo : EIATTR_MAXREG_COUNT
	.align		4
        /*000c*/ 	.byte	0x03, 0x1b
        /*000e*/ 	.short	0x00ff


	//----- nvinfo : EIATTR_MERCURY_ISA_VERSION
	.align		4
        /*0010*/ 	.byte	0x03, 0x5f
        /*0012*/ 	.short	0x0101


	//----- nvinfo : EIATTR_VRC_CTA_INIT_COUNT
	.align		4
        /*0014*/ 	.byte	0x02, 0x4a
	.zero		1
	.zero		1


	//----- nvinfo : EIATTR_EXIT_INSTR_OFFSETS
	.align		4
        /*0018*/ 	.byte	0x04, 0x1c
        /*001a*/ 	.short	(.L_256 - .L_255)


	//   ....[0]....
.L_255:
        /*001c*/ 	.word	0x00000010


	//----- nvinfo : EIATTR_SW_WAR
	.align		4
.L_256:
        /*0020*/ 	.byte	0x04, 0x36
        /*0022*/ 	.short	(.L_258 - .L_257)
.L_257:
        /*0024*/ 	.word	0x00000008
.L_258:


//--------------------- .nv.callgraph             --------------------------
	.section	.nv.callgraph,"",@"SHT_CUDA_CALLGRAPH"
	.align	4
	.sectionentsize	8
	.align		4
        /*0000*/ 	.word	0x00000000
	.align		4
        /*0004*/ 	.word	0xffffffff
	.align		4
        /*0008*/ 	.word	0x00000000
	.align		4
        /*000c*/ 	.word	0xfffffffe
	.align		4
        /*0010*/ 	.word	0x00000000
	.align		4
        /*0014*/ 	.word	0xfffffffd
	.align		4
        /*0018*/ 	.word	0x00000000
	.align		4
        /*001c*/ 	.word	0xfffffffc


//--------------------- .nv.constant4             --------------------------
	.section	.nv.constant4,"a",@progbits
	.align	8
	.align		8
.nv.constant4:
        /*0000*/ 	.dword	_ZN30_INTERNAL_e80cec0e_4_k_cu_main4cuda3std3__45__cpo5beginE
	.align		8
        /*0008*/ 	.dword	_ZN30_INTERNAL_e80cec0e_4_k_cu_main4cuda3std3__45__cpo3endE
	.align		8
        /*0010*/ 	.dword	_ZN30_INTERNAL_e80cec0e_4_k_cu_main4cuda3std3__45__cpo6cbeginE
	.align		8
        /*0018*/ 	.dword	_ZN30_INTERNAL_e80cec0e_4_k_cu_main4cuda3std3__45__cpo4cendE
	.align		8
        /*0020*/ 	.dword	_ZN30_INTERNAL_e80cec0e_4_k_cu_main4cuda3std3__45__cpo6rbeginE
	.align		8
        /*0028*/ 	.dword	_ZN30_INTERNAL_e80cec0e_4_k_cu_main4cuda3std3__45__cpo4rendE
	.align		8
        /*0030*/ 	.dword	_ZN30_INTERNAL_e80cec0e_4_k_cu_main4cuda3std3__45__cpo7crbeginE
	.align		8
        /*0038*/ 	.dword	_ZN30_INTERNAL_e80cec0e_4_k_cu_main4cuda3std3__45__cpo5crendE
	.align		8
        /*0040*/ 	.dword	_ZN30_INTERNAL_e80cec0e_4_k_cu_main4cuda3std3__432_GLOBAL__N__e80cec0e_4_k_cu_main6ignoreE
	.align		8
        /*0048*/ 	.dword	_ZN30_INTERNAL_e80cec0e_4_k_cu_main4cuda3std3__419piecewise_constructE
	.align		8
        /*0050*/ 	.dword	_ZN30_INTERNAL_e80cec0e_4_k_cu_main4cuda3std3__48in_placeE
	.align		8
        /*0058*/ 	.dword	_ZN30_INTERNAL_e80cec0e_4_k_cu_main4cuda3std3__420unreachable_sentinelE
	.align		8
        /*0060*/ 	.dword	_ZN30_INTERNAL_e80cec0e_4_k_cu_main4cuda3std3__47nulloptE
	.align		8
        /*0068*/ 	.dword	_ZN30_INTERNAL_e80cec0e_4_k_cu_main4cuda3std3__48unexpectE
	.align		8
        /*0070*/ 	.dword	_ZN30_INTERNAL_e80cec0e_4_k_cu_main4cuda3std6ranges3__45__cpo4swapE
	.align		8
        /*0078*/ 	.dword	_ZN30_INTERNAL_e80cec0e_4_k_cu_main4cuda3std6ranges3__45__cpo9iter_moveE
	.align		8
        /*0080*/ 	.dword	_ZN30_INTERNAL_e80cec0e_4_k_cu_main4cuda3std6ranges3__45__cpo5beginE
	.align		8
        /*0088*/ 	.dword	_ZN30_INTERNAL_e80cec0e_4_k_cu_main4cuda3std6ranges3__45__cpo3endE
	.align		8
        /*0090*/ 	.dword	_ZN30_INTERNAL_e80cec0e_4_k_cu_main4cuda3std6ranges3__45__cpo6cbeginE
	.align		8
        /*0098*/ 	.dword	_ZN30_INTERNAL_e80cec0e_4_k_cu_main4cuda3std6ranges3__45__cpo4cendE
	.align		8
        /*00a0*/ 	.dword	_ZN30_INTERNAL_e80cec0e_4_k_cu_main4cuda3std6ranges3__45__cpo7advanceE
	.align		8
        /*00a8*/ 	.dword	_ZN30_INTERNAL_e80cec0e_4_k_cu_main4cuda3std6ranges3__45__cpo9iter_swapE
	.align		8
        /*00b0*/ 	.dword	_ZN30_INTERNAL_e80cec0e_4_k_cu_main4cuda3std6ranges3__45__cpo4nextE
	.align		8
        /*00b8*/ 	.dword	_ZN30_INTERNAL_e80cec0e_4_k_cu_main4cuda3std6ranges3__45__cpo4prevE
	.align		8
        /*00c0*/ 	.dword	_ZN30_INTERNAL_e80cec0e_4_k_cu_main4cuda3std6ranges3__45__cpo4dataE
	.align		8
        /*00c8*/ 	.dword	_ZN30_INTERNAL_e80cec0e_4_k_cu_main4cuda3std6ranges3__45__cpo5cdataE
	.align		8
        /*00d0*/ 	.dword	_ZN30_INTERNAL_e80cec0e_4_k_cu_main4cuda3std6ranges3__45__cpo4sizeE
	.align		8
        /*00d8*/ 	.dword	_ZN30_INTERNAL_e80cec0e_4_k_cu_main4cuda3std6ranges3__45__cpo5ssizeE
	.align		8
        /*00e0*/ 	.dword	_ZN30_INTERNAL_e80cec0e_4_k_cu_main4cuda3std6ranges3__45__cpo8distanceE
	.align		8
        /*00e8*/ 	.dword	_ZN30_INTERNAL_e80cec0e_4_k_cu_main6thrust24THRUST_300001_SM_1000_NS8cuda_cub3parE
	.align		8
        /*00f0*/ 	.dword	_ZN30_INTERNAL_e80cec0e_4_k_cu_main6thrust24THRUST_300001_SM_1000_NS8cuda_cub10par_nosyncE
	.align		8
        /*00f8*/ 	.dword	_ZN30_INTERNAL_e80cec0e_4_k_cu_main6thrust24THRUST_300001_SM_1000_NS6system6detail10sequential3seqE
	.align		8
        /*0100*/ 	.dword	_ZN30_INTERNAL_e80cec0e_4_k_cu_main6thrust24THRUST_300001_SM_1000_NS12placeholders2_1E
	.align		8
        /*0108*/ 	.dword	_ZN30_INTERNAL_e80cec0e_4_k_cu_main6thrust24THRUST_300001_SM_1000_NS12placeholders2_2E
	.align		8
        /*0110*/ 	.dword	_ZN30_INTERNAL_e80cec0e_4_k_cu_main6thrust24THRUST_300001_SM_1000_NS12placeholders2_3E
	.align		8
        /*0118*/ 	.dword	_ZN30_INTERNAL_e80cec0e_4_k_cu_main6thrust24THRUST_300001_SM_1000_NS12placeholders2_4E
	.align		8
        /*0120*/ 	.dword	_ZN30_INTERNAL_e80cec0e_4_k_cu_main6thrust24THRUST_300001_SM_1000_NS12placeholders2_5E
	.align		8
        /*0128*/ 	.dword	_ZN30_INTERNAL_e80cec0e_4_k_cu_main6thrust24THRUST_300001_SM_1000_NS12placeholders2_6E
	.align		8
        /*0130*/ 	.dword	_ZN30_INTERNAL_e80cec0e_4_k_cu_main6thrust24THRUST_300001_SM_1000_NS12placeholders2_7E
	.align		8
        /*0138*/ 	.dword	_ZN30_INTERNAL_e80cec0e_4_k_cu_main6thrust24THRUST_300001_SM_1000_NS12placeholders2_8E
	.align		8
        /*0140*/ 	.dword	_ZN30_INTERNAL_e80cec0e_4_k_cu_main6thrust24THRUST_300001_SM_1000_NS12placeholders2_9E
	.align		8
        /*0148*/ 	.dword	_ZN30_INTERNAL_e80cec0e_4_k_cu_main6thrust24THRUST_300001_SM_1000_NS12placeholders3_10E
	.align		8
        /*0150*/ 	.dword	_ZN30_INTERNAL_e80cec0e_4_k_cu_main6thrust24THRUST_300001_SM_1000_NS3seqE


//--------------------- .text._ZN3cub18CUB_300001_SM_10006detail6reduce28DeviceReduceSingleTileKernelINS2_10policy_hubIiyN4cuda3std3__44plusIiEEE10Policy1000EPiSC_iS9_iiNS7_10__identityEEEvT0_T1_T2_T3_T4_T6_ --------------------------
	.section	.text._ZN3cub18CUB_300001_SM_10006detail6reduce28DeviceReduceSingleTileKernelINS2_10policy_hubIiyN4cuda3std3__44plusIiEEE10Policy1000EPiSC_iS9_iiNS7_10__identityEEEvT0_T1_T2_T3_T4_T6_,"ax",@progbits
	.align	128
        .global         _ZN3cub18CUB_300001_SM_10006detail6reduce28DeviceReduceSingleTileKernelINS2_10policy_hubIiyN4cuda3std3__44plusIiEEE10Policy1000EPiSC_iS9_iiNS7_10__identityEEEvT0_T1_T2_T3_T4_T6_
        .type           _ZN3cub18CUB_300001_SM_10006detail6reduce28DeviceReduceSingleTileKernelINS2_10policy_hubIiyN4cuda3std3__44plusIiEEE10Policy1000EPiSC_iS9_iiNS7_10__identityEEEvT0_T1_T2_T3_T4_T6_,@function
        .size           _ZN3cub18CUB_300001_SM_10006detail6reduce28DeviceReduceSingleTileKernelINS2_10policy_hubIiyN4cuda3std3__44plusIiEEE10Policy1000EPiSC_iS9_iiNS7_10__identityEEEvT0_T1_T2_T3_T4_T6_,(.L_x_236 - _ZN3cub18CUB_300001_SM_10006detail6reduce28DeviceReduceSingleTileKernelINS2_10policy_hubIiyN4cuda3std3__44plusIiEEE10Policy1000EPiSC_iS9_iiNS7_10__identityEEEvT0_T1_T2_T3_T4_T6_)
        .other          _ZN3cub18CUB_300001_SM_10006detail6reduce28DeviceReduceSingleTileKernelINS2_10policy_hubIiyN4cuda3std3__44plusIiEEE10Policy1000EPiSC_iS9_iiNS7_10__identityEEEvT0_T1_T2_T3_T4_T6_,@"STO_CUDA_ENTRY STV_DEFAULT"
_ZN3cub18CUB_300001_SM_10006detail6reduce28DeviceReduceSingleTileKernelINS2_10policy_hubIiyN4cuda3std3__44plusIiEEE10Policy1000EPiSC_iS9_iiNS7_10__identityEEEvT0_T1_T2_T3_T4_T6_:
.text._ZN3cub18CUB_300001_SM_10006detail6reduce28DeviceReduceSingleTileKernelINS2_10policy_hubIiyN4cuda3std3__44plusIiEEE10Policy1000EPiSC_iS9_iiNS7_10__identityEEEvT0_T1_T2_T3_T4_T6_:
[----:B------:R-:W-:Y:S01]  /*0000*/  LDC R1, c[0x0][0x37c] ;  /* 0x0000df00ff017b82 */ /* 0x000fe20000000800 */
[----:B------:R-:W0:Y:S01]  /*0010*/  LDCU UR4, c[0x0][0x390] ;  /* 0x00007200ff0477ac */ /* 0x000e220008000800 */
[----:B------:R-:W1:Y:S01]  /*0020*/  LDCU.64 UR6, c[0x0][0x358] ;  /* 0x00006b00ff0677ac */ /* 0x000e620008000a00 */
[----:B0-----:R-:W-:-:S05]  /*0030*/  IMAD.U32 R20, RZ, RZ, UR4 ;  /* 0x00000004ff147e24 */ /* 0x001fca000f8e00ff */
[----:B------:R-:W-:-:S13]  /*0040*/  ISETP.NE.AND P0, PT, R20, RZ, PT ;  /* 0x000000ff1400720c */ /* 0x000fda0003f05270 */
[----:B-1----:R-:W-:Y:S05]  /*0050*/  @P0 BRA `(.L_x_0) ;  /* 0x00000000001c0947 */ /* 0x002fea0003800000 */
[----:B------:R-:W0:Y:S02]  /*0060*/  S2R R0, SR_TID.X ;  /* 0x0000000000007919 */ /* 0x000e240000002100 */
[----:B0-----:R-:W-:-:S13]  /*0070*/  ISETP.NE.AND P0, PT, R0, RZ, PT ;  /* 0x000000ff0000720c */ /* 0x001fda0003f05270 */
[----:B------:R-:W-:Y:S05]  /*0080*/  @P0 EXIT ;  /* 0x000000000000094d */ /* 0x000fea0003800000 */
[----:B------:R-:W0:Y:S08]  /*0090*/  LDC R5, c[0x0][0x398] ;  /* 0x0000e600ff057b82 */ /* 0x000e300000000800 */
[----:B------:R-:W0:Y:S02]  /*00a0*/  LDC.64 R2, c[0x0][0x388] ;  /* 0x0000e200ff027b82 */ /* 0x000e240000000a00 */
[----:B0-----:R-:W-:Y:S01]  /*00b0*/  STG.E desc[UR6][R2.64], R5 ;  /* 0x0000000502007986 */ /* 0x001fe2000c101906 */
[----:B------:R-:W-:Y:S05]  /*00c0*/  EXIT ;  /* 0x000000000000794d */ /* 0x000fea0003800000 */
.L_x_0:
[----:B------:R-:W0:Y:S01]  /*00d0*/  LDCU UR4, c[0x0][0x380] ;  /* 0x00007000ff0477ac */ /* 0x000e220008000800 */
[----:B------:R-:W-:Y:S01]  /*00e0*/  BSSY.RECONVERGENT B0, `(.L_x_1) ;  /* 0x0000385000007945 */ /* 0x000fe20003800200 */
[----:B0-----:R-:W-:-:S09]  /*00f0*/  ULOP3.LUT UP0, URZ, UR4, 0xf, URZ, 0xc0, !UPT ;  /* 0x0000000f04ff7892 */ /* 0x001fd2000f80c0ff */
[----:B------:R-:W-:Y:S05]  /*0100*/  BRA.U UP0, `(.L_x_2) ;  /* 0x0000001900d87547 */ /* 0x000fea000b800000 */
[----:B------:R-:W-:-:S13]  /*0110*/  ISETP.GT.AND P0, PT, R20, 0xfff, PT ;  /* 0x00000fff1400780c */ /* 0x000fda0003f04270 */
[----:B------:R-:W-:Y:S05]  /*0120*/  @P0 BRA `(.L_x_3) ;  /* 0x0000000c008c0947 */ /* 0x000fea0003800000 */
[----:B------:R-:W0:Y:S01]  /*0130*/  S2R R9, SR_TID.X ;  /* 0x0000000000097919 */ /* 0x000e220000002100 */
[----:B------:R-:W-:Y:S01]  /*0140*/  BSSY.RECONVERGENT B1, `(.L_x_4) ;  /* 0x0000009000017945 */ /* 0x000fe20003800200 */
[----:B------:R-:W-:Y:S01]  /*0150*/  IMAD.MOV.U32 R0, RZ, RZ, RZ ;  /* 0x000000ffff007224 */ /* 0x000fe200078e00ff */
[----:B0-----:R-:W-:Y:S01]  /*0160*/  ISETP.GE.AND P0, PT, R9, R20, PT ;  /* 0x000000140900720c */ /* 0x001fe20003f06270 */
[----:B------:R-:W-:-:S12]  /*0170*/  IMAD.MOV.U32 R11, RZ, RZ, R9 ;  /* 0x000000ffff0b7224 */ /* 0x000fd800078e0009 */
[----:B------:R-:W-:Y:S05]  /*0180*/  @P0 BRA `(.L_x_5) ;  /* 0x0000000000100947 */ /* 0x000fea0003800000 */
[----:B------:R-:W0:Y:S02]  /*0190*/  LDC.64 R2, c[0x0][0x380] ;  /* 0x0000e000ff027b82 */ /* 0x000e240000000a00 */
[----:B0-----:R-:W-:-:S05]  /*01a0*/  IMAD.WIDE.U32 R2, R9, 0x4, R2 ;  /* 0x0000000409027825 */ /* 0x001fca00078e0002 */
[----:B------:R0:W5:Y:S01]  /*01b0*/  LDG.E.CONSTANT R0, desc[UR6][R2.64] ;  /* 0x0000000602007981 */ /* 0x000162000c1e9900 */
[----:B------:R-:W-:-:S07]  /*01c0*/  VIADD R11, R9, 0x100 ;  /* 0x00000100090b7836 */ /* 0x000fce0000000000 */
.L_x_5:
[----:B------:R-:W-:Y:S05]  /*01d0*/  BSYNC.RECONVERGENT B1 ;  /* 0x0000000000017941 */ /* 0x000fea0003800200 */
.L_x_4:
[----:B------:R-:W-:Y:S01]  /*01e0*/  ISETP.GE.AND P0, PT, R11, R20, PT ;  /* 0x000000140b00720c */ /* 0x000fe20003f06270 */
[----:B------:R-:W-:-:S12]  /*01f0*/  BSSY.RECONVERGENT B1, `(.L_x_6) ;  /* 0x0000066000017945 */ /* 0x000fd80003800200 */
[----:B------:R-:W-:Y:S05]  /*0200*/  @P0 BRA `(.L_x_7) ;  /* 0x0000000400900947 */ /* 0x000fea0003800000 */
[----:B0-----:R-:W-:Y:S01]  /*0210*/  LOP3.LUT R3, RZ, R11, RZ, 0x33, !PT ;  /* 0x0000000bff037212 */ /* 0x001fe200078e33ff */
[----:B------:R-:W-:Y:S04]  /*0220*/  BSSY.RECONVERGENT B2, `(.L_x_8) ;  /* 0x0000015000027945 */ /* 0x000fe80003800200 */
[----:B------:R-:W-:-:S05]  /*0230*/  IMAD.IADD R4, R3, 0x1, R20 ;  /* 0x0000000103047824 */ /* 0x000fca00078e0214 */
[C---:B------:R-:W-:Y:S02]  /*0240*/  LOP3.LUT R2, R4.reuse, 0x300, RZ, 0xc0, !PT ;  /* 0x0000030004027812 */ /* 0x040fe400078ec0ff */
[----:B------:R-:W-:Y:S02]  /*0250*/  ISETP.GE.U32.AND P1, PT, R4, 0x300, PT ;  /* 0x000003000400780c */ /* 0x000fe40003f26070 */
[----:B------:R-:W-:-:S13]  /*0260*/  ISETP.NE.AND P0, PT, R2, 0x300, PT ;  /* 0x000003000200780c */ /* 0x000fda0003f05270 */
[----:B------:R-:W-:Y:S05]  /*0270*/  @!P0 BRA `(.L_x_9) ;  /* 0x00000000003c8947 */ /* 0x000fea0003800000 */
[----:B------:R-:W0:Y:S01]  /*0280*/  LDC.64 R2, c[0x0][0x380] ;  /* 0x0000e000ff027b82 */ /* 0x000e220000000a00 */
[----:B------:R-:W-:-:S04]  /*0290*/  LEA.HI R4, R4, 0x1, RZ, 0x18 ;  /* 0x0000000104047811 */ /* 0x000fc800078fc0ff */
[----:B------:R-:W-:-:S05]  /*02a0*/  LOP3.LUT R4, R4, 0x3, RZ, 0xc0, !PT ;  /* 0x0000000304047812 */ /* 0x000fca00078ec0ff */
[----:B------:R-:W-:Y:S02]  /*02b0*/  IMAD.MOV R4, RZ, RZ, -R4 ;  /* 0x000000ffff047224 */ /* 0x000fe400078e0a04 */
[----:B0-----:R-:W-:-:S04]  /*02c0*/  IMAD.WIDE.U32 R2, R11, 0x4, R2 ;  /* 0x000000040b027825 */ /* 0x001fc800078e0002 */
[----:B------:R-:W-:-:S07]  /*02d0*/  IMAD.MOV.U32 R5, RZ, RZ, R3 ;  /* 0x000000ffff057224 */ /* 0x000fce00078e0003 */
.L_x_10:
[----:B------:R-:W-:-:S06]  /*02e0*/  IMAD.MOV.U32 R3, RZ, RZ, R5 ;  /* 0x000000ffff037224 */ /* 0x000fcc00078e0005 */
[----:B------:R0:W2:Y:S01]  /*02f0*/  LDG.E.CONSTANT R3, desc[UR6][R2.64] ;  /* 0x0000000602037981 */ /* 0x0000a2000c1e9900 */
[----:B------:R-:W-:Y:S02]  /*0300*/  VIADD R4, R4, 0x1 ;  /* 0x0000000104047836 */ /* 0x000fe40000000000 */
[----:B------:R-:W-:-:S03]  /*0310*/  VIADD R11, R11, 0x100 ;  /* 0x000001000b0b7836 */ /* 0x000fc60000000000 */
[----:B------:R-:W-:Y:S02]  /*0320*/  ISETP.NE.AND P0, PT, R4, RZ, PT ;  /* 0x000000ff0400720c */ /* 0x000fe40003f05270 */
[----:B0-----:R-:W-:-:S05]  /*0330*/  IADD3 R2, P2, PT, R2, 0x400, RZ ;  /* 0x0000040002027810 */ /* 0x001fca0007f5e0ff */
[----:B------:R-:W-:Y:S02]  /*0340*/  IMAD.X R5, RZ, RZ, R5, P2 ;  /* 0x000000ffff057224 */ /* 0x000fe400010e0605 */
[----:B--2--5:R-:W-:-:S04]  /*0350*/  IMAD.IADD R0, R3, 0x1, R0 ;  /* 0x0000000103007824 */ /* 0x024fc800078e0200 */
[----:B------:R-:W-:Y:S05]  /*0360*/  @P0 BRA `(.L_x_10) ;  /* 0xfffffffc00dc0947 */ /* 0x000fea000383ffff */
.L_x_9:
[----:B------:R-:W-:Y:S05]  /*0370*/  BSYNC.RECONVERGENT B2 ;  /* 0x0000000000027941 */ /* 0x000fea0003800200 */
.L_x_8:
[----:B------:R-:W-:Y:S05]  /*0380*/  @!P1 BRA `(.L_x_7) ;  /* 0x0000000400309947 */ /* 0x000fea0003800000 */
[----:B------:R-:W-:Y:S01]  /*0390*/  IMAD.IADD R2, R20, 0x1, -R11 ;  /* 0x0000000114027824 */ /* 0x000fe200078e0a0b */
[----:B------:R-:W-:Y:S01]  /*03a0*/  BSSY.RECONVERGENT B2, `(.L_x_11) ;  /* 0x0000029000027945 */ /* 0x000fe20003800200 */
[----:B------:R-:W-:-:S03]  /*03b0*/  PLOP3.LUT P0, PT, PT, PT, PT, 0x80, 0x8 ;  /* 0x000000000008781c */ /* 0x000fc60003f0f070 */
[----:B------:R-:W-:-:S13]  /*03c0*/  ISETP.GT.AND P1, PT, R2, 0xc00, PT ;  /* 0x00000c000200780c */ /* 0x000fda0003f24270 */
[----:B------:R-:W-:Y:S05]  /*03d0*/  @!P1 BRA `(.L_x_12) ;  /* 0x0000000000949947 */ /* 0x000fea0003800000 */
[----:B------:R-:W-:Y:S01]  /*03e0*/  PLOP3.LUT P0, PT, PT, PT, PT, 0x8, 0x80 ;  /* 0x000000000080781c */ /* 0x000fe20003f0e170 */
[----:B------:R-:W-:-:S12]  /*03f0*/  VIADD R8, R20, 0xfffff400 ;  /* 0xfffff40014087836 */ /* 0x000fd80000000000 */
.L_x_13:
[----:B------:R-:W0:Y:S01]  /*0400*/  LDC.64 R4, c[0x0][0x380] ;  /* 0x0000e000ff047b82 */ /* 0x000e220000000a00 */
[C---:B------:R-:W-:Y:S02]  /*0410*/  VIADD R7, R11.reuse, 0x400 ;  /* 0x000004000b077836 */ /* 0x040fe40000000000 */
[C---:B------:R-:W-:Y:S02]  /*0420*/  VIADD R3, R11.reuse, 0x800 ;  /* 0x000008000b037836 */ /* 0x040fe40000000000 */
[----:B0-----:R-:W-:-:S05]  /*0430*/  IMAD.WIDE R22, R11, 0x4, R4 ;  /* 0x000000040b167825 */ /* 0x001fca00078e0204 */
[----:B------:R-:W2:Y:S01]  /*0440*/  LDG.E.CONSTANT R13, desc[UR6][R22.64] ;  /* 0x00000006160d7981 */ /* 0x000ea2000c1e9900 */
[----:B------:R-:W-:-:S03]  /*0450*/  IMAD.WIDE R6, R7, 0x4, R4 ;  /* 0x0000000407067825 */ /* 0x000fc600078e0204 */
[----:B------:R-:W2:Y:S04]  /*0460*/  LDG.E.CONSTANT R10, desc[UR6][R22.64+0x400] ;  /* 0x00040006160a7981 */ /* 0x000ea8000c1e9900 */
[----:B------:R-:W3:Y:S04]  /*0470*/  LDG.E.CONSTANT R12, desc[UR6][R22.64+0x800] ;  /* 0x00080006160c7981 */ /* 0x000ee8000c1e9900 */
[----:B------:R-:W3:Y:S01]  /*0480*/  LDG.E.CONSTANT R19, desc[UR6][R22.64+0xc00] ;  /* 0x000c000616137981 */ /* 0x000ee2000c1e9900 */
[----:B------:R-:W-:-:S03]  /*0490*/  IMAD.WIDE R2, R3, 0x4, R4 ;  /* 0x0000000403027825 */ /* 0x000fc600078e0204 */
[----:B------:R-:W4:Y:S04]  /*04a0*/  LDG.E.CONSTANT R16, desc[UR6][R6.64] ;  /* 0x0000000606107981 */ /* 0x000f28000c1e9900 */
[----:B------:R-:W4:Y:S01]  /*04b0*/  LDG.E.CONSTANT R15, desc[UR6][R6.64+0x400] ;  /* 0x00040006060f7981 */ /* 0x000f22000c1e9900 */
[----:B------:R-:W-:-:S03]  /*04c0*/  VIADD R25, R11, 0xc00 ;  /* 0x00000c000b197836 */ /* 0x000fc60000000000 */
[----:B------:R-:W4:Y:S04]  /*04d0*/  LDG.E.CONSTANT R14, desc[UR6][R6.64+0x800] ;  /* 0x00080006060e7981 */ /* 0x000f28000c1e9900 */
[----:B------:R-:W4:Y:S01]  /*04e0*/  LDG.E.CONSTANT R21, desc[UR6][R6.64+0xc00] ;  /* 0x000c000606157981 */ /* 0x000f22000c1e9900 */
[----:B------:R-:W-:-:S03]  /*04f0*/  IMAD.WIDE R4, R25, 0x4, R4 ;  /* 0x0000000419047825 */ /* 0x000fc600078e0204 */
[----:B------:R-:W4:Y:S04]  /*0500*/  LDG.E.CONSTANT R18, desc[UR6][R2.64] ;  /* 0x0000000602127981 */ /* 0x000f28000c1e9900 */
[----:B------:R-:W4:Y:S04]  /*0510*/  LDG.E.CONSTANT R17, desc[UR6][R2.64+0x400] ;  /* 0x0004000602117981 */ /* 0x000f28000c1e9900 */
[----:B------:R-:W4:Y:S04]  /*0520*/  LDG.E.CONSTANT R23, desc[UR6][R2.64+0x800] ;  /* 0x0008000602177981 */ /* 0x000f28000c1e9900 */
[----:B------:R-:W4:Y:S04]  /*0530*/  LDG.E.CONSTANT R24, desc[UR6][R2.64+0xc00] ;  /* 0x000c000602187981 */ /* 0x000f28000c1e9900 */
[----:B------:R-:W4:Y:S04]  /*0540*/  LDG.E.CONSTANT R25, desc[UR6][R4.64] ;  /* 0x0000000604197981 */ /* 0x000f28000c1e9900 */
[----:B------:R-:W4:Y:S04]  /*0550*/  LDG.E.CONSTANT R26, desc[UR6][R4.64+0x400] ;  /* 0x00040006041a7981 */ /* 0x000f28000c1e9900 */
[----:B------:R-:W4:Y:S04]  /*0560*/  LDG.E.CONSTANT R22, desc[UR6][R4.64+0x800] ;  /* 0x0008000604167981 */ /* 0x000f28000c1e9900 */
[----:B------:R-:W4:Y:S01]  /*0570*/  LDG.E.CONSTANT R27, desc[UR6][R4.64+0xc00] ;  /* 0x000c0006041b7981 */ /* 0x000f22000c1e9900 */
[----:B------:R-:W-:-:S05]  /*0580*/  VIADD R11, R11, 0x1000 ;  /* 0x000010000b0b7836 */ /* 0x000fca0000000000 */
[----:B------:R-:W-:Y:S02]  /*0590*/  ISETP.GE.AND P1, PT, R11, R8, PT ;  /* 0x000000080b00720c */ /* 0x000fe40003f26270 */
[----:B--2--5:R-:W-:-:S04]  /*05a0*/  IADD3 R10, PT, PT, R10, R13, R0 ;  /* 0x0000000d0a0a7210 */ /* 0x024fc80007ffe000 */
[----:B---3--:R-:W-:-:S04]  /*05b0*/  IADD3 R10, PT, PT, R19, R12, R10 ;  /* 0x0000000c130a7210 */ /* 0x008fc80007ffe00a */
[----:B----4-:R-:W-:-:S04]  /*05c0*/  IADD3 R10, PT, PT, R15, R16, R10 ;  /* 0x000000100f0a7210 */ /* 0x010fc80007ffe00a */
[----:B------:R-:W-:-:S04]  /*05d0*/  IADD3 R10, PT, PT, R21, R14, R10 ;  /* 0x0000000e150a7210 */ /* 0x000fc80007ffe00a */
[----:B------:R-:W-:-:S04]  /*05e0*/  IADD3 R10, PT, PT, R17, R18, R10 ;  /* 0x00000012110a7210 */ /* 0x000fc80007ffe00a */
[----:B------:R-:W-:-:S04]  /*05f0*/  IADD3 R10, PT, PT, R24, R23, R10 ;  /* 0x00000017180a7210 */ /* 0x000fc80007ffe00a */
[----:B------:R-:W-:-:S04]  /*0600*/  IADD3 R25, PT, PT, R26, R25, R10 ;  /* 0x000000191a197210 */ /* 0x000fc80007ffe00a */
[----:B------:R-:W-:Y:S01]  /*0610*/  IADD3 R0, PT, PT, R27, R22, R25 ;  /* 0x000000161b007210 */ /* 0x000fe20007ffe019 */
[----:B------:R-:W-:Y:S06]  /*0620*/  @!P1 BRA `(.L_x_13) ;  /* 0xfffffffc00749947 */ /* 0x000fec000383ffff */
.L_x_12:
[----:B------:R-:W-:Y:S05]  /*0630*/  BSYNC.RECONVERGENT B2 ;  /* 0x0000000000027941 */ /* 0x000fea0003800200 */
.L_x_11:
[----:B------:R-:W-:Y:S01]  /*0640*/  IMAD.IADD R2, R20, 0x1, -R11 ;  /* 0x0000000114027824 */ /* 0x000fe200078e0a0b */
[----:B------:R-:W-:Y:S04]  /*0650*/  BSSY.RECONVERGENT B2, `(.L_x_14) ;  /* 0x0000015000027945 */ /* 0x000fe80003800200 */
[----:B------:R-:W-:-:S13]  /*0660*/  ISETP.GT.AND P1, PT, R2, 0x400, PT ;  /* 0x000004000200780c */ /* 0x000fda0003f24270 */
[----:B------:R-:W-:Y:S05]  /*0670*/  @!P1 BRA `(.L_x_15) ;  /* 0x0000000000489947 */ /* 0x000fea0003800000 */
[----:B------:R-:W0:Y:S01]  /*0680*/  LDC.64 R4, c[0x0][0x380] ;  /* 0x0000e000ff047b82 */ /* 0x000e220000000a00 */
[C---:B------:R-:W-:Y:S02]  /*0690*/  VIADD R13, R11.reuse, 0x400 ;  /* 0x000004000b0d7836 */ /* 0x040fe40000000000 */
[----:B0-----:R-:W-:-:S05]  /*06a0*/  IMAD.WIDE R2, R11, 0x4, R4 ;  /* 0x000000040b027825 */ /* 0x001fca00078e0204 */
[----:B------:R-:W2:Y:S01]  /*06b0*/  LDG.E.CONSTANT R7, desc[UR6][R2.64] ;  /* 0x0000000602077981 */ /* 0x000ea2000c1e9900 */
[----:B------:R-:W-:-:S03]  /*06c0*/  IMAD.WIDE R4, R13, 0x4, R4 ;  /* 0x000000040d047825 */ /* 0x000fc600078e0204 */
[----:B------:R-:W2:Y:S04]  /*06d0*/  LDG.E.CONSTANT R6, desc[UR6][R2.64+0x400] ;  /* 0x0004000602067981 */ /* 0x000ea8000c1e9900 */
[----:B------:R-:W3:Y:S04]  /*06e0*/  LDG.E.CONSTANT R13, desc[UR6][R2.64+0x800] ;  /* 0x00080006020d7981 */ /* 0x000ee8000c1e9900 */
[----:B------:R-:W3:Y:S04]  /*06f0*/  LDG.E.CONSTANT R8, desc[UR6][R2.64+0xc00] ;  /* 0x000c000602087981 */ /* 0x000ee8000c1e9900 */
[----:B------:R-:W4:Y:S04]  /*0700*/  LDG.E.CONSTANT R15, desc[UR6][R4.64] ;  /* 0x00000006040f7981 */ /* 0x000f28000c1e9900 */
[----:B------:R-:W4:Y:S04]  /*0710*/  LDG.E.CONSTANT R10, desc[UR6][R4.64+0x400] ;  /* 0x00040006040a7981 */ /* 0x000f28000c1e9900 */
[----:B------:R-:W4:Y:S04]  /*0720*/  LDG.E.CONSTANT R17, desc[UR6][R4.64+0x800] ;  /* 0x0008000604117981 */ /* 0x000f28000c1e9900 */
[----:B------:R-:W4:Y:S01]  /*0730*/  LDG.E.CONSTANT R12, desc[UR6][R4.64+0xc00] ;  /* 0x000c0006040c7981 */ /* 0x000f22000c1e9900 */
[----:B------:R-:W-:Y:S01]  /*0740*/  PLOP3.LUT P0, PT, PT, PT, PT, 0x8, 0x80 ;  /* 0x000000000080781c */ /* 0x000fe20003f0e170 */
[----:B------:R-:W-:Y:S01]  /*0750*/  VIADD R11, R11, 0x800 ;  /* 0x000008000b0b7836 */ /* 0x000fe20000000000 */
[----:B--2--5:R-:W-:-:S04]  /*0760*/  IADD3 R6, PT, PT, R6, R7, R0 ;  /* 0x0000000706067210 */ /* 0x024fc80007ffe000 */
[----:B---3--:R-:W-:-:S04]  /*0770*/  IADD3 R6, PT, PT, R8, R13, R6 ;  /* 0x0000000d08067210 */ /* 0x008fc80007ffe006 */
[----:B----4-:R-:W-:-:S04]  /*0780*/  IADD3 R6, PT, PT, R10, R15, R6 ;  /* 0x0000000f0a067210 */ /* 0x010fc80007ffe006 */
[----:B------:R-:W-:-:S07]  /*0790*/  IADD3 R0, PT, PT, R12, R17, R6 ;  /* 0x000000110c007210 */ /* 0x000fce0007ffe006 */
.L_x_15:
[----:B------:R-:W-:Y:S05]  /*07a0*/  BSYNC.RECONVERGENT B2 ;  /* 0x0000000000027941 */ /* 0x000fea0003800200 */
.L_x_14:
[----:B------:R-:W-:-:S13]  /*07b0*/  ISETP.LT.OR P0, PT, R11, R20, P0 ;  /* 0x000000140b00720c */ /* 0x000fda0000701670 */
[----:B------:R-:W-:Y:S05]  /*07c0*/  @!P0 BRA `(.L_x_7) ;  /* 0x0000000000208947 */ /* 0x000fea0003800000 */
[----:B------:R-:W0:Y:S02]  /*07d0*/  LDC.64 R2, c[0x0][0x380] ;  /* 0x0000e000ff027b82 */ /* 0x000e240000000a00 */
[----:B0-----:R-:W-:-:S05]  /*07e0*/  IMAD.WIDE R2, R11, 0x4, R2 ;  /* 0x000000040b027825 */ /* 0x001fca00078e0202 */
[----:B------:R-:W2:Y:S04]  /*07f0*/  LDG.E.CONSTANT R5, desc[UR6][R2.64] ;  /* 0x0000000602057981 */ /* 0x000ea8000c1e9900 */
[----:B------:R-:W2:Y:S04]  /*0800*/  LDG.E.CONSTANT R4, desc[UR6][R2.64+0x400] ;  /* 0x0004000602047981 */ /* 0x000ea8000c1e9900 */
[----:B------:R-:W3:Y:S04]  /*0810*/  LDG.E.CONSTANT R7, desc[UR6][R2.64+0x800] ;  /* 0x0008000602077981 */ /* 0x000ee8000c1e9900 */
[----:B------:R-:W3:Y:S01]  /*0820*/  LDG.E.CONSTANT R6, desc[UR6][R2.64+0xc00] ;  /* 0x000c000602067981 */ /* 0x000ee2000c1e9900 */
[----:B--2--5:R-:W-:-:S04]  /*0830*/  IADD3 R0, PT, PT, R4, R5, R0 ;  /* 0x0000000504007210 */ /* 0x024fc80007ffe000 */
[----:B---3--:R-:W-:-:S07]  /*0840*/  IADD3 R0, PT, PT, R6, R7, R0 ;  /* 0x0000000706007210 */ /* 0x008fce0007ffe000 */
.L_x_7:
[----:B------:R-:W-:Y:S05]  /*0850*/  BSYNC.RECONVERGENT B1 ;  /* 0x0000000000017941 */ /* 0x000fea0003800200 */
.L_x_6:
[----:B------:R-:W-:-:S13]  /*0860*/  ISETP.GE.AND P0, PT, R20, 0x100, PT ;  /* 0x000001001400780c */ /* 0x000fda0003f06270 */
[----:B------:R-:W-:Y:S05]  /*0870*/  @!P0 BRA `(.L_x_16) ;  /* 0x0000000000ac8947 */ /* 0x000fea0003800000 */
[----:B------:R-:W1:Y:S01]  /*0880*/  S2R R6, SR_LANEID ;  /* 0x0000000000067919 */ /* 0x000e620000000000 */
[----:B0----5:R-:W0:Y:S01]  /*0890*/  SHFL.DOWN PT, R2, R0, 0x1, 0x1f ;  /* 0x08201f0000027f89 */ /* 0x021e2200000e0000 */
[C---:B-1----:R-:W-:Y:S02]  /*08a0*/  ISETP.GT.AND P0, PT, R6.reuse, 0x1e, PT ;  /* 0x0000001e0600780c */ /* 0x042fe40003f04270 */
[----:B------:R-:W-:Y:S02]  /*08b0*/  ISETP.NE.AND P1, PT, R6, RZ, PT ;  /* 0x000000ff0600720c */ /* 0x000fe40003f25270 */
[----:B0-----:R-:W-:Y:S02]  /*08c0*/  SEL R3, R2, RZ, !P0 ;  /* 0x000000ff02037207 */ /* 0x001fe40004000000 */
[----:B------:R-:W-:-:S03]  /*08d0*/  ISETP.GT.AND P0, PT, R6, 0x1d, PT ;  /* 0x0000001d0600780c */ /* 0x000fc60003f04270 */
[----:B------:R-:W-:-:S05]  /*08e0*/  IMAD.IADD R3, R3, 0x1, R0 ;  /* 0x0000000103037824 */ /* 0x000fca00078e0200 */
[----:B------:R-:W0:Y:S01]  /*08f0*/  SHFL.DOWN PT, R2, R3, 0x2, 0x1f ;  /* 0x08401f0003027f89 */ /* 0x000e2200000e0000 */
[----:B------:R-:W1:Y:S01]  /*0900*/  @!P1 S2R R7, SR_CgaCtaId ;  /* 0x0000000000079919 */ /* 0x000e620000008800 */
[----:B0-----:R-:W-:Y:S02]  /*0910*/  SEL R2, R2, RZ, !P0 ;  /* 0x000000ff02027207 */ /* 0x001fe40004000000 */
[----:B------:R-:W-:-:S03]  /*0920*/  ISETP.GT.AND P0, PT, R6, 0x1b, PT ;  /* 0x0000001b0600780c */ /* 0x000fc60003f04270 */
[----:B------:R-:W-:-:S05]  /*0930*/  IMAD.IADD R2, R3, 0x1, R2 ;  /* 0x0000000103027824 */ /* 0x000fca00078e0202 */
[----:B------:R-:W0:Y:S02]  /*0940*/  SHFL.DOWN PT, R4, R2, 0x4, 0x1f ;  /* 0x08801f0002047f89 */ /* 0x000e2400000e0000 */
[----:B0-----:R-:W-:Y:S02]  /*0950*/  SEL R5, R4, RZ, !P0 ;  /* 0x000000ff04057207 */ /* 0x001fe40004000000 */
[----:B------:R-:W-:Y:S02]  /*0960*/  ISETP.GT.AND P0, PT, R6, 0x17, PT ;  /* 0x000000170600780c */ /* 0x000fe40003f04270 */
[----:B------:R-:W-:Y:S01]  /*0970*/  @!P1 MOV R4, 0x400 ;  /* 0x0000040000049802 */ /* 0x000fe20000000f00 */
[----:B------:R-:W-:Y:S01]  /*0980*/  IMAD.IADD R5, R2, 0x1, R5 ;  /* 0x0000000102057824 */ /* 0x000fe200078e0205 */
[----:B------:R-:W-:Y:S02]  /*0990*/  @!P1 SHF.R.U32.HI R2, RZ, 0x3, R9 ;  /* 0x00000003ff029819 */ /* 0x000fe40000011609 */
[----:B-1----:R-:W-:-:S02]  /*09a0*/  @!P1 LEA R7, R7, R4, 0x18 ;  /* 0x0000000407079211 */ /* 0x002fc400078ec0ff */
[----:B------:R-:W0:Y:S01]  /*09b0*/  SHFL.DOWN PT, R0, R5, 0x8, 0x1f ;  /* 0x09001f0005007f89 */ /* 0x000e2200000e0000 */
[----:B------:R-:W-:-:S05]  /*09c0*/  @!P1 LOP3.LUT R2, R2, 0x7c, RZ, 0xc0, !PT ;  /* 0x0000007c02029812 */ /* 0x000fca00078ec0ff */
[----:B------:R-:W-:Y:S01]  /*09d0*/  @!P1 IMAD.IADD R2, R2, 0x1, R7 ;  /* 0x0000000102029824 */ /* 0x000fe200078e0207 */
[----:B0-----:R-:W-:Y:S02]  /*09e0*/  SEL R0, R0, RZ, !P0 ;  /* 0x000000ff00007207 */ /* 0x001fe40004000000 */
[----:B------:R-:W-:-:S03]  /*09f0*/  ISETP.GT.AND P0, PT, R6, 0xf, PT ;  /* 0x0000000f0600780c */ /* 0x000fc60003f04270 */
[----:B------:R-:W-:-:S05]  /*0a00*/  IMAD.IADD R0, R5, 0x1, R0 ;  /* 0x0000000105007824 */ /* 0x000fca00078e0200 */
[----:B------:R-:W0:Y:S02]  /*0a10*/  SHFL.DOWN PT, R3, R0, 0x10, 0x1f ;  /* 0x0a001f0000037f89 */ /* 0x000e2400000e0000 */
[----:B0-----:R-:W-:Y:S02]  /*0a20*/  SEL R3, R3, RZ, !P0 ;  /* 0x000000ff03037207 */ /* 0x001fe40004000000 */
[----:B------:R-:W-:-:S03]  /*0a30*/  ISETP.NE.AND P0, PT, R9, RZ, PT ;  /* 0x000000ff0900720c */ /* 0x000fc60003f05270 */
[----:B------:R-:W-:-:S05]  /*0a40*/  IMAD.IADD R3, R0, 0x1, R3 ;  /* 0x0000000100037824 */ /* 0x000fca00078e0203 */
[----:B------:R0:W-:Y:S01]  /*0a50*/  @!P1 STS [R2+0x8], R3 ;  /* 0x0000080302009388 */ /* 0x0001e20000000800 */
[----:B------:R-:W-:Y:S06]  /*0a60*/  BAR.SYNC.DEFER_BLOCKING 0x0 ;  /* 0x0000000000007b1d */ /* 0x000fec0000010000 */
[----:B------:R-:W-:Y:S05]  /*0a70*/  @P0 BRA `(.L_x_17) ;  /* 0x0000002c00ac0947 */ /* 0x000fea0003800000 */
[----:B------:R-:W1:Y:S01]  /*0a80*/  S2UR UR5, SR_CgaCtaId ;  /* 0x00000000000579c3 */ /* 0x000e620000008800 */
[----:B------:R-:W-:Y:S02]  /*0a90*/  UMOV UR4, 0x400 ;  /* 0x0000040000047882 */ /* 0x000fe40000000000 */
[----:B-1----:R-:W-:-:S09]  /*0aa0*/  ULEA UR4, UR5, UR4, 0x18 ;  /* 0x0000000405047291 */ /* 0x002fd2000f8ec0ff */
[----:B------:R-:W-:Y:S04]  /*0ab0*/  LDS R0, [UR4+0xc] ;  /* 0x00000c04ff007984 */ /* 0x000fe80008000800 */
[----:B------:R-:W1:Y:S04]  /*0ac0*/  LDS.128 R4, [UR4+0x10] ;  /* 0x00001004ff047984 */ /* 0x000e680008000c00 */
[----:B------:R-:W2:Y:S01]  /*0ad0*/  LDS.64 R8, [UR4+0x20] ;  /* 0x00002004ff087984 */ /* 0x000ea20008000a00 */
[----:B-1----:R-:W-:-:S04]  /*0ae0*/  IADD3 R0, PT, PT, R4, R0, R3 ;  /* 0x0000000004007210 */ /* 0x002fc80007ffe003 */
[----:B------:R-:W-:-:S04]  /*0af0*/  IADD3 R0, PT, PT, R6, R0, R5 ;  /* 0x0000000006007210 */ /* 0x000fc80007ffe005 */
[----:B--2---:R-:W-:-:S05]  /*0b00*/  IADD3 R0, PT, PT, R8, R0, R7 ;  /* 0x0000000008007210 */ /* 0x004fca0007ffe007 */
[----:B0-----:R-:W-:Y:S01]  /*0b10*/  IMAD.IADD R3, R0, 0x1, R9 ;  /* 0x0000000100037824 */ /* 0x001fe200078e0209 */
[----:B------:R-:W-:Y:S06]  /*0b20*/  BRA `(.L_x_17) ;  /* 0x0000002c00807947 */ /* 0x000fec0003800000 */
.L_x_16:
[----:B0-----:R-:W-:Y:S01]  /*0b30*/  LOP3.LUT R2, R9, 0x3e0, RZ, 0xc0, !PT ;  /* 0x000003e009027812 */ /* 0x001fe200078ec0ff */
[----:B------:R-:W0:Y:S03]  /*0b40*/  S2R R8, SR_LANEID ;  /* 0x0000000000087919 */ /* 0x000e260000000000 */
[----:B------:R-:W-:Y:S01]  /*0b50*/  LOP3.LUT R5, RZ, R2, RZ, 0x33, !PT ;  /* 0x00000002ff057212 */ /* 0x000fe200078e33ff */
[----:B------:R-:W-:-:S04]  /*0b60*/  VIADD R3, R2, 0x20 ;  /* 0x0000002002037836 */ /* 0x000fc80000000000 */
[----:B------:R-:W-:Y:S01]  /*0b70*/  IMAD.IADD R5, R5, 0x1, R20 ;  /* 0x0000000105057824 */ /* 0x000fe200078e0214 */
[----:B------:R-:W-:-:S04]  /*0b80*/  ISETP.GT.AND P0, PT, R3, R20, PT ;  /* 0x000000140300720c */ /* 0x000fc80003f04270 */
[----:B------:R-:W-:-:S05]  /*0b90*/  SEL R5, R5, 0x1f, P0 ;  /* 0x0000001f05057807 */ /* 0x000fca0000000000 */
[----:B-----5:R-:W1:Y:S01]  /*0ba0*/  SHFL.DOWN PT, R2, R0, 0x1, R5 ;  /* 0x0820000000027989 */ /* 0x020e6200000e0005 */
[CC--:B0-----:R-:W-:Y:S01]  /*0bb0*/  ISETP.GE.AND P0, PT, R8.reuse, R5.reuse, PT ;  /* 0x000000050800720c */ /* 0x0c1fe20003f06270 */
[C---:B------:R-:W-:Y:S01]  /*0bc0*/  VIADD R4, R8.reuse, 0x2 ;  /* 0x0000000208047836 */ /* 0x040fe20000000000 */
[C---:B------:R-:W-:Y:S01]  /*0bd0*/  ISETP.NE.AND P1, PT, R8.reuse, RZ, PT ;  /* 0x000000ff0800720c */ /* 0x040fe20003f25270 */
[----:B------:R-:W-:Y:S01]  /*0be0*/  VIADD R6, R8, 0x4 ;  /* 0x0000000408067836 */ /* 0x000fe20000000000 */
[----:B-1----:R-:W-:Y:S02]  /*0bf0*/  SEL R3, R2, RZ, !P0 ;  /* 0x000000ff02037207 */ /* 0x002fe40004000000 */
[----:B------:R-:W-:-:S03]  /*0c00*/  ISETP.GT.AND P0, PT, R4, R5, PT ;  /* 0x000000050400720c */ /* 0x000fc60003f04270 */
[----:B------:R-:W-:-:S06]  /*0c10*/  IMAD.IADD R2, R3, 0x1, R0 ;  /* 0x0000000103027824 */ /* 0x000fcc00078e0200 */
[----:B------:R-:W0:Y:S01]  /*0c20*/  @!P1 S2R R10, SR_CgaCtaId ;  /* 0x00000000000a9919 */ /* 0x000e220000008800 */
[----:B------:R-:W-:Y:S01]  /*0c30*/  @!P1 MOV R7, 0x400 ;  /* 0x0000040000079802 */ /* 0x000fe20000000f00 */
[----:B------:R-:W1:Y:S02]  /*0c40*/  SHFL.DOWN PT, R3, R2, 0x2, R5 ;  /* 0x0840000002037989 */ /* 0x000e6400000e0005 */
[----:B-1----:R-:W-:Y:S02]  /*0c50*/  SEL R3, R3, RZ, !P0 ;  /* 0x000000ff03037207 */ /* 0x002fe40004000000 */
[----:B------:R-:W-:Y:S02]  /*0c60*/  ISETP.GT.AND P0, PT, R6, R5, PT ;  /* 0x000000050600720c */ /* 0x000fe40003f04270 */
[----:B------:R-:W-:Y:S01]  /*0c70*/  @!P1 SHF.R.U32.HI R6, RZ, 0x3, R9 ;  /* 0x00000003ff069819 */ /* 0x000fe20000011609 */
[----:B------:R-:W-:Y:S01]  /*0c80*/  IMAD.IADD R4, R2, 0x1, R3 ;  /* 0x0000000102047824 */ /* 0x000fe200078e0203 */
[----:B0-----:R-:W-:Y:S01]  /*0c90*/  @!P1 LEA R7, R10, R7, 0x18 ;  /* 0x000000070a079211 */ /* 0x001fe200078ec0ff */
[----:B------:R-:W-:Y:S01]  /*0ca0*/  VIADD R2, R8, 0x8 ;  /* 0x0000000808027836 */ /* 0x000fe20000000000 */
[----:B------:R-:W-:-:S02]  /*0cb0*/  @!P1 LOP3.LUT R6, R6, 0x7c, RZ, 0xc0, !PT ;  /* 0x0000007c06069812 */ /* 0x000fc400078ec0ff */
[----:B------:R-:W0:Y:S03]  /*0cc0*/  SHFL.DOWN PT, R3, R4, 0x4, R5 ;  /* 0x0880000004037989 */ /* 0x000e2600000e0005 */
[----:B------:R-:W-:Y:S01]  /*0cd0*/  @!P1 IMAD.IADD R6, R6, 0x1, R7 ;  /* 0x0000000106069824 */ /* 0x000fe200078e0207 */
[----:B0-----:R-:W-:Y:S02]  /*0ce0*/  SEL R3, R3, RZ, !P0 ;  /* 0x000000ff03037207 */ /* 0x001fe40004000000 */
[----:B------:R-:W-:-:S03]  /*0cf0*/  ISETP.GT.AND P0, PT, R2, R5, PT ;  /* 0x000000050200720c */ /* 0x000fc60003f04270 */
[----:B------:R-:W-:Y:S02]  /*0d00*/  IMAD.IADD R0, R4, 0x1, R3 ;  /* 0x0000000104007824 */ /* 0x000fe400078e0203 */
[----:B------:R-:W-:-:S03]  /*0d10*/  VIADD R4, R8, 0x10 ;  /* 0x0000001008047836 */ /* 0x000fc60000000000 */
[----:B------:R-:W0:Y:S02]  /*0d20*/  SHFL.DOWN PT, R3, R0, 0x8, R5 ;  /* 0x0900000000037989 */ /* 0x000e2400000e0005 */
[----:B0-----:R-:W-:Y:S02]  /*0d30*/  SEL R3, R3, RZ, !P0 ;  /* 0x000000ff03037207 */ /* 0x001fe40004000000 */
[----:B------:R-:W-:-:S03]  /*0d40*/  ISETP.GT.AND P0, PT, R4, R5, PT ;  /* 0x000000050400720c */ /* 0x000fc60003f04270 */
[----:B------:R-:W-:-:S05]  /*0d50*/  IMAD.IADD R2, R0, 0x1, R3 ;  /* 0x0000000100027824 */ /* 0x000fca00078e0203 */
[----:B------:R-:W0:Y:S02]  /*0d60*/  SHFL.DOWN PT, R3, R2, 0x10, R5 ;  /* 0x0a00000002037989 */ /* 0x000e2400000e0005 */
[----:B0-----:R-:W-:Y:S02]  /*0d70*/  SEL R3, R3, RZ, !P0 ;  /* 0x000000ff03037207 */ /* 0x001fe40004000000 */
[----:B------:R-:W-:-:S03]  /*0d80*/  ISETP.NE.AND P0, PT, R9, RZ, PT ;  /* 0x000000ff0900720c */ /* 0x000fc60003f05270 */
[----:B------:R-:W-:-:S05]  /*0d90*/  IMAD.IADD R3, R2, 0x1, R3 ;  /* 0x0000000102037824 */ /* 0x000fca00078e0203 */
[----:B------:R4:W-:Y:S01]  /*0da0*/  @!P1 STS [R6+0x8], R3 ;  /* 0x0000080306009388 */ /* 0x0009e20000000800 */
[----:B------:R-:W-:Y:S06]  /*0db0*/  BAR.SYNC.DEFER_BLOCKING 0x0 ;  /* 0x0000000000007b1d */ /* 0x000fec0000010000 */
[----:B------:R-:W-:Y:S05]  /*0dc0*/  @P0 BRA `(.L_x_17) ;  /* 0x0000002800d80947 */ /* 0x000fea0003800000 */
[----:B------:R-:W0:Y:S01]  /*0dd0*/  S2UR UR5, SR_CgaCtaId ;  /* 0x00000000000579c3 */ /* 0x000e220000008800 */
[----:B------:R-:W-:Y:S01]  /*0de0*/  UMOV UR4, 0x400 ;  /* 0x0000040000047882 */ /* 0x000fe20000000000 */
[C---:B------:R-:W-:Y:S02]  /*0df0*/  ISETP.GT.AND P2, PT, R20.reuse, 0x40, PT ;  /* 0x000000401400780c */ /* 0x040fe40003f44270 */
[C---:B------:R-:W-:Y:S02]  /*0e00*/  ISETP.GT.AND P1, PT, R20.reuse, 0x20, PT ;  /* 0x000000201400780c */ /* 0x040fe40003f24270 */
[----:B------:R-:W-:Y:S01]  /*0e10*/  ISETP.GT.AND P3, PT, R20, 0x80, PT ;  /* 0x000000801400780c */ /* 0x000fe20003f64270 */
[----:B0-----:R-:W-:-:S09]  /*0e20*/  ULEA UR4, UR5, UR4, 0x18 ;  /* 0x0000000405047291 */ /* 0x001fd2000f8ec0ff */
[----:B----4-:R-:W0:Y:S04]  /*0e30*/  LDS.128 R4, [UR4+0x10] ;  /* 0x00001004ff047984 */ /* 0x010e280008000c00 */
[----:B------:R-:W1:Y:S04]  /*0e40*/  LDS R0, [UR4+0xc] ;  /* 0x00000c04ff007984 */ /* 0x000e680008000800 */
[----:B------:R-:W2:Y:S01]  /*0e50*/  LDS.64 R8, [UR4+0x20] ;  /* 0x00002004ff087984 */ /* 0x000ea20008000a00 */
[----:B0-----:R-:W-:Y:S02]  /*0e60*/  SEL R4, R4, RZ, P2 ;  /* 0x000000ff04047207 */ /* 0x001fe40001000000 */
[----:B------:R-:W-:-:S02]  /*0e70*/  ISETP.GT.AND P2, PT, R20, 0x60, PT ;  /* 0x000000601400780c */ /* 0x000fc40003f44270 */
[----:B-1----:R-:W-:Y:S02]  /*0e80*/  SEL R0, R0, RZ, P1 ;  /* 0x000000ff00007207 */ /* 0x002fe40000800000 */
[----:B------:R-:W-:Y:S02]  /*0e90*/  SEL R5, R5, RZ, P2 ;  /* 0x000000ff05057207 */ /* 0x000fe40001000000 */
[----:B------:R-:W-:Y:S02]  /*0ea0*/  IADD3 R0, PT, PT, R4, R0, R3 ;  /* 0x0000000004007210 */ /* 0x000fe40007ffe003 */
[----:B------:R-:W-:Y:S02]  /*0eb0*/  ISETP.GT.AND P1, PT, R20, 0xa0, PT ;  /* 0x000000a01400780c */ /* 0x000fe40003f24270 */
[----:B------:R-:W-:Y:S02]  /*0ec0*/  SEL R6, R6, RZ, P3 ;  /* 0x000000ff06067207 */ /* 0x000fe40001800000 */
[----:B------:R-:W-:-:S02]  /*0ed0*/  ISETP.GT.AND P2, PT, R20, 0xc0, PT ;  /* 0x000000c01400780c */ /* 0x000fc40003f44270 */
[----:B------:R-:W-:Y:S02]  /*0ee0*/  ISETP.GT.AND P3, PT, R20, 0xe0, PT ;  /* 0x000000e01400780c */ /* 0x000fe40003f64270 */
[----:B------:R-:W-:Y:S02]  /*0ef0*/  SEL R7, R7, RZ, P1 ;  /* 0x000000ff07077207 */ /* 0x000fe40000800000 */
[----:B------:R-:W-:Y:S02]  /*0f00*/  IADD3 R0, PT, PT, R6, R0, R5 ;  /* 0x0000000006007210 */ /* 0x000fe40007ffe005 */
[----:B--2---:R-:W-:Y:S02]  /*0f10*/  SEL R8, R8, RZ, P2 ;  /* 0x000000ff08087207 */ /* 0x004fe40001000000 */
[----:B------:R-:W-:Y:S02]  /*0f20*/  SEL R9, R9, RZ, P3 ;  /* 0x000000ff09097207 */ /* 0x000fe40001800000 */
[----:B------:R-:W-:-:S05]  /*0f30*/  IADD3 R0, PT, PT, R8, R0, R7 ;  /* 0x0000000008007210 */ /* 0x000fca0007ffe007 */
[----:B------:R-:W-:Y:S01]  /*0f40*/  IMAD.IADD R3, R0, 0x1, R9 ;  /* 0x0000000100037824 */ /* 0x000fe200078e0209 */
[----:B------:R-:W-:Y:S06]  /*0f50*/  BRA `(.L_x_17) ;  /* 0x0000002800747947 */ /* 0x000fec0003800000 */
.L_x_3:
[----:B------:R-:W0:Y:S01]  /*0f60*/  S2R R0, SR_TID.X ;  /* 0x0000000000007919 */ /* 0x000e220000002100 */
[----:B------:R-:W1:Y:S01]  /*0f70*/  LDC.64 R2, c[0x0][0x380] ;  /* 0x0000e000ff027b82 */ /* 0x000e620000000a00 */
[----:B0-----:R-:W-:-:S04]  /*0f80*/  IMAD.SHL.U32 R5, R0, 0x4, RZ ;  /* 0x0000000400057824 */ /* 0x001fc800078e00ff */
[----:B-1----:R-:W-:-:S05]  /*0f90*/  IMAD.WIDE.U32 R2, R5, 0x4, R2 ;  /* 0x0000000405027825 */ /* 0x002fca00078e0002 */
[----:B------:R-:W2:Y:S04]  /*0fa0*/  LDG.E.128.CONSTANT R4, desc[UR6][R2.64] ;  /* 0x0000000602047981 */ /* 0x000ea8000c1e9d00 */
[----:B------:R-:W3:Y:S04]  /*0fb0*/  LDG.E.128.CONSTANT R8, desc[UR6][R2.64+0x1000] ;  /* 0x0010000602087981 */ /* 0x000ee8000c1e9d00 */
[----:B------:R-:W4:Y:S04]  /*0fc0*/  LDG.E.128.CONSTANT R12, desc[UR6][R2.64+0x2000] ;  /* 0x00200006020c7981 */ /* 0x000f28000c1e9d00 */
[----:B------:R-:W5:Y:S01]  /*0fd0*/  LDG.E.128.CONSTANT R16, desc[UR6][R2.64+0x3000] ;  /* 0x0030000602107981 */ /* 0x000f62000c1e9d00 */
[----:B------:R-:W-:Y:S01]  /*0fe0*/  ISETP.GE.U32.AND P0, PT, R20, 0x2000, PT ;  /* 0x000020001400780c */ /* 0x000fe20003f06070 */
[----:B------:R-:W-:Y:S01]  /*0ff0*/  IMAD.MOV.U32 R23, RZ, RZ, 0x1000 ;  /* 0x00001000ff177424 */ /* 0x000fe200078e00ff */
[----:B--2---:R-:W-:-:S04]  /*1000*/  IADD3 R5, PT, PT, R6, R5, R4 ;  /* 0x0000000506057210 */ /* 0x004fc80007ffe004 */
[----:B---3--:R-:W-:-:S04]  /*1010*/  IADD3 R5, PT, PT, R8, R7, R5 ;  /* 0x0000000708057210 */ /* 0x008fc80007ffe005 */
[----:B------:R-:W-:-:S04]  /*1020*/  IADD3 R5, PT, PT, R10, R9, R5 ;  /* 0x000000090a057210 */ /* 0x000fc80007ffe005 */
[----:B----4-:R-:W-:-:S04]  /*1030*/  IADD3 R5, PT, PT, R12, R11, R5 ;  /* 0x0000000b0c057210 */ /* 0x010fc80007ffe005 */
[----:B------:R-:W-:-:S04]  /*1040*/  IADD3 R5, PT, PT, R14, R13, R5 ;  /* 0x0000000d0e057210 */ /* 0x000fc80007ffe005 */
[----:B-----5:R-:W-:-:S04]  /*1050*/  IADD3 R5, PT, PT, R16, R15, R5 ;  /* 0x0000000f10057210 */ /* 0x020fc80007ffe005 */
[----:B------:R-:W-:-:S05]  /*1060*/  IADD3 R5, PT, PT, R18, R17, R5 ;  /* 0x0000001112057210 */ /* 0x000fca0007ffe005 */
[----:B------:R-:W-:Y:S01]  /*1070*/  IMAD.IADD R21, R19, 0x1, R5 ;  /* 0x0000000113157824 */ /* 0x000fe200078e0205 */
[----:B------:R-:W-:Y:S06]  /*1080*/  @!P0 BRA `(.L_x_18) ;  /* 0x00000000005c8947 */ /* 0x000fec0003800000 */
[----:B------:R-:W0:Y:S01]  /*1090*/  LDC R24, c[0x0][0x390] ;  /* 0x0000e400ff187b82 */ /* 0x000e220000000800 */
[----:B------:R-:W-:Y:S02]  /*10a0*/  VIADD R22, R20, 0xfffff000 ;  /* 0xfffff00014167836 */ /* 0x000fe40000000000 */
[----:B------:R-:W-:-:S07]  /*10b0*/  IMAD.MOV.U32 R23, RZ, RZ, 0x1000 ;  /* 0x00001000ff177424 */ /* 0x000fce00078e00ff */
.L_x_20:
[----:B------:R-:W-:-:S05]  /*10c0*/  IMAD.WIDE R26, R23, 0x4, R2 ;  /* 0x00000004171a7825 */ /* 0x000fca00078e0202 */
[----:B------:R-:W2:Y:S04]  /*10d0*/  LDG.E.128.CONSTANT R12, desc[UR6][R26.64] ;  /* 0x000000061a0c7981 */ /* 0x000ea8000c1e9d00 */
[----:B------:R-:W3:Y:S04]  /*10e0*/  LDG.E.128.CONSTANT R16, desc[UR6][R26.64+0x1000] ;  /* 0x001000061a107981 */ /* 0x000ee8000c1e9d00 */
[----:B------:R-:W4:Y:S04]  /*10f0*/  LDG.E.128.CONSTANT R4, desc[UR6][R26.64+0x2000] ;  /* 0x002000061a047981 */ /* 0x000f28000c1e9d00 */
[----:B------:R-:W5:Y:S01]  /*1100*/  LDG.E.128.CONSTANT R8, desc[UR6][R26.64+0x3000] ;  /* 0x003000061a087981 */ /* 0x000f62000c1e9d00 */
[----:B0-----:R-:W-:Y:S01]  /*1110*/  IMAD.MOV.U32 R20, RZ, RZ, R24 ;  /* 0x000000ffff147224 */ /* 0x001fe200078e0018 */
[----:B--2---:R-:W-:-:S04]  /*1120*/  IADD3 R13, PT, PT, R13, R12, R21 ;  /* 0x0000000c0d0d7210 */ /* 0x004fc80007ffe015 */
[----:B------:R-:W-:-:S04]  /*1130*/  IADD3 R13, PT, PT, R15, R14, R13 ;  /* 0x0000000e0f0d7210 */ /* 0x000fc80007ffe00d */
[----:B---3--:R-:W-:-:S04]  /*1140*/  IADD3 R13, PT, PT, R17, R16, R13 ;  /* 0x00000010110d7210 */ /* 0x008fc80007ffe00d */
[----:B------:R-:W-:-:S04]  /*1150*/  IADD3 R13, PT, PT, R19, R18, R13 ;  /* 0x00000012130d7210 */ /* 0x000fc80007ffe00d */
[----:B----4-:R-:W-:Y:S01]  /*1160*/  IADD3 R13, PT, PT, R5, R4, R13 ;  /* 0x00000004050d7210 */ /* 0x010fe20007ffe00d */
[----:B------:R-:W-:-:S03]  /*1170*/  IMAD.IADD R4, R20, 0x1, -R23 ;  /* 0x0000000114047824 */ /* 0x000fc600078e0a17 */
[----:B------:R-:W-:Y:S02]  /*1180*/  IADD3 R13, PT, PT, R7, R6, R13 ;  /* 0x00000006070d7210 */ /* 0x000fe40007ffe00d */
[----:B------:R-:W-:Y:S02]  /*1190*/  ISETP.GE.AND P0, PT, R4, 0x1000, PT ;  /* 0x000010000400780c */ /* 0x000fe40003f06270 */
[----:B-----5:R-:W-:-:S04]  /*11a0*/  IADD3 R13, PT, PT, R9, R8, R13 ;  /* 0x00000008090d7210 */ /* 0x020fc80007ffe00d */
[----:B------:R-:W-:-:S07]  /*11b0*/  IADD3 R21, PT, PT, R11, R10, R13 ;  /* 0x0000000a0b157210 */ /* 0x000fce0007ffe00d */
[----:B------:R-:W-:Y:S05]  /*11c0*/  @!P0 BRA `(.L_x_19) ;  /* 0x0000000400fc8947 */ /* 0x000fea0003800000 */
[----:B------:R-:W-:-:S05]  /*11d0*/  VIADD R23, R23, 0x1000 ;  /* 0x0000100017177836 */ /* 0x000fca0000000000 */
[----:B------:R-:W-:-:S13]  /*11e0*/  ISETP.GT.AND P0, PT, R23, R22, PT ;  /* 0x000000161700720c */ /* 0x000fda0003f04270 */
[----:B------:R-:W-:Y:S05]  /*11f0*/  @!P0 BRA `(.L_x_20) ;  /* 0xfffffffc00b08947 */ /* 0x000fea000383ffff */
.L_x_18:
[----:B------:R-:W-:-:S13]  /*1200*/  ISETP.GE.AND P0, PT, R23, R20, PT ;  /* 0x000000141700720c */ /* 0x000fda0003f06270 */
[----:B------:R-:W-:Y:S05]  /*1210*/  @P0 BRA `(.L_x_19) ;  /* 0x0000000400e80947 */ /* 0x000fea0003800000 */
[----:B------:R-:W-:Y:S01]  /*1220*/  IMAD.IADD R9, R20, 0x1, -R23 ;  /* 0x0000000114097824 */ /* 0x000fe200078e0a17 */
[----:B------:R-:W-:Y:S04]  /*1230*/  BSSY.RECONVERGENT B1, `(.L_x_19) ;  /* 0x0000078000017945 */ /* 0x000fe80003800200 */
[----:B------:R-:W-:-:S13]  /*1240*/  ISETP.GE.AND P0, PT, R0, R9, PT ;  /* 0x000000090000720c */ /* 0x000fda0003f06270 */
[----:B------:R-:W-:Y:S05]  /*1250*/  @P0 BRA `(.L_x_21) ;  /* 0x0000000400d40947 */ /* 0x000fea0003800000 */
[----:B------:R-:W-:Y:S01]  /*1260*/  LOP3.LUT R2, RZ, R0, RZ, 0x33, !PT ;  /* 0x00000000ff027212 */ /* 0x000fe200078e33ff */
[----:B------:R-:W-:Y:S01]  /*1270*/  BSSY.RECONVERGENT B2, `(.L_x_22) ;  /* 0x0000015000027945 */ /* 0x000fe20003800200 */
[----:B------:R-:W-:Y:S02]  /*1280*/  IMAD.MOV.U32 R8, RZ, RZ, R0 ;  /* 0x000000ffff087224 */ /* 0x000fe400078e0000 */
[----:B------:R-:W-:-:S04]  /*1290*/  IADD3 R2, PT, PT, -R23, R20, R2 ;  /* 0x0000001417027210 */ /* 0x000fc80007ffe102 */
[C---:B------:R-:W-:Y:S02]  /*12a0*/  LOP3.LUT R3, R2.reuse, 0x300, RZ, 0xc0, !PT ;  /* 0x0000030002037812 */ /* 0x040fe400078ec0ff */
[----:B------:R-:W-:Y:S02]  /*12b0*/  ISETP.GE.U32.AND P1, PT, R2, 0x300, PT ;  /* 0x000003000200780c */ /* 0x000fe40003f26070 */
[----:B------:R-:W-:-:S13]  /*12c0*/  ISETP.NE.AND P0, PT, R3, 0x300, PT ;  /* 0x000003000300780c */ /* 0x000fda0003f05270 */
[----:B------:R-:W-:Y:S05]  /*12d0*/  @!P0 BRA `(.L_x_23) ;  /* 0x0000000000388947 */ /* 0x000fea0003800000 */
[----:B------:R-:W0:Y:S01]  /*12e0*/  LDC.64 R4, c[0x0][0x380] ;  /* 0x0000e000ff047b82 */ /* 0x000e220000000a00 */
[----:B------:R-:W-:Y:S01]  /*12f0*/  LEA.HI R2, R2, 0x1, RZ, 0x18 ;  /* 0x0000000102027811 */ /* 0x000fe200078fc0ff */
[----:B------:R-:W-:Y:S02]  /*1300*/  IMAD.IADD R7, R0, 0x1, R23 ;  /* 0x0000000100077824 */ /* 0x000fe400078e0217 */
[----:B------:R-:W-:Y:S01]  /*1310*/  IMAD.MOV.U32 R8, RZ, RZ, R0 ;  /* 0x000000ffff087224 */ /* 0x000fe200078e0000 */
[----:B------:R-:W-:-:S05]  /*1320*/  LOP3.LUT R2, R2, 0x3, RZ, 0xc0, !PT ;  /* 0x0000000302027812 */ /* 0x000fca00078ec0ff */
[----:B------:R-:W-:-:S07]  /*1330*/  IMAD.MOV R6, RZ, RZ, -R2 ;  /* 0x000000ffff067224 */ /* 0x000fce00078e0a02 */
.L_x_24:
[----:B0-----:R-:W-:-:S06]  /*1340*/  IMAD.WIDE.U32 R2, R7, 0x4, R4 ;  /* 0x0000000407027825 */ /* 0x001fcc00078e0004 */
[----:B------:R-:W2:Y:S01]  /*1350*/  LDG.E.CONSTANT R2, desc[UR6][R2.64] ;  /* 0x0000000602027981 */ /* 0x000ea2000c1e9900 */
[----:B------:R-:W-:Y:S02]  /*1360*/  VIADD R6, R6, 0x1 ;  /* 0x0000000106067836 */ /* 0x000fe40000000000 */
[----:B------:R-:W-:Y:S02]  /*1370*/  VIADD R8, R8, 0x100 ;  /* 0x0000010008087836 */ /* 0x000fe40000000000 */
[----:B------:R-:W-:Y:S01]  /*1380*/  VIADD R7, R7, 0x100 ;  /* 0x0000010007077836 */ /* 0x000fe20000000000 */
[----:B------:R-:W-:Y:S01]  /*1390*/  ISETP.NE.AND P0, PT, R6, RZ, PT ;  /* 0x000000ff0600720c */ /* 0x000fe20003f05270 */
[----:B--2---:R-:W-:-:S12]  /*13a0*/  IMAD.IADD R21, R2, 0x1, R21 ;  /* 0x0000000102157824 */ /* 0x004fd800078e0215 */
[----:B------:R-:W-:Y:S05]  /*13b0*/  @P0 BRA `(.L_x_24) ;  /* 0xfffffffc00e00947 */ /* 0x000fea000383ffff */
.L_x_23:
[----:B------:R-:W-:Y:S05]  /*13c0*/  BSYNC.RECONVERGENT B2 ;  /* 0x0000000000027941 */ /* 0x000fea0003800200 */
.L_x_22:
[----:B------:R-:W-:Y:S05]  /*13d0*/  @!P1 BRA `(.L_x_21) ;  /* 0x0000000400749947 */ /* 0x000fea0003800000 */
[----:B------:R-:W0:Y:S01]  /*13e0*/  LDCU.64 UR4, c[0x0][0x380] ;  /* 0x00007000ff0477ac */ /* 0x000e220008000a00 */
[----:B------:R-:W-:Y:S01]  /*13f0*/  IMAD.IADD R5, R9, 0x1, -R8 ;  /* 0x0000000109057824 */ /* 0x000fe200078e0a08 */
[C---:B------:R-:W-:Y:S01]  /*1400*/  IADD3 R3, P0, PT, R8.reuse, R23, RZ ;  /* 0x0000001708037210 */ /* 0x040fe20007f1e0ff */
[----:B------:R-:W-:Y:S01]  /*1410*/  BSSY.RECONVERGENT B2, `(.L_x_25) ;  /* 0x0000033000027945 */ /* 0x000fe20003800200 */
[----:B------:R-:W-:Y:S02]  /*1420*/  IMAD.IADD R23, R8, 0x1, R23 ;  /* 0x0000000108177824 */ /* 0x000fe400078e0217 */
[----:B------:R-:W-:Y:S01]  /*1430*/  ISETP.GT.AND P1, PT, R5, 0xc00, PT ;  /* 0x00000c000500780c */ /* 0x000fe20003f24270 */
[----:B------:R-:W-:Y:S01]  /*1440*/  IMAD.X R4, RZ, RZ, RZ, P0 ;  /* 0x000000ffff047224 */ /* 0x000fe200000e06ff */
[----:B0-----:R-:W-:-:S04]  /*1450*/  LEA R2, P0, R3, UR4, 0x2 ;  /* 0x0000000403027c11 */ /* 0x001fc8000f8010ff */
[----:B------:R-:W-:Y:S02]  /*1460*/  LEA.HI.X R3, R3, UR5, R4, 0x2, P0 ;  /* 0x0000000503037c11 */ /* 0x000fe400080f1404 */
[----:B------:R-:W-:-:S05]  /*1470*/  IADD3 R2, P0, PT, R2, 0x800, RZ ;  /* 0x0000080002027810 */ /* 0x000fca0007f1e0ff */
[----:B------:R-:W-:Y:S01]  /*1480*/  IMAD.X R3, RZ, RZ, R3, P0 ;  /* 0x000000ffff037224 */ /* 0x000fe200000e0603 */
[----:B------:R-:W-:Y:S01]  /*1490*/  PLOP3.LUT P0, PT, PT, PT, PT, 0x80, 0x8 ;  /* 0x000000000008781c */ /* 0x000fe20003f0f070 */
[----:B------:R-:W-:-:S12]  /*14a0*/  @!P1 BRA `(.L_x_26) ;  /* 0x0000000000a49947 */ /* 0x000fd80003800000 */
[----:B------:R-:W-:Y:S01]  /*14b0*/  PLOP3.LUT P0, PT, PT, PT, PT, 0x8, 0x80 ;  /* 0x000000000080781c */ /* 0x000fe20003f0e170 */
[----:B------:R-:W-:-:S12]  /*14c0*/  VIADD R11, R9, 0xfffff400 ;  /* 0xfffff400090b7836 */ /* 0x000fd80000000000 */
.L_x_27:
[----:B------:R-:W0:Y:S01]  /*14d0*/  LDC.64 R4, c[0x0][0x380] ;  /* 0x0000e000ff047b82 */ /* 0x000e220000000a00 */
[C---:B------:R-:W-:Y:S01]  /*14e0*/  VIADD R27, R23.reuse, 0x400 ;  /* 0x00000400171b7836 */ /* 0x040fe20000000000 */
[----:B------:R-:W2:Y:S01]  /*14f0*/  LDG.E.CONSTANT R12, desc[UR6][R2.64+-0x400] ;  /* 0xfffc0006020c7981 */ /* 0x000ea2000c1e9900 */
[----:B------:R-:W-:-:S03]  /*1500*/  VIADD R7, R23, 0x800 ;  /* 0x0000080017077836 */ /* 0x000fc60000000000 */
[----:B------:R-:W3:Y:S04]  /*1510*/  LDG.E.CONSTANT R18, desc[UR6][R2.64] ;  /* 0x0000000602127981 */ /* 0x000ee8000c1e9900 */
[----:B------:R-:W3:Y:S04]  /*1520*/  LDG.E.CONSTANT R17, desc[UR6][R2.64+0x400] ;  /* 0x0004000602117981 */ /* 0x000ee8000c1e9900 */
[----:B------:R-:W4:Y:S01]  /*1530*/  LDG.E.CONSTANT R15, desc[UR6][R2.64+0xc00] ;  /* 0x000c0006020f7981 */ /* 0x000f22000c1e9900 */
[----:B------:R-:W-:-:S03]  /*1540*/  VIADD R29, R23, 0xc00 ;  /* 0x00000c00171d7836 */ /* 0x000fc60000000000 */
[----:B------:R-:W5:Y:S04]  /*1550*/  LDG.E.CONSTANT R14, desc[UR6][R2.64+0x1000] ;  /* 0x00100006020e7981 */ /* 0x000f68000c1e9900 */
[----:B------:R-:W5:Y:S01]  /*1560*/  LDG.E.CONSTANT R13, desc[UR6][R2.64+0x1400] ;  /* 0x00140006020d7981 */ /* 0x000f62000c1e9900 */
[----:B0-----:R-:W-:-:S03]  /*1570*/  IMAD.WIDE.U32 R24, R23, 0x4, R4 ;  /* 0x0000000417187825 */ /* 0x001fc600078e0004 */
[----:B------:R-:W5:Y:S04]  /*1580*/  LDG.E.CONSTANT R19, desc[UR6][R2.64+0x1c00] ;  /* 0x001c000602137981 */ /* 0x000f68000c1e9900 */
[----:B------:R-:W2:Y:S01]  /*1590*/  LDG.E.CONSTANT R10, desc[UR6][R24.64] ;  /* 0x00000006180a7981 */ /* 0x000ea2000c1e9900 */
[----:B------:R-:W-:-:S03]  /*15a0*/  IMAD.WIDE.U32 R26, R27, 0x4, R4 ;  /* 0x000000041b1a7825 */ /* 0x000fc600078e0004 */
[----:B------:R-:W5:Y:S01]  /*15b0*/  LDG.E.CONSTANT R20, desc[UR6][R2.64+0x2400] ;  /* 0x0024000602147981 */ /* 0x000f62000c1e9900 */
[----:B------:R-:W-:-:S03]  /*15c0*/  IMAD.WIDE.U32 R6, R7, 0x4, R4 ;  /* 0x0000000407067825 */ /* 0x000fc600078e0004 */
[----:B------:R-:W4:Y:S01]  /*15d0*/  LDG.E.CONSTANT R16, desc[UR6][R26.64] ;  /* 0x000000061a107981 */ /* 0x000f22000c1e9900 */
[----:B------:R-:W-:-:S03]  /*15e0*/  IMAD.WIDE.U32 R4, R29, 0x4, R4 ;  /* 0x000000041d047825 */ /* 0x000fc600078e0004 */
[----:B------:R-:W5:Y:S04]  /*15f0*/  LDG.E.CONSTANT R6, desc[UR6][R6.64] ;  /* 0x0000000606067981 */ /* 0x000f68000c1e9900 */
[----:B------:R-:W5:Y:S04]  /*1600*/  LDG.E.CONSTANT R25, desc[UR6][R2.64+0x2000] ;  /* 0x0020000602197981 */ /* 0x000f68000c1e9900 */
[----:B------:R0:W5:Y:S04]  /*1610*/  LDG.E.CONSTANT R5, desc[UR6][R4.64] ;  /* 0x0000000604057981 */ /* 0x000168000c1e9900 */
[----:B------:R-:W5:Y:S04]  /*1620*/  LDG.E.CONSTANT R24, desc[UR6][R2.64+0x2c00] ;  /* 0x002c000602187981 */ /* 0x000f68000c1e9900 */
[----:B------:R-:W5:Y:S04]  /*1630*/  LDG.E.CONSTANT R27, desc[UR6][R2.64+0x3000] ;  /* 0x00300006021b7981 */ /* 0x000f68000c1e9900 */
[----:B------:R1:W5:Y:S01]  /*1640*/  LDG.E.CONSTANT R22, desc[UR6][R2.64+0x3400] ;  /* 0x0034000602167981 */ /* 0x000362000c1e9900 */
[----:B------:R-:W-:-:S05]  /*1650*/  VIADD R8, R8, 0x1000 ;  /* 0x0000100008087836 */ /* 0x000fca0000000000 */
[----:B------:R-:W-:Y:S02]  /*1660*/  ISETP.GE.AND P1, PT, R8, R11, PT ;  /* 0x0000000b0800720c */ /* 0x000fe40003f26270 */
[----:B0-----:R-:W-:Y:S01]  /*1670*/  IADD3 R4, P2, PT, R2, 0x4000, RZ ;  /* 0x0000400002047810 */ /* 0x001fe20007f5e0ff */
[----:B------:R-:W-:-:S04]  /*1680*/  VIADD R23, R23, 0x1000 ;  /* 0x0000100017177836 */ /* 0x000fc80000000000 */
[----:B-1----:R-:W-:Y:S02]  /*1690*/  IMAD.X R3, RZ, RZ, R3, P2 ;  /* 0x000000ffff037224 */ /* 0x002fe400010e0603 */
[----:B------:R-:W-:Y:S01]  /*16a0*/  IMAD.MOV.U32 R2, RZ, RZ, R4 ;  /* 0x000000ffff027224 */ /* 0x000fe200078e0004 */
[----:B--2---:R-:W-:-:S04]  /*16b0*/  IADD3 R10, PT, PT, R12, R10, R21 ;  /* 0x0000000a0c0a7210 */ /* 0x004fc80007ffe015 */
[----:B---3--:R-:W-:-:S04]  /*16c0*/  IADD3 R10, PT, PT, R17, R18, R10 ;  /* 0x00000012110a7210 */ /* 0x008fc80007ffe00a */
[----:B----4-:R-:W-:-:S04]  /*16d0*/  IADD3 R10, PT, PT, R15, R16, R10 ;  /* 0x000000100f0a7210 */ /* 0x010fc80007ffe00a */
[----:B-----5:R-:W-:-:S04]  /*16e0*/  IADD3 R10, PT, PT, R13, R14, R10 ;  /* 0x0000000e0d0a7210 */ /* 0x020fc80007ffe00a */
[----:B------:R-:W-:-:S04]  /*16f0*/  IADD3 R6, PT, PT, R19, R6, R10 ;  /* 0x0000000613067210 */ /* 0x000fc80007ffe00a */
[----:B------:R-:W-:-:S04]  /*1700*/  IADD3 R6, PT, PT, R20, R25, R6 ;  /* 0x0000001914067210 */ /* 0x000fc80007ffe006 */
[----:B------:R-:W-:-:S04]  /*1710*/  IADD3 R5, PT, PT, R24, R5, R6 ;  /* 0x0000000518057210 */ /* 0x000fc80007ffe006 */
[----:B------:R-:W-:Y:S01]  /*1720*/  IADD3 R21, PT, PT, R22, R27, R5 ;  /* 0x0000001b16157210 */ /* 0x000fe20007ffe005 */
[----:B------:R-:W-:Y:S06]  /*1730*/  @!P1 BRA `(.L_x_27) ;  /* 0xfffffffc00649947 */ /* 0x000fec000383ffff */
.L_x_26:
[----:B------:R-:W-:Y:S05]  /*1740*/  BSYNC.RECONVERGENT B2 ;  /* 0x0000000000027941 */ /* 0x000fea0003800200 */
.L_x_25:
[----:B------:R-:W-:Y:S01]  /*1750*/  IMAD.IADD R4, R9, 0x1, -R8 ;  /* 0x0000000109047824 */ /* 0x000fe200078e0a08 */
[----:B------:R-:W-:Y:S04]  /*1760*/  BSSY.RECONVERGENT B2, `(.L_x_28) ;  /* 0x000001a000027945 */ /* 0x000fe80003800200 */
[----:B------:R-:W-:-:S13]  /*1770*/  ISETP.GT.AND P1, PT, R4, 0x400, PT ;  /* 0x000004000400780c */ /* 0x000fda0003f24270 */
[----:B------:R-:W-:Y:S05]  /*1780*/  @!P1 BRA `(.L_x_29) ;  /* 0x00000000005c9947 */ /* 0x000fea0003800000 */
[----:B------:R-:W0:Y:S01]  /*1790*/  LDC.64 R6, c[0x0][0x380] ;  /* 0x0000e000ff067b82 */ /* 0x000e220000000a00 */
[C---:B------:R-:W-:Y:S01]  /*17a0*/  VIADD R11, R23.reuse, 0x400 ;  /* 0x00000400170b7836 */ /* 0x040fe20000000000 */
[----:B------:R-:W2:Y:S04]  /*17b0*/  LDG.E.CONSTANT R10, desc[UR6][R2.64+-0x400] ;  /* 0xfffc0006020a7981 */ /* 0x000ea8000c1e9900 */
[----:B------:R-:W3:Y:S04]  /*17c0*/  LDG.E.CONSTANT R12, desc[UR6][R2.64+0x400] ;  /* 0x00040006020c7981 */ /* 0x000ee8000c1e9900 */
[----:B------:R-:W4:Y:S04]  /*17d0*/  LDG.E.CONSTANT R13, desc[UR6][R2.64+0xc00] ;  /* 0x000c0006020d7981 */ /* 0x000f28000c1e9900 */
[----:B------:R-:W5:Y:S04]  /*17e0*/  LDG.E.CONSTANT R15, desc[UR6][R2.64+0x1000] ;  /* 0x00100006020f7981 */ /* 0x000f68000c1e9900 */
[----:B------:R1:W5:Y:S01]  /*17f0*/  LDG.E.CONSTANT R14, desc[UR6][R2.64+0x1400] ;  /* 0x00140006020e7981 */ /* 0x000362000c1e9900 */
[----:B0-----:R-:W-:-:S04]  /*1800*/  IMAD.WIDE.U32 R4, R23, 0x4, R6 ;  /* 0x0000000417047825 */ /* 0x001fc800078e0006 */
[----:B------:R-:W-:Y:S02]  /*1810*/  IMAD.WIDE.U32 R6, R11, 0x4, R6 ;  /* 0x000000040b067825 */ /* 0x000fe400078e0006 */
[----:B------:R-:W2:Y:S04]  /*1820*/  LDG.E.CONSTANT R4, desc[UR6][R4.64] ;  /* 0x0000000604047981 */ /* 0x000ea8000c1e9900 */
[----:B------:R-:W3:Y:S04]  /*1830*/  LDG.E.CONSTANT R11, desc[UR6][R2.64] ;  /* 0x00000006020b7981 */ /* 0x000ee8000c1e9900 */
[----:B------:R-:W4:Y:S01]  /*1840*/  LDG.E.CONSTANT R7, desc[UR6][R6.64] ;  /* 0x0000000606077981 */ /* 0x000f22000c1e9900 */
[----:B------:R-:W-:Y:S01]  /*1850*/  PLOP3.LUT P0, PT, PT, PT, PT, 0x8, 0x80 ;  /* 0x000000000080781c */ /* 0x000fe20003f0e170 */
[----:B------:R-:W-:-:S02]  /*1860*/  VIADD R8, R8, 0x800 ;  /* 0x0000080008087836 */ /* 0x000fc40000000000 */
[----:B------:R-:W-:Y:S01]  /*1870*/  VIADD R23, R23, 0x800 ;  /* 0x0000080017177836 */ /* 0x000fe20000000000 */
[----:B--2---:R-:W-:Y:S02]  /*1880*/  IADD3 R10, PT, PT, R10, R4, R21 ;  /* 0x000000040a0a7210 */ /* 0x004fe40007ffe015 */
[----:B------:R-:W-:Y:S02]  /*1890*/  IADD3 R4, P1, PT, R2, 0x2000, RZ ;  /* 0x0000200002047810 */ /* 0x000fe40007f3e0ff */
[----:B---3--:R-:W-:-:S03]  /*18a0*/  IADD3 R10, PT, PT, R12, R11, R10 ;  /* 0x0000000b0c0a7210 */ /* 0x008fc60007ffe00a */
[----:B------:R-:W-:Y:S01]  /*18b0*/  IMAD.X R5, RZ, RZ, R3, P1 ;  /* 0x000000ffff057224 */ /* 0x000fe200008e0603 */
[----:B----4-:R-:W-:Y:S01]  /*18c0*/  IADD3 R10, PT, PT, R13, R7, R10 ;  /* 0x000000070d0a7210 */ /* 0x010fe20007ffe00a */
[----:B-1----:R-:W-:Y:S02]  /*18d0*/  IMAD.MOV.U32 R2, RZ, RZ, R4 ;  /* 0x000000ffff027224 */ /* 0x002fe400078e0004 */
[----:B------:R-:W-:Y:S01]  /*18e0*/  IMAD.MOV.U32 R3, RZ, RZ, R5 ;  /* 0x000000ffff037224 */ /* 0x000fe200078e0005 */
[----:B-----5:R-:W-:-:S07]  /*18f0*/  IADD3 R21, PT, PT, R14, R15, R10 ;  /* 0x0000000f0e157210 */ /* 0x020fce0007ffe00a */
.L_x_29:
[----:B------:R-:W-:Y:S05]  /*1900*/  BSYNC.RECONVERGENT B2 ;  /* 0x0000000000027941 */ /* 0x000fea0003800200 */
.L_x_28:
[----:B------:R-:W-:-:S13]  /*1910*/  ISETP.LT.OR P0, PT, R8, R9, P0 ;  /* 0x000000090800720c */ /* 0x000fda0000701670 */
[----:B------:R-:W-:Y:S05]  /*1920*/  @!P0 BRA `(.L_x_21) ;  /* 0x0000000000208947 */ /* 0x000fea0003800000 */
[----:B------:R-:W0:Y:S01]  /*1930*/  LDC.64 R4, c[0x0][0x380] ;  /* 0x0000e000ff047b82 */ /* 0x000e220000000a00 */
[----:B------:R-:W2:Y:S04]  /*1940*/  LDG.E.CONSTANT R6, desc[UR6][R2.64+-0x400] ;  /* 0xfffc000602067981 */ /* 0x000ea8000c1e9900 */
[----:B------:R-:W3:Y:S04]  /*1950*/  LDG.E.CONSTANT R7, desc[UR6][R2.64] ;  /* 0x0000000602077981 */ /* 0x000ee8000c1e9900 */
[----:B------:R-:W3:Y:S01]  /*1960*/  LDG.E.CONSTANT R8, desc[UR6][R2.64+0x400] ;  /* 0x0004000602087981 */ /* 0x000ee2000c1e9900 */
[----:B0-----:R-:W-:-:S06]  /*1970*/  IMAD.WIDE.U32 R4, R23, 0x4, R4 ;  /* 0x0000000417047825 */ /* 0x001fcc00078e0004 */
[----:B------:R-:W2:Y:S02]  /*1980*/  LDG.E.CONSTANT R4, desc[UR6][R4.64] ;  /* 0x0000000604047981 */ /* 0x000ea4000c1e9900 */
[----:B--2---:R-:W-:-:S04]  /*1990*/  IADD3 R6, PT, PT, R6, R4, R21 ;  /* 0x0000000406067210 */ /* 0x004fc80007ffe015 */
[----:B---3--:R-:W-:-:S07]  /*19a0*/  IADD3 R21, PT, PT, R8, R7, R6 ;  /* 0x0000000708157210 */ /* 0x008fce0007ffe006 */
.L_x_21:
[----:B------:R-:W-:Y:S05]  /*19b0*/  BSYNC.RECONVERGENT B1 ;  /* 0x0000000000017941 */ /* 0x000fea0003800200 */
.L_x_19:
[----:B------:R-:W0:Y:S01]  /*19c0*/  S2R R8, SR_LANEID ;  /* 0x0000000000087919 */ /* 0x000e220000000000 */
[----:B------:R-:W1:Y:S01]  /*19d0*/  SHFL.DOWN PT, R2, R21, 0x1, 0x1f ;  /* 0x08201f0015027f89 */ /* 0x000e6200000e0000 */
[C---:B0-----:R-:W-:Y:S02]  /*19e0*/  ISETP.GT.AND P0, PT, R8.reuse, 0x1e, PT ;  /* 0x0000001e0800780c */ /* 0x041fe40003f04270 */
[----:B------:R-:W-:Y:S02]  /*19f0*/  ISETP.NE.AND P1, PT, R8, RZ, PT ;  /* 0x000000ff0800720c */ /* 0x000fe40003f25270 */
[----:B-1----:R-:W-:Y:S02]  /*1a00*/  SEL R2, R2, RZ, !P0 ;  /* 0x000000ff02027207 */ /* 0x002fe40004000000 */
[----:B------:R-:W-:-:S03]  /*1a10*/  ISETP.GT.AND P0, PT, R8, 0x1d, PT ;  /* 0x0000001d0800780c */ /* 0x000fc60003f04270 */
[----:B------:R-:W-:-:S05]  /*1a20*/  IMAD.IADD R2, R2, 0x1, R21 ;  /* 0x0000000102027824 */ /* 0x000fca00078e0215 */
[----:B------:R-:W0:Y:S01]  /*1a30*/  SHFL.DOWN PT, R3, R2, 0x2, 0x1f ;  /* 0x08401f0002037f89 */ /* 0x000e2200000e0000 */
[----:B------:R-:W-:Y:S01]  /*1a40*/  @!P1 MOV R6, 0x400 ;  /* 0x0000040000069802 */ /* 0x000fe20000000f00 */
[----:B------:R-:W1:Y:S01]  /*1a50*/  @!P1 S2R R7, SR_CgaCtaId ;  /* 0x0000000000079919 */ /* 0x000e620000008800 */
[----:B0-----:R-:W-:Y:S02]  /*1a60*/  SEL R3, R3, RZ, !P0 ;  /* 0x000000ff03037207 */ /* 0x001fe40004000000 */
[----:B------:R-:W-:-:S03]  /*1a70*/  ISETP.GT.AND P0, PT, R8, 0x1b, PT ;  /* 0x0000001b0800780c */ /* 0x000fc60003f04270 */
[----:B------:R-:W-:-:S05]  /*1a80*/  IMAD.IADD R3, R2, 0x1, R3 ;  /* 0x0000000102037824 */ /* 0x000fca00078e0203 */
[----:B------:R-:W0:Y:S01]  /*1a90*/  SHFL.DOWN PT, R4, R3, 0x4, 0x1f ;  /* 0x08801f0003047f89 */ /* 0x000e2200000e0000 */
[----:B-1----:R-:W-:Y:S02]  /*1aa0*/  @!P1 LEA R6, R7, R6, 0x18 ;  /* 0x0000000607069211 */ /* 0x002fe400078ec0ff */
[----:B0-----:R-:W-:Y:S02]  /*1ab0*/  SEL R4, R4, RZ, !P0 ;  /* 0x000000ff04047207 */ /* 0x001fe40004000000 */
[----:B------:R-:W-:-:S03]  /*1ac0*/  ISETP.GT.AND P0, PT, R8, 0x17, PT ;  /* 0x000000170800780c */ /* 0x000fc60003f04270 */
[----:B------:R-:W-:Y:S01]  /*1ad0*/  IMAD.IADD R4, R3, 0x1, R4 ;  /* 0x0000000103047824 */ /* 0x000fe200078e0204 */
[----:B------:R-:W-:-:S04]  /*1ae0*/  @!P1 SHF.R.U32.HI R3, RZ, 0x3, R0 ;  /* 0x00000003ff039819 */ /* 0x000fc80000011600 */
        /* <DEDUP_REMOVED lines=13> */
[----:B------:R-:W0:Y:S01]  /*1bc0*/  S2UR UR5, SR_CgaCtaId ;  /* 0x00000000000579c3 */ /* 0x000e220000008800 */
[----:B------:R-:W-:Y:S02]  /*1bd0*/  UMOV UR4, 0x400 ;  /* 0x0000040000047882 */ /* 0x000fe40000000000 */
[----:B0-----:R-:W-:-:S09]  /*1be0*/  ULEA UR4, UR5, UR4, 0x18 ;  /* 0x0000000405047291 */ /* 0x001fd2000f8ec0ff */
[----:B------:R-:W-:Y:S04]  /*1bf0*/  LDS R0, [UR4+0xc] ;  /* 0x00000c04ff007984 */ /* 0x000fe80008000800 */
[----:B---3--:R-:W0:Y:S04]  /*1c00*/  LDS.128 R4, [UR4+0x10] ;  /* 0x00001004ff047984 */ /* 0x008e280008000c00 */
[----:B------:R-:W1:Y:S01]  /*1c10*/  LDS.64 R8, [UR4+0x20] ;  /* 0x00002004ff087984 */ /* 0x000e620008000a00 */
[----:B0-----:R-:W-:-:S04]  /*1c20*/  IADD3 R0, PT, PT, R4, R0, R3 ;  /* 0x0000000004007210 */ /* 0x001fc80007ffe003 */
[----:B------:R-:W-:-:S04]  /*1c30*/  IADD3 R0, PT, PT, R6, R0, R5 ;  /* 0x0000000006007210 */ /* 0x000fc80007ffe005 */
[----:B-1----:R-:W-:-:S05]  /*1c40*/  IADD3 R0, PT, PT, R8, R0, R7 ;  /* 0x0000000008007210 */ /* 0x002fca0007ffe007 */
[----:B------:R-:W-:Y:S01]  /*1c50*/  IMAD.IADD R3, R0, 0x1, R9 ;  /* 0x0000000100037824 */ /* 0x000fe200078e0209 */
[----:B------:R-:W-:Y:S06]  /*1c60*/  BRA `(.L_x_17) ;  /* 0x0000001c00307947 */ /* 0x000fec0003800000 */
.L_x_2:
        /* <DEDUP_REMOVED lines=12> */
.L_x_32:
[----:B------:R-:W-:Y:S05]  /*1d30*/  BSYNC.RECONVERGENT B1 ;  /* 0x0000000000017941 */ /* 0x000fea0003800200 */
.L_x_31:
        /* <DEDUP_REMOVED lines=16> */
.L_x_37:
        /* <DEDUP_REMOVED lines=9> */
.L_x_36:
[----:B------:R-:W-:Y:S05]  /*1ed0*/  BSYNC.RECONVERGENT B2 ;  /* 0x0000000000027941 */ /* 0x000fea0003800200 */
.L_x_35:
        /* <DEDUP_REMOVED lines=8> */
.L_x_40:
        /* <DEDUP_REMOVED lines=35> */
.L_x_39:
[----:B------:R-:W-:Y:S05]  /*2190*/  BSYNC.RECONVERGENT B2 ;  /* 0x0000000000027941 */ /* 0x000fea0003800200 */
.L_x_38:
        /* <DEDUP_REMOVED lines=22> */
.L_x_42:
[----:B------:R-:W-:Y:S05]  /*2300*/  BSYNC.RECONVERGENT B2 ;  /* 0x0000000000027941 */ /* 0x000fea0003800200 */
.L_x_41:
        /* <DEDUP_REMOVED lines=10> */
.L_x_34:
[----:B------:R-:W-:Y:S05]  /*23b0*/  BSYNC.RECONVERGENT B1 ;  /* 0x0000000000017941 */ /* 0x000fea0003800200 */
.L_x_33:
        /* <DEDUP_REMOVED lines=38> */
[----:B------:R-:W0:Y:S04]  /*2620*/  LDS.128 R4, [UR4+0x10] ;  /* 0x00001004ff047984 */ /* 0x000e280008000c00 */
[----:B------:R-:W1:Y:S01]  /*2630*/  LDS.64 R8, [UR4+0x20] ;  /* 0x00002004ff087984 */ /* 0x000e620008000a00 */
[----:B0-----:R-:W-:-:S04]  /*2640*/  IADD3 R0, PT, PT, R4, R0, R3 ;  /* 0x0000000004007210 */ /* 0x001fc80007ffe003 */
[----:B------:R-:W-:-:S04]  /*2650*/  IADD3 R0, PT, PT, R6, R0, R5 ;  /* 0x0000000006007210 */ /* 0x000fc80007ffe005 */
[----:B-1----:R-:W-:-:S05]  /*2660*/  IADD3 R0, PT, PT, R8, R0, R7 ;  /* 0x0000000008007210 */ /* 0x002fca0007ffe007 */
[----:B--2---:R-:W-:Y:S01]  /*2670*/  IMAD.IADD R3, R0, 0x1, R9 ;  /* 0x0000000100037824 */ /* 0x004fe200078e0209 */
[----:B------:R-:W-:Y:S06]  /*2680*/  BRA `(.L_x_17) ;  /* 0x0000001000a87947 */ /* 0x000fec0003800000 */
.L_x_43:
        /* <DEDUP_REMOVED lines=16> */
[----:B------:R-:W1:Y:S02]  /*2790*/  SHFL.DOWN PT, R2, R3, 0x2, R7 ;  /* 0x0840000003027989 */ /* 0x000e6400000e0007 */
[----:B-1----:R-:W-:Y:S02]  /*27a0*/  SEL R2, R2, RZ, !P0 ;  /* 0x000000ff02027207 */ /* 0x002fe40004000000 */
[----:B------:R-:W-:-:S03]  /*27b0*/  ISETP.GT.AND P0, PT, R8, R7, PT ;  /* 0x000000070800720c */ /* 0x000fc60003f04270 */
[----:B------:R-:W-:Y:S01]  /*27c0*/  IMAD.IADD R2, R3, 0x1, R2 ;  /* 0x0000000103027824 */ /* 0x000fe200078e0202 */
[----:B------:R-:W-:-:S04]  /*27d0*/  @!P1 SHF.R.U32.HI R3, RZ, 0x3, R9 ;  /* 0x00000003ff039819 */ /* 0x000fc80000011609 */
[----:B------:R-:W1:Y:S02]  /*27e0*/  SHFL.DOWN PT, R4, R2, 0x4, R7 ;  /* 0x0880000002047989 */ /* 0x000e6400000e0007 */
[----:B-1----:R-:W-:Y:S01]  /*27f0*/  SEL R5, R4, RZ, !P0 ;  /* 0x000000ff04057207 */ /* 0x002fe20004000000 */
[C---:B------:R-:W-:Y:S02]  /*2800*/  VIADD R4, R6.reuse, 0x8 ;  /* 0x0000000806047836 */ /* 0x040fe40000000000 */
[----:B------:R-:W-:Y:S02]  /*2810*/  VIADD R6, R6, 0x10 ;  /* 0x0000001006067836 */ /* 0x000fe40000000000 */
[----:B------:R-:W-:Y:S01]  /*2820*/  IMAD.IADD R5, R2, 0x1, R5 ;  /* 0x0000000102057824 */ /* 0x000fe200078e0205 */
[----:B------:R-:W-:Y:S02]  /*2830*/  ISETP.GT.AND P0, PT, R4, R7, PT ;  /* 0x000000070400720c */ /* 0x000fe40003f04270 */
[----:B------:R-:W-:-:S02]  /*2840*/  @!P1 MOV R4, 0x400 ;  /* 0x0000040000049802 */ /* 0x000fc40000000f00 */
[----:B------:R-:W1:Y:S02]  /*2850*/  SHFL.DOWN PT, R0, R5, 0x8, R7 ;  /* 0x0900000005007989 */ /* 0x000e6400000e0007 */
[----:B0-----:R-:W-:Y:S02]  /*2860*/  @!P1 LEA R11, R11, R4, 0x18 ;  /* 0x000000040b0b9211 */ /* 0x001fe400078ec0ff */
[----:B------:R-:W-:-:S05]  /*2870*/  @!P1 LOP3.LUT R4, R3, 0x7c, RZ, 0xc0, !PT ;  /* 0x0000007c03049812 */ /* 0x000fca00078ec0ff */
[----:B------:R-:W-:Y:S01]  /*2880*/  @!P1 IMAD.IADD R4, R4, 0x1, R11 ;  /* 0x0000000104049824 */ /* 0x000fe200078e020b */
[----:B-1----:R-:W-:Y:S02]  /*2890*/  SEL R0, R0, RZ, !P0 ;  /* 0x000000ff00007207 */ /* 0x002fe40004000000 */
        /* <DEDUP_REMOVED lines=15> */
[----:B-1----:R-:W0:Y:S04]  /*2990*/  LDS.128 R4, [UR4+0x10] ;  /* 0x00001004ff047984 */ /* 0x002e280008000c00 */
        /* <DEDUP_REMOVED lines=18> */
.L_x_30:
[----:B------:R-:W0:Y:S01]  /*2ac0*/  S2R R0, SR_TID.X ;  /* 0x0000000000007919 */ /* 0x000e220000002100 */
[----:B------:R-:W0:Y:S02]  /*2ad0*/  LDC.64 R2, c[0x0][0x380] ;  /* 0x0000e000ff027b82 */ /* 0x000e240000000a00 */
[----:B0-----:R-:W-:-:S05]  /*2ae0*/  IMAD.WIDE.U32 R2, R0, 0x4, R2 ;  /* 0x0000000400027825 */ /* 0x001fca00078e0002 */
[----:B------:R-:W2:Y:S04]  /*2af0*/  LDG.E.CONSTANT R19, desc[UR6][R2.64] ;  /* 0x0000000602137981 */ /* 0x000ea8000c1e9900 */
[----:B------:R-:W2:Y:S04]  /*2b00*/  LDG.E.CONSTANT R4, desc[UR6][R2.64+0x400] ;  /* 0x0004000602047981 */ /* 0x000ea8000c1e9900 */
[----:B------:R-:W2:Y:S04]  /*2b10*/  LDG.E.CONSTANT R5, desc[UR6][R2.64+0x800] ;  /* 0x0008000602057981 */ /* 0x000ea8000c1e9900 */
[----:B------:R-:W3:Y:S04]  /*2b20*/  LDG.E.CONSTANT R6, desc[UR6][R2.64+0xc00] ;  /* 0x000c000602067981 */ /* 0x000ee8000c1e9900 */
[----:B------:R-:W3:Y:S04]  /*2b30*/  LDG.E.CONSTANT R7, desc[UR6][R2.64+0x1000] ;  /* 0x0010000602077981 */ /* 0x000ee8000c1e9900 */
[----:B------:R-:W4:Y:S04]  /*2b40*/  LDG.E.CONSTANT R8, desc[UR6][R2.64+0x1400] ;  /* 0x0014000602087981 */ /* 0x000f28000c1e9900 */
[----:B------:R-:W4:Y:S04]  /*2b50*/  LDG.E.CONSTANT R9, desc[UR6][R2.64+0x1800] ;  /* 0x0018000602097981 */ /* 0x000f28000c1e9900 */
[----:B------:R-:W5:Y:S04]  /*2b60*/  LDG.E.CONSTANT R10, desc[UR6][R2.64+0x1c00] ;  /* 0x001c0006020a7981 */ /* 0x000f68000c1e9900 */
[----:B------:R-:W5:Y:S04]  /*2b70*/  LDG.E.CONSTANT R11, desc[UR6][R2.64+0x2000] ;  /* 0x00200006020b7981 */ /* 0x000f68000c1e9900 */
[----:B------:R-:W5:Y:S04]  /*2b80*/  LDG.E.CONSTANT R12, desc[UR6][R2.64+0x2400] ;  /* 0x00240006020c7981 */ /* 0x000f68000c1e9900 */
[----:B------:R-:W5:Y:S04]  /*2b90*/  LDG.E.CONSTANT R13, desc[UR6][R2.64+0x2800] ;  /* 0x00280006020d7981 */ /* 0x000f68000c1e9900 */
[----:B------:R-:W5:Y:S04]  /*2ba0*/  LDG.E.CONSTANT R14, desc[UR6][R2.64+0x2c00] ;  /* 0x002c0006020e7981 */ /* 0x000f68000c1e9900 */
[----:B------:R-:W5:Y:S04]  /*2bb0*/  LDG.E.CONSTANT R15, desc[UR6][R2.64+0x3000] ;  /* 0x00300006020f7981 */ /* 0x000f68000c1e9900 */
[----:B------:R-:W5:Y:S04]  /*2bc0*/  LDG.E.CONSTANT R16, desc[UR6][R2.64+0x3400] ;  /* 0x0034000602107981 */ /* 0x000f68000c1e9900 */
[----:B------:R-:W5:Y:S04]  /*2bd0*/  LDG.E.CONSTANT R17, desc[UR6][R2.64+0x3800] ;  /* 0x0038000602117981 */ /* 0x000f68000c1e9900 */
[----:B------:R-:W5:Y:S01]  /*2be0*/  LDG.E.CONSTANT R18, desc[UR6][R2.64+0x3c00] ;  /* 0x003c000602127981 */ /* 0x000f62000c1e9900 */
[----:B------:R-:W-:-:S02]  /*2bf0*/  ISETP.GE.U32.AND P0, PT, R20, 0x2000, PT ;  /* 0x000020001400780c */ /* 0x000fc40003f06070 */
[----:B--2---:R-:W-:-:S04]  /*2c00*/  IADD3 R4, PT, PT, R5, R4, R19 ;  /* 0x0000000405047210 */ /* 0x004fc80007ffe013 */
[----:B---3--:R-:W-:-:S04]  /*2c10*/  IADD3 R4, PT, PT, R7, R6, R4 ;  /* 0x0000000607047210 */ /* 0x008fc80007ffe004 */
[----:B----4-:R-:W-:-:S04]  /*2c20*/  IADD3 R4, PT, PT, R9, R8, R4 ;  /* 0x0000000809047210 */ /* 0x010fc80007ffe004 */
[----:B-----5:R-:W-:Y:S01]  /*2c30*/  IADD3 R4, PT, PT, R11, R10, R4 ;  /* 0x0000000a0b047210 */ /* 0x020fe20007ffe004 */
[----:B------:R-:W-:-:S03]  /*2c40*/  IMAD.MOV.U32 R11, RZ, RZ, 0x1000 ;  /* 0x00001000ff0b7424 */ /* 0x000fc600078e00ff */
[----:B------:R-:W-:-:S04]  /*2c50*/  IADD3 R4, PT, PT, R13, R12, R4 ;  /* 0x0000000c0d047210 */ /* 0x000fc80007ffe004 */
[----:B------:R-:W-:-:S04]  /*2c60*/  IADD3 R4, PT, PT, R15, R14, R4 ;  /* 0x0000000e0f047210 */ /* 0x000fc80007ffe004 */
[----:B------:R-:W-:-:S05]  /*2c70*/  IADD3 R17, PT, PT, R17, R16, R4 ;  /* 0x0000001011117210 */ /* 0x000fca0007ffe004 */
[----:B------:R-:W-:Y:S01]  /*2c80*/  IMAD.IADD R8, R18, 0x1, R17 ;  /* 0x0000000112087824 */ /* 0x000fe200078e0211 */
[----:B------:R-:W-:Y:S06]  /*2c90*/  @!P0 BRA `(.L_x_44) ;  /* 0x00000000008c8947 */ /* 0x000fec0003800000 */
[----:B------:R-:W0:Y:S01]  /*2ca0*/  LDC R7, c[0x0][0x390] ;  /* 0x0000e400ff077b82 */ /* 0x000e220000000800 */
[----:B------:R-:W-:Y:S02]  /*2cb0*/  VIADD R6, R20, 0xfffff000 ;  /* 0xfffff00014067836 */ /* 0x000fe40000000000 */
[----:B------:R-:W-:-:S07]  /*2cc0*/  IMAD.MOV.U32 R11, RZ, RZ, 0x1000 ;  /* 0x00001000ff0b7424 */ /* 0x000fce00078e00ff */
.L_x_46:
[----:B------:R-:W-:-:S05]  /*2cd0*/  IMAD.WIDE R4, R11, 0x4, R2 ;  /* 0x000000040b047825 */ /* 0x000fca00078e0202 */
        /* <DEDUP_REMOVED lines=16> */
[----:B--2---:R-:W-:-:S04]  /*2de0*/  IADD3 R18, PT, PT, R18, R19, R8 ;  /* 0x0000001312127210 */ /* 0x004fc80007ffe008 */
[----:B---3--:R-:W-:Y:S01]  /*2df0*/  IADD3 R18, PT, PT, R21, R20, R18 ;  /* 0x0000001415127210 */ /* 0x008fe20007ffe012 */
[----:B0-----:R-:W-:-:S04]  /*2e00*/  IMAD.MOV.U32 R20, RZ, RZ, R7 ;  /* 0x000000ffff147224 */ /* 0x001fc800078e0007 */
[----:B------:R-:W-:Y:S01]  /*2e10*/  IMAD.IADD R8, R20, 0x1, -R11 ;  /* 0x0000000114087824 */ /* 0x000fe200078e0a0b */
[----:B----4-:R-:W-:-:S04]  /*2e20*/  IADD3 R18, PT, PT, R23, R22, R18 ;  /* 0x0000001617127210 */ /* 0x010fc80007ffe012 */
[----:B------:R-:W-:Y:S02]  /*2e30*/  ISETP.GE.AND P0, PT, R8, 0x1000, PT ;  /* 0x000010000800780c */ /* 0x000fe40003f06270 */
[----:B-----5:R-:W-:-:S04]  /*2e40*/  IADD3 R18, PT, PT, R25, R24, R18 ;  /* 0x0000001819127210 */ /* 0x020fc80007ffe012 */
[----:B------:R-:W-:-:S04]  /*2e50*/  IADD3 R14, PT, PT, R14, R17, R18 ;  /* 0x000000110e0e7210 */ /* 0x000fc80007ffe012 */
[----:B------:R-:W-:-:S04]  /*2e60*/  IADD3 R12, PT, PT, R15, R12, R14 ;  /* 0x0000000c0f0c7210 */ /* 0x000fc80007ffe00e */
[----:B------:R-:W-:-:S04]  /*2e70*/  IADD3 R10, PT, PT, R10, R13, R12 ;  /* 0x0000000d0a0a7210 */ /* 0x000fc80007ffe00c */
[----:B------:R-:W-:Y:S01]  /*2e80*/  IADD3 R8, PT, PT, R16, R9, R10 ;  /* 0x0000000910087210 */ /* 0x000fe20007ffe00a */
[----:B------:R-:W-:Y:S06]  /*2e90*/  @!P0 BRA `(.L_x_45) ;  /* 0x0000000400fc8947 */ /* 0x000fec0003800000 */
[----:B------:R-:W-:-:S05]  /*2ea0*/  VIADD R11, R11, 0x1000 ;  /* 0x000010000b0b7836 */ /* 0x000fca0000000000 */
[----:B------:R-:W-:-:S13]  /*2eb0*/  ISETP.GT.AND P0, PT, R11, R6, PT ;  /* 0x000000060b00720c */ /* 0x000fda0003f04270 */
[----:B------:R-:W-:Y:S05]  /*2ec0*/  @!P0 BRA `(.L_x_46) ;  /* 0xfffffffc00808947 */ /* 0x000fea000383ffff */
.L_x_44:
        /* <DEDUP_REMOVED lines=20> */
.L_x_50:
        /* <DEDUP_REMOVED lines=8> */
.L_x_49:
[----:B------:R-:W-:Y:S05]  /*3090*/  BSYNC.RECONVERGENT B2 ;  /* 0x0000000000027941 */ /* 0x000fea0003800200 */
.L_x_48:
        /* <DEDUP_REMOVED lines=16> */
.L_x_53:
        /* <DEDUP_REMOVED lines=20> */
[----:B------:R-:W5:Y:S04]  /*32e0*/  LDG.E.CONSTANT R22, desc[UR6][R2.64+0x2400] ;  /* 0x0024000602167981 */ /* 0x000f68000c1e9900 */
[----:B------:R0:W5:Y:S04]  /*32f0*/  LDG.E.CONSTANT R5, desc[UR6][R4.64] ;  /* 0x0000000604057981 */ /* 0x000168000c1e9900 */
        /* <DEDUP_REMOVED lines=17> */
.L_x_52:
[----:B------:R-:W-:Y:S05]  /*3410*/  BSYNC.RECONVERGENT B2 ;  /* 0x0000000000027941 */ /* 0x000fea0003800200 */
.L_x_51:
        /* <DEDUP_REMOVED lines=10> */
[----:B------:R-:W5:Y:S01]  /*34c0*/  LDG.E.CONSTANT R16, desc[UR6][R2.64+0x1400] ;  /* 0x0014000602107981 */ /* 0x000f62000c1e9900 */
[----:B0-----:R-:W-:-:S04]  /*34d0*/  IMAD.WIDE.U32 R4, R11, 0x4, R6 ;  /* 0x000000040b047825 */ /* 0x001fc800078e0006 */
[----:B------:R-:W-:Y:S02]  /*34e0*/  IMAD.WIDE.U32 R6, R13, 0x4, R6 ;  /* 0x000000040d067825 */ /* 0x000fe400078e0006 */
[----:B------:R0:W2:Y:S04]  /*34f0*/  LDG.E.CONSTANT R5, desc[UR6][R4.64] ;  /* 0x0000000604057981 */ /* 0x0000a8000c1e9900 */
[----:B------:R1:W3:Y:S04]  /*3500*/  LDG.E.CONSTANT R13, desc[UR6][R2.64] ;  /* 0x00000006020d7981 */ /* 0x0002e8000c1e9900 */
[----:B------:R-:W4:Y:S01]  /*3510*/  LDG.E.CONSTANT R7, desc[UR6][R6.64] ;  /* 0x0000000606077981 */ /* 0x000f22000c1e9900 */
[----:B0-----:R-:W-:Y:S01]  /*3520*/  IADD3 R4, P1, PT, R2, 0x2000, RZ ;  /* 0x0000200002047810 */ /* 0x001fe20007f3e0ff */
[----:B------:R-:W-:Y:S01]  /*3530*/  VIADD R10, R10, 0x800 ;  /* 0x000008000a0a7836 */ /* 0x000fe20000000000 */
[----:B------:R-:W-:Y:S01]  /*3540*/  PLOP3.LUT P0, PT, PT, PT, PT, 0x8, 0x80 ;  /* 0x000000000080781c */ /* 0x000fe20003f0e170 */
[----:B------:R-:W-:-:S02]  /*3550*/  VIADD R11, R11, 0x800 ;  /* 0x000008000b0b7836 */ /* 0x000fc40000000000 */
[----:B-1----:R-:W-:Y:S01]  /*3560*/  IMAD.MOV.U32 R2, RZ, RZ, R4 ;  /* 0x000000ffff027224 */ /* 0x002fe200078e0004 */
[----:B--2---:R-:W-:-:S04]  /*3570*/  IADD3 R12, PT, PT, R12, R5, R8 ;  /* 0x000000050c0c7210 */ /* 0x004fc80007ffe008 */
[----:B---3--:R-:W-:Y:S01]  /*3580*/  IADD3 R12, PT, PT, R14, R13, R12 ;  /* 0x0000000d0e0c7210 */ /* 0x008fe20007ffe00c */
[----:B------:R-:W-:-:S03]  /*3590*/  IMAD.X R5, RZ, RZ, R3, P1 ;  /* 0x000000ffff057224 */ /* 0x000fc600008e0603 */
[----:B----4-:R-:W-:Y:S01]  /*35a0*/  IADD3 R12, PT, PT, R15, R7, R12 ;  /* 0x000000070f0c7210 */ /* 0x010fe20007ffe00c */
[----:B------:R-:W-:-:S03]  /*35b0*/  IMAD.MOV.U32 R3, RZ, RZ, R5 ;  /* 0x000000ffff037224 */ /* 0x000fc600078e0005 */
[----:B-----5:R-:W-:-:S07]  /*35c0*/  IADD3 R8, PT, PT, R16, R17, R12 ;  /* 0x0000001110087210 */ /* 0x020fce0007ffe00c */
.L_x_55:
[----:B------:R-:W-:Y:S05]  /*35d0*/  BSYNC.RECONVERGENT B2 ;  /* 0x0000000000027941 */ /* 0x000fea0003800200 */
.L_x_54:
        /* <DEDUP_REMOVED lines=10> */
.L_x_47:
[----:B------:R-:W-:Y:S05]  /*3680*/  BSYNC.RECONVERGENT B1 ;  /* 0x0000000000017941 */ /* 0x000fea0003800200 */
.L_x_45:
[----:B------:R-:W0:Y:S01]  /*3690*/  S2R R9, SR_LANEID ;  /* 0x0000000000097919 */ /* 0x000e220000000000 */
[----:B------:R-:W1:Y:S01]  /*36a0*/  SHFL.DOWN PT, R2, R8, 0x1, 0x1f ;  /* 0x08201f0008027f89 */ /* 0x000e6200000e0000 */
[C---:B0-----:R-:W-:Y:S02]  /*36b0*/  ISETP.GT.AND P0, PT, R9.reuse, 0x1e, PT ;  /* 0x0000001e0900780c */ /* 0x041fe40003f04270 */
[C---:B------:R-:W-:Y:S02]  /*36c0*/  ISETP.NE.AND P1, PT, R9.reuse, RZ, PT ;  /* 0x000000ff0900720c */ /* 0x040fe40003f25270 */
        /* <DEDUP_REMOVED lines=37> */
[----:B0-----:R-:W-:-:S07]  /*3920*/  IMAD.IADD R3, R0, 0x1, R9 ;  /* 0x0000000100037824 */ /* 0x001fce00078e0209 */
.L_x_17:
[----:B------:R-:W-:Y:S05]  /*3930*/  BSYNC.RECONVERGENT B0 ;  /* 0x0000000000007941 */ /* 0x000fea0003800200 */
.L_x_1:
[----:B------:R-:W-:Y:S05]  /*3940*/  @P0 EXIT ;  /* 0x000000000000094d */ /* 0x000fea0003800000 */
[----:B-1----:R-:W1:Y:S01]  /*3950*/  LDC.64 R4, c[0x0][0x388] ;  /* 0x0000e200ff047b82 */ /* 0x002e620000000a00 */
[----:B------:R-:W0:Y:S02]  /*3960*/  LDCU UR4, c[0x0][0x398] ;  /* 0x00007300ff0477ac */ /* 0x000e240008000800 */
[----:B0-234-:R-:W-:-:S05]  /*3970*/  VIADD R3, R3, UR4 ;  /* 0x0000000403037c36 */ /* 0x01dfca0008000000 */
[----:B-1----:R-:W-:Y:S01]  /*3980*/  STG.E desc[UR6][R4.64], R3 ;  /* 0x0000000304007986 */ /* 0x002fe2000c101906 */
[----:B------:R-:W-:Y:S05]  /*3990*/  EXIT ;  /* 0x000000000000794d */ /* 0x000fea0003800000 */
.L_x_56:
[----:B------:R-:W-:-:S00]  /*39a0*/  BRA `(.L_x_56) ;  /* 0xfffffffc00fc7947 */ /* 0x000fc0000383ffff */
[----:B------:R-:W-:-:S00]  /*39b0*/  NOP ;  /* 0x0000000000007918 */ /* 0x000fc00000000000 */
        /* <DEDUP_REMOVED lines=12> */
.L_x_236:


//--------------------- .text._ZN3cub18CUB_300001_SM_10006detail6reduce18DeviceReduceKernelINS2_10policy_hubIiyN4cuda3std3__44plusIiEEE10Policy1000EN6thrust24THRUST_300001_SM_1000_NS6detail15normal_iteratorINSD_10device_ptrIiEEEEyS9_iNS7_10__identityEEEvT0_PT3_T1_NS0_13GridEvenShareISN_EET2_T4_ --------------------------
	.section	.text._ZN3cub18CUB_300001_SM_10006detail6reduce18DeviceReduceKernelINS2_10policy_hubIiyN4cuda3std3__44plusIiEEE10Policy1000EN6thrust24THRUST_300001_SM_1000_NS6detail15normal_iteratorINSD_10device_ptrIiEEEEyS9_iNS7_10__identityEEEvT0_PT3_T1_NS0_13GridEvenShareISN_EET2_T4_,"ax",@progbits
	.align	128
        .global         _ZN3cub18CUB_300001_SM_10006detail6reduce18DeviceReduceKernelINS2_10policy_hubIiyN4cuda3std3__44plusIiEEE10Policy1000EN6thrust24THRUST_300001_SM_1000_NS6detail15normal_iteratorINSD_10device_ptrIiEEEEyS9_iNS7_10__identityEEEvT0_PT3_T1_NS0_13GridEvenShareISN_EET2_T4_
        .type           _ZN3cub18CUB_300001_SM_10006detail6reduce18DeviceReduceKernelINS2_10policy_hubIiyN4cuda3std3__44plusIiEEE10Policy1000EN6thrust24THRUST_300001_SM_1000_NS6detail15normal_iteratorINSD_10device_ptrIiEEEEyS9_iNS7_10__identityEEEvT0_PT3_T1_NS0_13GridEvenShareISN_EET2_T4_,@function
        .size           _ZN3cub18CUB_300001_SM_10006detail6reduce18DeviceReduceKernelINS2_10policy_hubIiyN4cuda3std3__44plusIiEEE10Policy1000EN6thrust24THRUST_300001_SM_1000_NS6detail15normal_iteratorINSD_10device_ptrIiEEEEyS9_iNS7_10__identityEEEvT0_PT3_T1_NS0_13GridEvenShareISN_EET2_T4_,(.L_x_237 - _ZN3cub18CUB_300001_SM_10006detail6reduce18DeviceReduceKernelINS2_10policy_hubIiyN4cuda3std3__44plusIiEEE10Policy1000EN6thrust24THRUST_300001_SM_1000_NS6detail15normal_iteratorINSD_10device_ptrIiEEEEyS9_iNS7_10__identityEEEvT0_PT3_T1_NS0_13GridEvenShareISN_EET2_T4_)
        .other          _ZN3cub18CUB_300001_SM_10006detail6reduce18DeviceReduceKernelINS2_10policy_hubIiyN4cuda3std3__44plusIiEEE10Policy1000EN6thrust24THRUST_300001_SM_1000_NS6detail15normal_iteratorINSD_10device_ptrIiEEEEyS9_iNS7_10__identityEEEvT0_PT3_T1_NS0_13GridEvenShareISN_EET2_T4_,@"STO_CUDA_ENTRY STV_DEFAULT"
_ZN3cub18CUB_300001_SM_10006detail6reduce18DeviceReduceKernelINS2_10policy_hubIiyN4cuda3std3__44plusIiEEE10Policy1000EN6thrust24THRUST_300001_SM_1000_NS6detail15normal_iteratorINSD_10device_ptrIiEEEEyS9_iNS7_10__identityEEEvT0_PT3_T1_NS0_13GridEvenShareISN_EET2_T4_:
.text._ZN3cub18CUB_300001_SM_10006detail6reduce18DeviceReduceKernelINS2_10policy_hubIiyN4cuda3std3__44plusIiEEE10Policy1000EN6thrust24THRUST_300001_SM_1000_NS6detail15normal_iteratorINSD_10device_ptrIiEEEEyS9_iNS7_10__identityEEEvT0_PT3_T1_NS0_13GridEvenShareISN_EET2_T4_:
[----:B------:R-:W-:Y:S08]  /*0000*/  LDC R1, c[0x0][0x37c] ;  /* 0x0000df00ff017b82 */ /* 0x000ff00000000800 */
[----:B------:R-:W0:Y:S01]  /*0010*/  S2UR UR16, SR_CTAID.X ;  /* 0x00000000001079c3 */ /* 0x000e220000002500 */
[----:B------:R-:W1:Y:S01]  /*0020*/  LDCU.64 UR8, c[0x0][0x3b8] ;  /* 0x00007700ff0877ac */ /* 0x000e620008000a00 */
[----:B------:R-:W-:Y:S01]  /*0030*/  BSSY.RECONVERGENT B0, `(.L_x_57) ;  /* 0x0000201000007945 */ /* 0x000fe20003800200 */
[----:B------:R-:W2:Y:S01]  /*0040*/  LDCU UR5, c[0x0][0x3c0] ;  /* 0x00007800ff0577ac */ /* 0x000ea20008000800 */
[----:B------:R-:W3:Y:S01]  /*0050*/  LDCU.64 UR14, c[0x0][0x358] ;  /* 0x00006b00ff0e77ac */ /* 0x000ee20008000a00 */
[----:B-1----:R-:W-:-:S02]  /*0060*/  IMAD.U32 R2, RZ, RZ, UR8 ;  /* 0x00000008ff027e24 */ /* 0x002fc4000f8e00ff */
[----:B------:R-:W-:Y:S01]  /*0070*/  IMAD.U32 R3, RZ, RZ, UR9 ;  /* 0x00000009ff037e24 */ /* 0x000fe2000f8e00ff */
[----:B--2---:R-:W-:Y:S02]  /*0080*/  USHF.L.U32 UR5, UR5, 0xc, URZ ;  /* 0x0000000c05057899 */ /* 0x004fe400080006ff */
[----:B0-----:R-:W-:Y:S02]  /*0090*/  USHF.L.U32 UR7, UR16, 0xc, URZ ;  /* 0x0000000c10077899 */ /* 0x001fe400080006ff */
[----:B------:R-:W-:-:S04]  /*00a0*/  USHF.R.S32.HI UR4, URZ, 0x1f, UR5 ;  /* 0x0000001fff047899 */ /* 0x000fc80008011405 */
[----:B------:R-:W-:-:S04]  /*00b0*/  IADD3 R23, P1, PT, R2, -UR7, RZ ;  /* 0x8000000702177c10 */ /* 0x000fc8000ff3e0ff */
[----:B------:R-:W-:Y:S02]  /*00c0*/  ISETP.GT.U32.AND P0, PT, R23, 0xfff, PT ;  /* 0x00000fff1700780c */ /* 0x000fe40003f04070 */
[----:B------:R-:W-:-:S04]  /*00d0*/  IADD3.X R22, PT, PT, R3, -0x1, RZ, P1, !PT ;  /* 0xffffffff03167810 */ /* 0x000fc80000ffe4ff */
[----:B------:R-:W-:-:S13]  /*00e0*/  ISETP.GT.U32.AND.EX P0, PT, R22, RZ, PT, P0 ;  /* 0x000000ff1600720c */ /* 0x000fda0003f04100 */
[----:B---3--:R-:W-:Y:S05]  /*00f0*/  @P0 BRA `(.L_x_58) ;  /* 0x0000000c00ac0947 */ /* 0x008fea0003800000 */
[----:B------:R-:W0:Y:S01]  /*0100*/  S2R R3, SR_TID.X ;  /* 0x0000000000037919 */ /* 0x000e220000002100 */
[----:B------:R-:W-:Y:S01]  /*0110*/  VIADD R0, R2, -UR7 ;  /* 0x8000000702007c36 */ /* 0x000fe20008000000 */
[----:B------:R-:W-:Y:S01]  /*0120*/  BSSY.RECONVERGENT B1, `(.L_x_59) ;  /* 0x000000a000017945 */ /* 0x000fe20003800200 */
[----:B------:R-:W-:-:S03]  /*0130*/  IMAD.MOV.U32 R4, RZ, RZ, RZ ;  /* 0x000000ffff047224 */ /* 0x000fc600078e00ff */
[----:B0-----:R-:W-:Y:S01]  /*0140*/  ISETP.GE.AND P0, PT, R3, R0, PT ;  /* 0x000000000300720c */ /* 0x001fe20003f06270 */
[----:B------:R-:W-:-:S12]  /*0150*/  IMAD.MOV.U32 R5, RZ, RZ, R3 ;  /* 0x000000ffff057224 */ /* 0x000fd800078e0003 */
[----:B------:R-:W-:Y:S05]  /*0160*/  @P0 BRA `(.L_x_60) ;  /* 0x0000000000140947 */ /* 0x000fea0003800000 */
[----:B------:R-:W0:Y:S01]  /*0170*/  LDC.64 R6, c[0x0][0x380] ;  /* 0x0000e000ff067b82 */ /* 0x000e220000000a00 */
[----:B------:R-:W-:-:S04]  /*0180*/  VIADD R5, R3, UR7 ;  /* 0x0000000703057c36 */ /* 0x000fc80008000000 */
[----:B0-----:R-:W-:-:S05]  /*0190*/  IMAD.WIDE.U32 R6, R5, 0x4, R6 ;  /* 0x0000000405067825 */ /* 0x001fca00078e0006 */
[----:B------:R0:W5:Y:S01]  /*01a0*/  LDG.E R4, desc[UR14][R6.64] ;  /* 0x0000000e06047981 */ /* 0x000162000c1e1900 */
[----:B------:R-:W-:-:S07]  /*01b0*/  VIADD R5, R3, 0x100 ;  /* 0x0000010003057836 */ /* 0x000fce0000000000 */
.L_x_60:
[----:B------:R-:W-:Y:S05]  /*01c0*/  BSYNC.RECONVERGENT B1 ;  /* 0x0000000000017941 */ /* 0x000fea0003800200 */
.L_x_59:
[----:B------:R-:W-:Y:S01]  /*01d0*/  ISETP.GE.AND P0, PT, R5, R0, PT ;  /* 0x000000000500720c */ /* 0x000fe20003f06270 */
[----:B------:R-:W-:-:S12]  /*01e0*/  BSSY.RECONVERGENT B1, `(.L_x_61) ;  /* 0x000006c000017945 */ /* 0x000fd80003800200 */
[----:B------:R-:W-:Y:S05]  /*01f0*/  @P0 BRA `(.L_x_62) ;  /* 0x0000000400a80947 */ /* 0x000fea0003800000 */
[----:B0-----:R-:W-:Y:S01]  /*0200*/  LOP3.LUT R7, RZ, R5, RZ, 0x33, !PT ;  /* 0x00000005ff077212 */ /* 0x001fe200078e33ff */
[----:B------:R-:W-:Y:S03]  /*0210*/  BSSY.RECONVERGENT B2, `(.L_x_63) ;  /* 0x0000030000027945 */ /* 0x000fe60003800200 */
[----:B------:R-:W-:-:S04]  /*0220*/  IADD3 R7, PT, PT, R2, -UR7, R7 ;  /* 0x8000000702077c10 */ /* 0x000fc8000fffe007 */
[C---:B------:R-:W-:Y:S02]  /*0230*/  ISETP.GE.U32.AND P1, PT, R7.reuse, 0xf00, PT ;  /* 0x00000f000700780c */ /* 0x040fe40003f26070 */
[----:B------:R-:W-:-:S04]  /*0240*/  LEA.HI R2, R7, 0x1, RZ, 0x18 ;  /* 0x0000000107027811 */ /* 0x000fc800078fc0ff */
[----:B------:R-:W-:-:S04]  /*0250*/  LOP3.LUT R21, R2, 0xf, RZ, 0xc0, !PT ;  /* 0x0000000f02157812 */ /* 0x000fc800078ec0ff */
[----:B------:R-:W-:-:S03]  /*0260*/  ISETP.NE.AND P0, PT, R21, RZ, PT ;  /* 0x000000ff1500720c */ /* 0x000fc60003f05270 */
[----:B------:R-:W-:Y:S10]  /*0270*/  @!P1 BRA `(.L_x_64) ;  /* 0x0000000000a49947 */ /* 0x000ff40003800000 */
[----:B------:R-:W0:Y:S01]  /*0280*/  LDCU.64 UR8, c[0x0][0x380] ;  /* 0x00007000ff0877ac */ /* 0x000e220008000a00 */
[----:B------:R-:W-:Y:S01]  /*0290*/  IMAD.WIDE.U32 R6, R5, 0x4, RZ ;  /* 0x0000000405067825 */ /* 0x000fe200078e00ff */
[----:B------:R-:W-:Y:S01]  /*02a0*/  LOP3.LUT R8, R2, 0x1fffff0, RZ, 0xc0, !PT ;  /* 0x01fffff002087812 */ /* 0x000fe200078ec0ff */
[----:B------:R-:W-:-:S04]  /*02b0*/  UIMAD.WIDE.U32 UR4, UR16, 0x4000, URZ ;  /* 0x00004000100478a5 */ /* 0x000fc8000f8e00ff */
[----:B------:R-:W-:Y:S02]  /*02c0*/  IMAD.MOV R8, RZ, RZ, -R8 ;  /* 0x000000ffff087224 */ /* 0x000fe400078e0a08 */
[----:B------:R-:W-:Y:S02]  /*02d0*/  LOP3.LUT R14, R6, UR4, RZ, 0xfc, !PT ;  /* 0x00000004060e7c12 */ /* 0x000fe4000f8efcff */
[----:B------:R-:W-:Y:S02]  /*02e0*/  LOP3.LUT R7, R7, UR5, RZ, 0xfc, !PT ;  /* 0x0000000507077c12 */ /* 0x000fe4000f8efcff */
[----:B0-----:R-:W-:-:S04]  /*02f0*/  IADD3 R14, P1, PT, R14, UR8, RZ ;  /* 0x000000080e0e7c10 */ /* 0x001fc8000ff3e0ff */
[----:B------:R-:W-:-:S04]  /*0300*/  IADD3 R14, P2, PT, R14, 0x2000, RZ ;  /* 0x000020000e0e7810 */ /* 0x000fc80007f5e0ff */
[----:B------:R-:W-:-:S09]  /*0310*/  IADD3.X R7, PT, PT, RZ, UR9, R7, P2, P1 ;  /* 0x00000009ff077c10 */ /* 0x000fd200097e2407 */
.L_x_65:
[----:B------:R-:W-:-:S05]  /*0320*/  IMAD.MOV.U32 R6, RZ, RZ, R14 ;  /* 0x000000ffff067224 */ /* 0x000fca00078e000e */
[----:B------:R-:W2:Y:S04]  /*0330*/  LDG.E R15, desc[UR14][R6.64+-0x2000] ;  /* 0xffe0000e060f7981 */ /* 0x000ea8000c1e1900 */
[----:B------:R-:W2:Y:S04]  /*0340*/  LDG.E R16, desc[UR14][R6.64+-0x1c00] ;  /* 0xffe4000e06107981 */ /* 0x000ea8000c1e1900 */
[----:B------:R-:W3:Y:S04]  /*0350*/  LDG.E R18, desc[UR14][R6.64+-0x1800] ;  /* 0xffe8000e06127981 */ /* 0x000ee8000c1e1900 */
[----:B------:R-:W3:Y:S04]  /*0360*/  LDG.E R17, desc[UR14][R6.64+-0x1400] ;  /* 0xffec000e06117981 */ /* 0x000ee8000c1e1900 */
[----:B------:R-:W4:Y:S04]  /*0370*/  LDG.E R20, desc[UR14][R6.64+-0x1000] ;  /* 0xfff0000e06147981 */ /* 0x000f28000c1e1900 */
        /* <DEDUP_REMOVED lines=10> */
[----:B------:R0:W4:Y:S01]  /*0420*/  LDG.E R10, desc[UR14][R6.64+0x1c00] ;  /* 0x001c000e060a7981 */ /* 0x000122000c1e1900 */
[----:B------:R-:W-:-:S02]  /*0430*/  VIADD R8, R8, 0x10 ;  /* 0x0000001008087836 */ /* 0x000fc40000000000 */
[----:B------:R-:W-:-:S03]  /*0440*/  VIADD R5, R5, 0x1000 ;  /* 0x0000100005057836 */ /* 0x000fc60000000000 */
[----:B------:R-:W-:Y:S02]  /*0450*/  ISETP.NE.AND P1, PT, R8, RZ, PT ;  /* 0x000000ff0800720c */ /* 0x000fe40003f25270 */
[----:B--2--5:R-:W-:-:S04]  /*0460*/  IADD3 R15, PT, PT, R16, R15, R4 ;  /* 0x0000000f100f7210 */ /* 0x024fc80007ffe004 */
[----:B---3--:R-:W-:-:S04]  /*0470*/  IADD3 R15, PT, PT, R17, R18, R15 ;  /* 0x00000012110f7210 */ /* 0x008fc80007ffe00f */
[----:B----4-:R-:W-:-:S04]  /*0480*/  IADD3 R15, PT, PT, R19, R20, R15 ;  /* 0x00000014130f7210 */ /* 0x010fc80007ffe00f */
[----:B------:R-:W-:-:S04]  /*0490*/  IADD3 R15, PT, PT, R23, R22, R15 ;  /* 0x00000016170f7210 */ /* 0x000fc80007ffe00f */
[----:B------:R-:W-:-:S04]  /*04a0*/  IADD3 R15, PT, PT, R25, R24, R15 ;  /* 0x00000018190f7210 */ /* 0x000fc80007ffe00f */
[----:B------:R-:W-:Y:S02]  /*04b0*/  IADD3 R13, PT, PT, R13, R14, R15 ;  /* 0x0000000e0d0d7210 */ /* 0x000fe40007ffe00f */
[----:B------:R-:W-:-:S05]  /*04c0*/  IADD3 R14, P2, PT, R6, 0x4000, RZ ;  /* 0x00004000060e7810 */ /* 0x000fca0007f5e0ff */
[----:B0-----:R-:W-:Y:S01]  /*04d0*/  IMAD.X R7, RZ, RZ, R7, P2 ;  /* 0x000000ffff077224 */ /* 0x001fe200010e0607 */
[----:B------:R-:W-:-:S04]  /*04e0*/  IADD3 R9, PT, PT, R12, R9, R13 ;  /* 0x000000090c097210 */ /* 0x000fc80007ffe00d */
[----:B------:R-:W-:Y:S01]  /*04f0*/  IADD3 R4, PT, PT, R10, R11, R9 ;  /* 0x0000000b0a047210 */ /* 0x000fe20007ffe009 */
[----:B------:R-:W-:Y:S06]  /*0500*/  @P1 BRA `(.L_x_65) ;  /* 0xfffffffc00841947 */ /* 0x000fec000383ffff */
.L_x_64:
[----:B------:R-:W-:Y:S05]  /*0510*/  BSYNC.RECONVERGENT B2 ;  /* 0x0000000000027941 */ /* 0x000fea0003800200 */
.L_x_63:
[----:B------:R-:W-:Y:S05]  /*0520*/  @!P0 BRA `(.L_x_62) ;  /* 0x0000000000dc8947 */ /* 0x000fea0003800000 */
[----:B------:R-:W-:Y:S01]  /*0530*/  ISETP.GE.U32.AND P0, PT, R21, 0x8, PT ;  /* 0x000000081500780c */ /* 0x000fe20003f06070 */
[----:B------:R-:W-:Y:S01]  /*0540*/  BSSY.RECONVERGENT B2, `(.L_x_66) ;  /* 0x0000016000027945 */ /* 0x000fe20003800200 */
[----:B------:R-:W-:-:S04]  /*0550*/  LOP3.LUT R16, R2, 0x7, RZ, 0xc0, !PT ;  /* 0x0000000702107812 */ /* 0x000fc800078ec0ff */
[----:B------:R-:W-:-:S07]  /*0560*/  ISETP.NE.AND P1, PT, R16, RZ, PT ;  /* 0x000000ff1000720c */ /* 0x000fce0003f25270 */
[----:B------:R-:W-:Y:S06]  /*0570*/  @!P0 BRA `(.L_x_67) ;  /* 0x0000000000488947 */ /* 0x000fec0003800000 */
[----:B------:R-:W0:Y:S01]  /*0580*/  LDCU.64 UR4, c[0x0][0x380] ;  /* 0x00007000ff0477ac */ /* 0x000e220008000a00 */
[----:B------:R-:W-:-:S04]  /*0590*/  IADD3 R7, P0, PT, R5, UR7, RZ ;  /* 0x0000000705077c10 */ /* 0x000fc8000ff1e0ff */
[----:B------:R-:W-:Y:S02]  /*05a0*/  LEA.HI.X.SX32 R8, R5, RZ, 0x1, P0 ;  /* 0x000000ff05087211 */ /* 0x000fe400000f0eff */
[----:B0-----:R-:W-:-:S04]  /*05b0*/  LEA R6, P0, R7, UR4, 0x2 ;  /* 0x0000000407067c11 */ /* 0x001fc8000f8010ff */
[----:B------:R-:W-:-:S05]  /*05c0*/  LEA.HI.X R7, R7, UR5, R8, 0x2, P0 ;  /* 0x0000000507077c11 */ /* 0x000fca00080f1408 */
[----:B------:R-:W2:Y:S04]  /*05d0*/  LDG.E R9, desc[UR14][R6.64] ;  /* 0x0000000e06097981 */ /* 0x000ea8000c1e1900 */
[----:B------:R-:W2:Y:S04]  /*05e0*/  LDG.E R8, desc[UR14][R6.64+0x400] ;  /* 0x0004000e06087981 */ /* 0x000ea8000c1e1900 */
[----:B------:R-:W3:Y:S04]  /*05f0*/  LDG.E R11, desc[UR14][R6.64+0x800] ;  /* 0x0008000e060b7981 */ /* 0x000ee8000c1e1900 */
[----:B------:R-:W3:Y:S04]  /*0600*/  LDG.E R10, desc[UR14][R6.64+0xc00] ;  /* 0x000c000e060a7981 */ /* 0x000ee8000c1e1900 */
[----:B------:R-:W4:Y:S04]  /*0610*/  LDG.E R13, desc[UR14][R6.64+0x1000] ;  /* 0x0010000e060d7981 */ /* 0x000f28000c1e1900 */
[----:B------:R-:W4:Y:S04]  /*0620*/  LDG.E R12, desc[UR14][R6.64+0x1400] ;  /* 0x0014000e060c7981 */ /* 0x000f28000c1e1900 */
[----:B------:R-:W4:Y:S04]  /*0630*/  LDG.E R15, desc[UR14][R6.64+0x1800] ;  /* 0x0018000e060f7981 */ /* 0x000f28000c1e1900 */
[----:B------:R-:W4:Y:S01]  /*0640*/  LDG.E R14, desc[UR14][R6.64+0x1c00] ;  /* 0x001c000e060e7981 */ /* 0x000f22000c1e1900 */
[----:B------:R-:W-:Y:S01]  /*0650*/  VIADD R5, R5, 0x800 ;  /* 0x0000080005057836 */ /* 0x000fe20000000000 */
[----:B--2--5:R-:W-:-:S04]  /*0660*/  IADD3 R8, PT, PT, R8, R9, R4 ;  /* 0x0000000908087210 */ /* 0x024fc80007ffe004 */
[----:B---3--:R-:W-:-:S04]  /*0670*/  IADD3 R8, PT, PT, R10, R11, R8 ;  /* 0x0000000b0a087210 */ /* 0x008fc80007ffe008 */
[----:B----4-:R-:W-:-:S04]  /*0680*/  IADD3 R8, PT, PT, R12, R13, R8 ;  /* 0x0000000d0c087210 */ /* 0x010fc80007ffe008 */
[----:B------:R-:W-:-:S07]  /*0690*/  IADD3 R4, PT, PT, R14, R15, R8 ;  /* 0x0000000f0e047210 */ /* 0x000fce0007ffe008 */
.L_x_67:
[----:B------:R-:W-:Y:S05]  /*06a0*/  BSYNC.RECONVERGENT B2 ;  /* 0x0000000000027941 */ /* 0x000fea0003800200 */
.L_x_66:
        /* <DEDUP_REMOVED lines=14> */
[----:B------:R-:W3:Y:S01]  /*0790*/  LDG.E R10, desc[UR14][R6.64+0xc00] ;  /* 0x000c000e060a7981 */ /* 0x000ee2000c1e1900 */
[----:B------:R-:W-:Y:S01]  /*07a0*/  VIADD R5, R5, 0x400 ;  /* 0x0000040005057836 */ /* 0x000fe20000000000 */
[----:B--2--5:R-:W-:-:S04]  /*07b0*/  IADD3 R4, PT, PT, R8, R9, R4 ;  /* 0x0000000908047210 */ /* 0x024fc80007ffe004 */
[----:B---3--:R-:W-:-:S07]  /*07c0*/  IADD3 R4, PT, PT, R10, R11, R4 ;  /* 0x0000000b0a047210 */ /* 0x008fce0007ffe004 */
.L_x_69:
[----:B------:R-:W-:Y:S05]  /*07d0*/  BSYNC.RECONVERGENT B2 ;  /* 0x0000000000027941 */ /* 0x000fea0003800200 */
.L_x_68:
[----:B------:R-:W-:Y:S05]  /*07e0*/  @!P1 BRA `(.L_x_62) ;  /* 0x00000000002c9947 */ /* 0x000fea0003800000 */
[----:B------:R-:W0:Y:S01]  /*07f0*/  LDC.64 R6, c[0x0][0x380] ;  /* 0x0000e000ff067b82 */ /* 0x000e220000000a00 */
[----:B------:R-:W-:Y:S02]  /*0800*/  IMAD.U32 R9, RZ, RZ, UR16 ;  /* 0x00000010ff097e24 */ /* 0x000fe4000f8e00ff */
[----:B------:R-:W-:Y:S02]  /*0810*/  IMAD.MOV R2, RZ, RZ, -R2 ;  /* 0x000000ffff027224 */ /* 0x000fe400078e0a02 */
[----:B0-----:R-:W-:-:S07]  /*0820*/  IMAD.WIDE.U32 R6, R9, 0x4000, R6 ;  /* 0x0000400009067825 */ /* 0x001fce00078e0006 */
.L_x_70:
[----:B------:R-:W-:-:S06]  /*0830*/  IMAD.WIDE R8, R5, 0x4, R6 ;  /* 0x0000000405087825 */ /* 0x000fcc00078e0206 */
[----:B------:R-:W2:Y:S01]  /*0840*/  LDG.E R9, desc[UR14][R8.64] ;  /* 0x0000000e08097981 */ /* 0x000ea2000c1e1900 */
[----:B------:R-:W-:Y:S02]  /*0850*/  VIADD R2, R2, 0x1 ;  /* 0x0000000102027836 */ /* 0x000fe40000000000 */
[----:B------:R-:W-:-:S03]  /*0860*/  VIADD R5, R5, 0x100 ;  /* 0x0000010005057836 */ /* 0x000fc60000000000 */
[----:B------:R-:W-:Y:S01]  /*0870*/  ISETP.NE.AND P0, PT, R2, RZ, PT ;  /* 0x000000ff0200720c */ /* 0x000fe20003f05270 */
[----:B--2--5:R-:W-:-:S12]  /*0880*/  IMAD.IADD R4, R9, 0x1, R4 ;  /* 0x0000000109047824 */ /* 0x024fd800078e0204 */
[----:B------:R-:W-:Y:S05]  /*0890*/  @P0 BRA `(.L_x_70) ;  /* 0xfffffffc00e40947 */ /* 0x000fea000383ffff */
.L_x_62:
[----:B------:R-:W-:Y:S05]  /*08a0*/  BSYNC.RECONVERGENT B1 ;  /* 0x0000000000017941 */ /* 0x000fea0003800200 */
.L_x_61:
[----:B------:R-:W-:-:S13]  /*08b0*/  ISETP.GE.AND P0, PT, R0, 0x100, PT ;  /* 0x000001000000780c */ /* 0x000fda0003f06270 */
[----:B------:R-:W-:Y:S05]  /*08c0*/  @!P0 BRA `(.L_x_71) ;  /* 0x0000000000ac8947 */ /* 0x000fea0003800000 */
[----:B------:R-:W1:Y:S01]  /*08d0*/  S2R R8, SR_LANEID ;  /* 0x0000000000087919 */ /* 0x000e620000000000 */
[----:B-----5:R-:W2:Y:S01]  /*08e0*/  SHFL.DOWN PT, R0, R4, 0x1, 0x1f ;  /* 0x08201f0004007f89 */ /* 0x020ea200000e0000 */
[C---:B-1----:R-:W-:Y:S02]  /*08f0*/  ISETP.GT.AND P0, PT, R8.reuse, 0x1e, PT ;  /* 0x0000001e0800780c */ /* 0x042fe40003f04270 */
[----:B------:R-:W-:Y:S02]  /*0900*/  ISETP.NE.AND P1, PT, R8, RZ, PT ;  /* 0x000000ff0800720c */ /* 0x000fe40003f25270 */
[----:B--2---:R-:W-:Y:S02]  /*0910*/  SEL R5, R0, RZ, !P0 ;  /* 0x000000ff00057207 */ /* 0x004fe40004000000 */
[----:B------:R-:W-:-:S03]  /*0920*/  ISETP.GT.AND P0, PT, R8, 0x1d, PT ;  /* 0x0000001d0800780c */ /* 0x000fc60003f04270 */
[----:B------:R-:W-:-:S05]  /*0930*/  IMAD.IADD R5, R5, 0x1, R4 ;  /* 0x0000000105057824 */ /* 0x000fca00078e0204 */
[----:B------:R-:W1:Y:S01]  /*0940*/  SHFL.DOWN PT, R0, R5, 0x2, 0x1f ;  /* 0x08401f0005007f89 */ /* 0x000e6200000e0000 */
[----:B0-----:R-:W0:Y:S01]  /*0950*/  @!P1 S2R R6, SR_CgaCtaId ;  /* 0x0000000000069919 */ /* 0x001e220000008800 */
[----:B-1----:R-:W-:Y:S02]  /*0960*/  SEL R0, R0, RZ, !P0 ;  /* 0x000000ff00007207 */ /* 0x002fe40004000000 */
[----:B------:R-:W-:-:S03]  /*0970*/  ISETP.GT.AND P0, PT, R8, 0x1b, PT ;  /* 0x0000001b0800780c */ /* 0x000fc60003f04270 */
[----:B------:R-:W-:Y:S01]  /*0980*/  IMAD.IADD R0, R5, 0x1, R0 ;  /* 0x0000000105007824 */ /* 0x000fe200078e0200 */
[----:B------:R-:W-:-:S04]  /*0990*/  @!P1 MOV R5, 0x400 ;  /* 0x0000040000059802 */ /* 0x000fc80000000f00 */
[----:B------:R-:W1:Y:S01]  /*09a0*/  SHFL.DOWN PT, R2, R0, 0x4, 0x1f ;  /* 0x08801f0000027f89 */ /* 0x000e6200000e0000 */
[----:B0-----:R-:W-:Y:S02]  /*09b0*/  @!P1 LEA R5, R6, R5, 0x18 ;  /* 0x0000000506059211 */ /* 0x001fe400078ec0ff */
[----:B-1----:R-:W-:Y:S02]  /*09c0*/  SEL R7, R2, RZ, !P0 ;  /* 0x000000ff02077207 */ /* 0x002fe40004000000 */
        /* <DEDUP_REMOVED lines=19> */
[----:B--2---:R-:W-:Y:S04]  /*0b00*/  LDS R0, [UR4+0xc] ;  /* 0x00000c04ff007984 */ /* 0x004fe80008000800 */
[----:B------:R-:W0:Y:S04]  /*0b10*/  LDS.128 R4, [UR4+0x10] ;  /* 0x00001004ff047984 */ /* 0x000e280008000c00 */
[----:B------:R-:W1:Y:S01]  /*0b20*/  LDS.64 R2, [UR4+0x20] ;  /* 0x00002004ff027984 */ /* 0x000e620008000a00 */
[----:B0-----:R-:W-:-:S04]  /*0b30*/  IADD3 R0, PT, PT, R4, R0, R9 ;  /* 0x0000000004007210 */ /* 0x001fc80007ffe009 */
[----:B------:R-:W-:-:S04]  /*0b40*/  IADD3 R0, PT, PT, R6, R0, R5 ;  /* 0x0000000006007210 */ /* 0x000fc80007ffe005 */
[----:B-1----:R-:W-:-:S05]  /*0b50*/  IADD3 R0, PT, PT, R2, R0, R7 ;  /* 0x0000000002007210 */ /* 0x002fca0007ffe007 */
[----:B------:R-:W-:Y:S01]  /*0b60*/  IMAD.IADD R9, R0, 0x1, R3 ;  /* 0x0000000100097824 */ /* 0x000fe200078e0203 */
[----:B------:R-:W-:Y:S06]  /*0b70*/  BRA `(.L_x_72) ;  /* 0x0000001400307947 */ /* 0x000fec0003800000 */
.L_x_71:
[----:B------:R-:W-:Y:S01]  /*0b80*/  LOP3.LUT R2, R3, 0x3e0, RZ, 0xc0, !PT ;  /* 0x000003e003027812 */ /* 0x000fe200078ec0ff */
[----:B------:R-:W1:Y:S03]  /*0b90*/  S2R R10, SR_LANEID ;  /* 0x00000000000a7919 */ /* 0x000e660000000000 */
[----:B0-----:R-:W-:Y:S01]  /*0ba0*/  LOP3.LUT R7, RZ, R2, RZ, 0x33, !PT ;  /* 0x00000002ff077212 */ /* 0x001fe200078e33ff */
[----:B------:R-:W-:-:S04]  /*0bb0*/  VIADD R5, R2, 0x20 ;  /* 0x0000002002057836 */ /* 0x000fc80000000000 */
[----:B------:R-:W-:Y:S01]  /*0bc0*/  IMAD.IADD R7, R0, 0x1, R7 ;  /* 0x0000000100077824 */ /* 0x000fe200078e0207 */
[----:B------:R-:W-:-:S04]  /*0bd0*/  ISETP.GT.AND P0, PT, R5, R0, PT ;  /* 0x000000000500720c */ /* 0x000fc80003f04270 */
[----:B------:R-:W-:-:S05]  /*0be0*/  SEL R7, R7, 0x1f, P0 ;  /* 0x0000001f07077807 */ /* 0x000fca0000000000 */
[----:B-----5:R-:W0:Y:S01]  /*0bf0*/  SHFL.DOWN PT, R2, R4, 0x1, R7 ;  /* 0x0820000004027989 */ /* 0x020e2200000e0007 */
[CC--:B-1----:R-:W-:Y:S01]  /*0c00*/  ISETP.GE.AND P0, PT, R10.reuse, R7.reuse, PT ;  /* 0x000000070a00720c */ /* 0x0c2fe20003f06270 */
[C---:B------:R-:W-:Y:S01]  /*0c10*/  VIADD R6, R10.reuse, 0x2 ;  /* 0x000000020a067836 */ /* 0x040fe20000000000 */
[C---:B------:R-:W-:Y:S01]  /*0c20*/  ISETP.NE.AND P1, PT, R10.reuse, RZ, PT ;  /* 0x000000ff0a00720c */ /* 0x040fe20003f25270 */
[----:B------:R-:W-:Y:S01]  /*0c30*/  VIADD R8, R10, 0x4 ;  /* 0x000000040a087836 */ /* 0x000fe20000000000 */
[----:B0-----:R-:W-:Y:S02]  /*0c40*/  SEL R5, R2, RZ, !P0 ;  /* 0x000000ff02057207 */ /* 0x001fe40004000000 */
        /* <DEDUP_REMOVED lines=35> */
[----:B------:R-:W0:Y:S04]  /*0e80*/  LDS.128 R4, [UR4+0x10] ;  /* 0x00001004ff047984 */ /* 0x000e280008000c00 */
[----:B------:R-:W2:Y:S04]  /*0e90*/  LDS R2, [UR4+0xc] ;  /* 0x00000c04ff027984 */ /* 0x000ea80008000800 */
[----:B------:R-:W3:Y:S01]  /*0ea0*/  LDS.64 R10, [UR4+0x20] ;  /* 0x00002004ff0a7984 */ /* 0x000ee20008000a00 */
[----:B0-----:R-:W-:Y:S02]  /*0eb0*/  SEL R4, R4, RZ, P2 ;  /* 0x000000ff04047207 */ /* 0x001fe40001000000 */
[----:B------:R-:W-:-:S02]  /*0ec0*/  ISETP.GT.AND P2, PT, R0, 0x60, PT ;  /* 0x000000600000780c */ /* 0x000fc40003f44270 */
[----:B--2---:R-:W-:Y:S02]  /*0ed0*/  SEL R2, R2, RZ, P1 ;  /* 0x000000ff02027207 */ /* 0x004fe40000800000 */
        /* <DEDUP_REMOVED lines=8> */
[----:B---3--:R-:W-:Y:S02]  /*0f60*/  SEL R10, R10, RZ, P2 ;  /* 0x000000ff0a0a7207 */ /* 0x008fe40001000000 */
[----:B------:R-:W-:Y:S02]  /*0f70*/  SEL R11, R11, RZ, P3 ;  /* 0x000000ff0b0b7207 */ /* 0x000fe40001800000 */
[----:B------:R-:W-:-:S05]  /*0f80*/  IADD3 R2, PT, PT, R10, R2, R7 ;  /* 0x000000020a027210 */ /* 0x000fca0007ffe007 */
[----:B-1----:R-:W-:Y:S01]  /*0f90*/  IMAD.IADD R9, R2, 0x1, R11 ;  /* 0x0000000102097824 */ /* 0x002fe200078e020b */
[----:B------:R-:W-:Y:S06]  /*0fa0*/  BRA `(.L_x_72) ;  /* 0x0000001000247947 */ /* 0x000fec0003800000 */
.L_x_58:
[----:B------:R-:W0:Y:S01]  /*0fb0*/  S2R R0, SR_TID.X ;  /* 0x0000000000007919 */ /* 0x000e220000002100 */
[----:B------:R-:W1:Y:S01]  /*0fc0*/  LDC.64 R4, c[0x0][0x380] ;  /* 0x0000e000ff047b82 */ /* 0x000e620000000a00 */
[----:B0-----:R-:W-:-:S04]  /*0fd0*/  VIADD R7, R0, UR7 ;  /* 0x0000000700077c36 */ /* 0x001fc80008000000 */
[----:B-1----:R-:W-:-:S05]  /*0fe0*/  IMAD.WIDE.U32 R4, R7, 0x4, R4 ;  /* 0x0000000407047825 */ /* 0x002fca00078e0004 */
[----:B------:R-:W2:Y:S04]  /*0ff0*/  LDG.E R6, desc[UR14][R4.64] ;  /* 0x0000000e04067981 */ /* 0x000ea8000c1e1900 */
[----:B------:R-:W2:Y:S04]  /*1000*/  LDG.E R7, desc[UR14][R4.64+0x400] ;  /* 0x0004000e04077981 */ /* 0x000ea8000c1e1900 */
[----:B------:R-:W2:Y:S04]  /*1010*/  LDG.E R8, desc[UR14][R4.64+0x800] ;  /* 0x0008000e04087981 */ /* 0x000ea8000c1e1900 */
[----:B------:R-:W3:Y:S04]  /*1020*/  LDG.E R9, desc[UR14][R4.64+0xc00] ;  /* 0x000c000e04097981 */ /* 0x000ee8000c1e1900 */
[----:B------:R-:W3:Y:S04]  /*1030*/  LDG.E R10, desc[UR14][R4.64+0x1000] ;  /* 0x0010000e040a7981 */ /* 0x000ee8000c1e1900 */
[----:B------:R-:W4:Y:S04]  /*1040*/  LDG.E R11, desc[UR14][R4.64+0x1400] ;  /* 0x0014000e040b7981 */ /* 0x000f28000c1e1900 */
[----:B------:R-:W4:Y:S04]  /*1050*/  LDG.E R12, desc[UR14][R4.64+0x1800] ;  /* 0x0018000e040c7981 */ /* 0x000f28000c1e1900 */
[----:B------:R-:W5:Y:S04]  /*1060*/  LDG.E R13, desc[UR14][R4.64+0x1c00] ;  /* 0x001c000e040d7981 */ /* 0x000f68000c1e1900 */
[----:B------:R-:W5:Y:S04]  /*1070*/  LDG.E R14, desc[UR14][R4.64+0x2000] ;  /* 0x0020000e040e7981 */ /* 0x000f68000c1e1900 */
[----:B------:R-:W5:Y:S04]  /*1080*/  LDG.E R15, desc[UR14][R4.64+0x2400] ;  /* 0x0024000e040f7981 */ /* 0x000f68000c1e1900 */
[----:B------:R-:W5:Y:S04]  /*1090*/  LDG.E R16, desc[UR14][R4.64+0x2800] ;  /* 0x0028000e04107981 */ /* 0x000f68000c1e1900 */
[----:B------:R-:W5:Y:S04]  /*10a0*/  LDG.E R17, desc[UR14][R4.64+0x2c00] ;  /* 0x002c000e04117981 */ /* 0x000f68000c1e1900 */
[----:B------:R-:W5:Y:S04]  /*10b0*/  LDG.E R18, desc[UR14][R4.64+0x3000] ;  /* 0x0030000e04127981 */ /* 0x000f68000c1e1900 */
[----:B------:R-:W5:Y:S04]  /*10c0*/  LDG.E R19, desc[UR14][R4.64+0x3400] ;  /* 0x0034000e04137981 */ /* 0x000f68000c1e1900 */
[----:B------:R-:W5:Y:S04]  /*10d0*/  LDG.E R20, desc[UR14][R4.64+0x3800] ;  /* 0x0038000e04147981 */ /* 0x000f68000c1e1900 */
[----:B------:R-:W5:Y:S01]  /*10e0*/  LDG.E R21, desc[UR14][R4.64+0x3c00] ;  /* 0x003c000e04157981 */ /* 0x000f62000c1e1900 */
[----:B------:R-:W-:-:S04]  /*10f0*/  ISETP.GE.U32.AND P0, PT, R23, UR5, PT ;  /* 0x0000000517007c0c */ /* 0x000fc8000bf06070 */
[----:B------:R-:W-:Y:S02]  /*1100*/  ISETP.GE.U32.AND.EX P0, PT, R22, UR4, PT, P0 ;  /* 0x0000000416007c0c */ /* 0x000fe4000bf06100 */
[----:B--2---:R-:W-:-:S04]  /*1110*/  IADD3 R6, PT, PT, R8, R7, R6 ;  /* 0x0000000708067210 */ /* 0x004fc80007ffe006 */
[----:B---3--:R-:W-:-:S04]  /*1120*/  IADD3 R6, PT, PT, R10, R9, R6 ;  /* 0x000000090a067210 */ /* 0x008fc80007ffe006 */
[----:B----4-:R-:W-:-:S04]  /*1130*/  IADD3 R6, PT, PT, R12, R11, R6 ;  /* 0x0000000b0c067210 */ /* 0x010fc80007ffe006 */
[----:B-----5:R-:W-:-:S04]  /*1140*/  IADD3 R6, PT, PT, R14, R13, R6 ;  /* 0x0000000d0e067210 */ /* 0x020fc80007ffe006 */
[----:B------:R-:W-:-:S04]  /*1150*/  IADD3 R6, PT, PT, R16, R15, R6 ;  /* 0x0000000f10067210 */ /* 0x000fc80007ffe006 */
[----:B------:R-:W-:-:S04]  /*1160*/  IADD3 R6, PT, PT, R18, R17, R6 ;  /* 0x0000001112067210 */ /* 0x000fc80007ffe006 */
[----:B------:R-:W-:-:S05]  /*1170*/  IADD3 R6, PT, PT, R20, R19, R6 ;  /* 0x0000001314067210 */ /* 0x000fca0007ffe006 */
[----:B------:R-:W-:Y:S01]  /*1180*/  IMAD.IADD R8, R21, 0x1, R6 ;  /* 0x0000000115087824 */ /* 0x000fe200078e0206 */
[----:B------:R-:W-:Y:S06]  /*1190*/  @!P0 BRA `(.L_x_73) ;  /* 0x0000000c00008947 */ /* 0x000fec0003800000 */
[----:B------:R-:W-:Y:S01]  /*11a0*/  UIADD3 UR8, UP0, UPT, UR5, UR7, URZ ;  /* 0x0000000705087290 */ /* 0x000fe2000ff1e0ff */
[----:B------:R-:W-:Y:S01]  /*11b0*/  IADD3 R20, P1, PT, R2, -0x1000, RZ ;  /* 0xfffff00002147810 */ /* 0x000fe20007f3e0ff */
[----:B------:R-:W0:Y:S01]  /*11c0*/  LDCU.64 UR12, c[0x0][0x380] ;  /* 0x00007000ff0c77ac */ /* 0x000e220008000a00 */
[----:B------:R-:W-:Y:S02]  /*11d0*/  LOP3.LUT R5, RZ, R0, RZ, 0x33, !PT ;  /* 0x00000000ff057212 */ /* 0x000fe400078e33ff */
[----:B------:R-:W-:Y:S01]  /*11e0*/  IADD3.X R9, PT, PT, R3, -0x1, RZ, P1, !PT ;  /* 0xffffffff03097810 */ /* 0x000fe20000ffe4ff */
[----:B------:R-:W-:Y:S01]  /*11f0*/  UIADD3.X UR9, UPT, UPT, URZ, UR4, URZ, UP0, !UPT ;  /* 0x00000004ff097290 */ /* 0x000fe200087fe4ff */
[----:B------:R-:W-:Y:S01]  /*1200*/  ISETP.LT.U32.AND P0, PT, R20, UR8, PT ;  /* 0x0000000814007c0c */ /* 0x000fe2000bf01070 */
[----:B------:R-:W-:Y:S01]  /*1210*/  UMOV UR6, UR5 ;  /* 0x0000000500067c82 */ /* 0x000fe20008000000 */
[----:B------:R-:W-:Y:S01]  /*1220*/  IADD3 R11, P2, PT, R0, UR8, RZ ;  /* 0x00000008000b7c10 */ /* 0x000fe2000ff5e0ff */
[----:B------:R-:W-:Y:S01]  /*1230*/  UMOV UR4, URZ ;  /* 0x000000ff00047c82 */ /* 0x000fe20008000000 */
[----:B------:R-:W-:Y:S01]  /*1240*/  IADD3 R5, PT, PT, R2, -UR5, R5 ;  /* 0x8000000502057c10 */ /* 0x000fe2000fffe005 */
[----:B------:R-:W-:Y:S01]  /*1250*/  IMAD.U32 R10, RZ, RZ, UR9 ;  /* 0x00000009ff0a7e24 */ /* 0x000fe2000f8e00ff */
[----:B------:R-:W-:Y:S01]  /*1260*/  UMOV UR10, UR8 ;  /* 0x00000008000a7c82 */ /* 0x000fe20008000000 */
[----:B------:R-:W-:-:S02]  /*1270*/  IMAD.X R4, RZ, RZ, UR9, P2 ;  /* 0x00000009ff047e24 */ /* 0x000fc400090e06ff */
[----:B------:R-:W-:Y:S01]  /*1280*/  VIADD R7, R5, -UR7 ;  /* 0x8000000705077c36 */ /* 0x000fe20008000000 */
[----:B------:R-:W-:Y:S01]  /*1290*/  ISETP.GT.U32.AND.EX P0, PT, R10, R9, PT, P0 ;  /* 0x000000090a00720c */ /* 0x000fe20003f04100 */
[----:B------:R-:W-:Y:S01]  /*12a0*/  UMOV UR7, UR9 ;  /* 0x0000000900077c82 */ /* 0x000fe20008000000 */
[----:B0-----:R-:W-:-:S04]  /*12b0*/  LEA R6, P1, R11, UR12, 0x2 ;  /* 0x0000000c0b067c11 */ /* 0x001fc8000f8210ff */
[----:B------:R-:W-:Y:S02]  /*12c0*/  IADD3 R6, P2, PT, R6, 0x2000, RZ ;  /* 0x0000200006067810 */ /* 0x000fe40007f5e0ff */
[----:B------:R-:W-:-:S05]  /*12d0*/  LEA.HI.X R11, R11, UR13, R4, 0x2, P1 ;  /* 0x0000000d0b0b7c11 */ /* 0x000fca00088f1404 */
[----:B------:R-:W-:Y:S01]  /*12e0*/  IMAD.X R11, RZ, RZ, R11, P2 ;  /* 0x000000ffff0b7224 */ /* 0x000fe200010e060b */
[----:B------:R-:W-:Y:S06]  /*12f0*/  @P0 BRA `(.L_x_74) ;  /* 0x0000000000d40947 */ /* 0x000fec0003800000 */
[----:B------:R-:W0:Y:S01]  /*1300*/  LDC.64 R2, c[0x0][0x3b8] ;  /* 0x0000ee00ff027b82 */ /* 0x000e220000000a00 */
[----:B------:R-:W1:Y:S01]  /*1310*/  LDCU.64 UR12, c[0x0][0x380] ;  /* 0x00007000ff0c77ac */ /* 0x000e620008000a00 */
[----:B------:R-:W-:Y:S01]  /*1320*/  NOP ;  /* 0x0000000000007918 */ /* 0x000fe20000000000 */
.L_x_75:
[----:B------:R-:W-:-:S05]  /*1330*/  IADD3 R5, P0, PT, R0, UR8, RZ ;  /* 0x0000000800057c10 */ /* 0x000fca000ff1e0ff */
[----:B------:R-:W-:Y:S01]  /*1340*/  IMAD.X R10, RZ, RZ, UR9, P0 ;  /* 0x00000009ff0a7e24 */ /* 0x000fe200080e06ff */
[----:B-1----:R-:W-:-:S04]  /*1350*/  LEA R4, P0, R5, UR12, 0x2 ;  /* 0x0000000c05047c11 */ /* 0x002fc8000f8010ff */
[----:B------:R-:W-:-:S05]  /*1360*/  LEA.HI.X R5, R5, UR13, R10, 0x2, P0 ;  /* 0x0000000d05057c11 */ /* 0x000fca00080f140a */
        /* <DEDUP_REMOVED lines=15> */
[----:B------:R1:W5:Y:S01]  /*1460*/  LDG.E R21, desc[UR14][R4.64+0x3c00] ;  /* 0x003c000e04157981 */ /* 0x000362000c1e1900 */
[----:B------:R-:W-:-:S02]  /*1470*/  USHF.R.S32.HI UR11, URZ, 0x1f, UR5 ;  /* 0x0000001fff0b7899 */ /* 0x000fc40008011405 */
[----:B------:R-:W-:-:S04]  /*1480*/  UIADD3 UR6, UP0, UPT, UR5, UR10, URZ ;  /* 0x0000000a05067290 */ /* 0x000fc8000ff1e0ff */
[----:B------:R-:W-:Y:S01]  /*1490*/  UIADD3.X UR7, UPT, UPT, UR11, UR7, URZ, UP0, !UPT ;  /* 0x000000070b077290 */ /* 0x000fe200087fe4ff */
[----:B--2---:R-:W-:Y:S02]  /*14a0*/  IADD3 R22, PT, PT, R22, R23, R8 ;  /* 0x0000001716167210 */ /* 0x004fe40007ffe008 */
[----:B0-----:R-:W-:-:S04]  /*14b0*/  IADD3 R8, P1, PT, R2, -UR8, RZ ;  /* 0x8000000802087c10 */ /* 0x001fc8000ff3e0ff */
[----:B------:R-:W-:Y:S02]  /*14c0*/  ISETP.GE.U32.AND P0, PT, R8, UR5, PT ;  /* 0x0000000508007c0c */ /* 0x000fe4000bf06070 */
[----:B---3--:R-:W-:Y:S02]  /*14d0*/  IADD3 R22, PT, PT, R25, R24, R22 ;  /* 0x0000001819167210 */ /* 0x008fe40007ffe016 */
[----:B-1----:R-:W-:-:S04]  /*14e0*/  IADD3.X R4, PT, PT, R3, ~UR9, RZ, P1, !PT ;  /* 0x8000000903047c10 */ /* 0x002fc80008ffe4ff */
[----:B------:R-:W-:Y:S02]  /*14f0*/  ISETP.GE.U32.AND.EX P0, PT, R4, UR11, PT, P0 ;  /* 0x0000000b04007c0c */ /* 0x000fe4000bf06100 */
[----:B----4-:R-:W-:-:S04]  /*1500*/  IADD3 R22, PT, PT, R27, R26, R22 ;  /* 0x0000001a1b167210 */ /* 0x010fc80007ffe016 */
[----:B-----5:R-:W-:-:S04]  /*1510*/  IADD3 R18, PT, PT, R19, R18, R22 ;  /* 0x0000001213127210 */ /* 0x020fc80007ffe016 */
[----:B------:R-:W-:-:S04]  /*1520*/  IADD3 R10, PT, PT, R10, R15, R18 ;  /* 0x0000000f0a0a7210 */ /* 0x000fc80007ffe012 */
[----:B------:R-:W-:-:S04]  /*1530*/  IADD3 R10, PT, PT, R16, R17, R10 ;  /* 0x00000011100a7210 */ /* 0x000fc80007ffe00a */
[----:B------:R-:W-:-:S04]  /*1540*/  IADD3 R10, PT, PT, R13, R14, R10 ;  /* 0x0000000e0d0a7210 */ /* 0x000fc80007ffe00a */
[----:B------:R-:W-:Y:S01]  /*1550*/  IADD3 R8, PT, PT, R21, R12, R10 ;  /* 0x0000000c15087210 */ /* 0x000fe20007ffe00a */
[----:B------:R-:W-:Y:S06]  /*1560*/  @!P0 BRA `(.L_x_73) ;  /* 0x00000008000c8947 */ /* 0x000fec0003800000 */
[----:B------:R-:W-:Y:S02]  /*1570*/  UIADD3 UR8, UP0, UPT, UR5, UR8, URZ ;  /* 0x0000000805087290 */ /* 0x000fe4000ff1e0ff */
[----:B------:R-:W-:Y:S01]  /*1580*/  IMAD.U32 R5, RZ, RZ, UR5 ;  /* 0x00000005ff057e24 */ /* 0x000fe2000f8e00ff */
[----:B------:R-:W-:Y:S01]  /*1590*/  UIADD3 UR4, UPT, UPT, UR4, 0x1, URZ ;  /* 0x0000000104047890 */ /* 0x000fe2000fffe0ff */
[----:B------:R-:W-:Y:S01]  /*15a0*/  IMAD.MOV.U32 R10, RZ, RZ, R6 ;  /* 0x000000ffff0a7224 */ /* 0x000fe200078e0006 */
[----:B------:R-:W-:Y:S01]  /*15b0*/  UIADD3.X UR9, UPT, UPT, UR11, UR9, URZ, UP0, !UPT ;  /* 0x000000090b097290 */ /* 0x000fe200087fe4ff */
[----:B------:R-:W-:Y:S01]  /*15c0*/  VIADD R7, R7, -UR5 ;  /* 0x8000000507077c36 */ /* 0x000fe20008000000 */
[----:B------:R-:W-:Y:S01]  /*15d0*/  ISETP.LT.U32.AND P0, PT, R20, UR8, PT ;  /* 0x0000000814007c0c */ /* 0x000fe2000bf01070 */
[----:B------:R-:W-:Y:S01]  /*15e0*/  IMAD.WIDE R10, R5, 0x4, R10 ;  /* 0x00000004050a7825 */ /* 0x000fe200078e020a */
[----:B------:R-:W-:-:S03]  /*15f0*/  UMOV UR10, UR6 ;  /* 0x00000006000a7c82 */ /* 0x000fc60008000000 */
[----:B------:R-:W-:Y:S02]  /*1600*/  IMAD.U32 R4, RZ, RZ, UR9 ;  /* 0x00000009ff047e24 */ /* 0x000fe4000f8e00ff */
[----:B------:R-:W-:-:S03]  /*1610*/  IMAD.MOV.U32 R6, RZ, RZ, R10 ;  /* 0x000000ffff067224 */ /* 0x000fc600078e000a */
[----:B------:R-:W-:-:S13]  /*1620*/  ISETP.GT.U32.AND.EX P0, PT, R4, R9, PT, P0 ;  /* 0x000000090400720c */ /* 0x000fda0003f04100 */
[----:B------:R-:W-:Y:S05]  /*1630*/  @!P0 BRA `(.L_x_75) ;  /* 0xfffffffc003c8947 */ /* 0x000fea000383ffff */
[----:B------:R-:W-:-:S05]  /*1640*/  UMOV UR6, UR5 ;  /* 0x0000000500067c82 */ /* 0x000fca0008000000 */
.L_x_74:
[C---:B------:R-:W-:Y:S01]  /*1650*/  VIADD R5, R2.reuse, -UR8 ;  /* 0x8000000802057c36 */ /* 0x040fe20008000000 */
[----:B------:R-:W-:Y:S01]  /*1660*/  ISETP.LE.U32.AND P1, PT, R2, UR8, PT ;  /* 0x0000000802007c0c */ /* 0x000fe2000bf23070 */
[----:B------:R-:W-:Y:S01]  /*1670*/  IMAD.U32 R4, RZ, RZ, UR9 ;  /* 0x00000009ff047e24 */ /* 0x000fe2000f8e00ff */
[----:B------:R-:W-:Y:S02]  /*1680*/  BSSY.RECONVERGENT B1, `(.L_x_73) ;  /* 0x0000071000017945 */ /* 0x000fe40003800200 */
[----:B------:R-:W-:-:S04]  /*1690*/  ISETP.GE.AND P0, PT, R0, R5, PT ;  /* 0x000000050000720c */ /* 0x000fc80003f06270 */
[----:B------:R-:W-:-:S13]  /*16a0*/  ISETP.GE.U32.OR.EX P0, PT, R4, R3, P0, P1 ;  /* 0x000000030400720c */ /* 0x000fda0000706510 */
[----:B------:R-:W-:Y:S05]  /*16b0*/  @P0 BRA `(.L_x_76) ;  /* 0x0000000400b40947 */ /* 0x000fea0003800000 */
[----:B------:R-:W0:Y:S01]  /*16c0*/  LDC R4, c[0x0][0x3c0] ;  /* 0x0000f000ff047b82 */ /* 0x000e220000000800 */
[----:B------:R-:W-:Y:S01]  /*16d0*/  USHF.L.U32 UR5, UR16, 0xc, URZ ;  /* 0x0000000c10057899 */ /* 0x000fe200080006ff */
[----:B------:R-:W-:Y:S01]  /*16e0*/  LOP3.LUT R3, RZ, R0, RZ, 0x33, !PT ;  /* 0x00000000ff037212 */ /* 0x000fe200078e33ff */
[----:B------:R-:W-:Y:S02]  /*16f0*/  BSSY.RECONVERGENT B2, `(.L_x_77) ;  /* 0x000002e000027945 */ /* 0x000fe40003800200 */
[----:B------:R-:W-:-:S06]  /*1700*/  UIADD3 UR5, UPT, UPT, UR5, UR6, URZ ;  /* 0x0000000605057290 */ /* 0x000fcc000fffe0ff */
[----:B------:R-:W-:Y:S01]  /*1710*/  IADD3 R2, PT, PT, R2, -UR5, R3 ;  /* 0x8000000502027c10 */ /* 0x000fe2000fffe003 */
[----:B0-----:R-:W-:-:S04]  /*1720*/  IMAD R3, R4, UR4, RZ ;  /* 0x0000000404037c24 */ /* 0x001fc8000f8e02ff */
[----:B------:R-:W-:-:S05]  /*1730*/  IMAD R2, R3, -0x1000, R2 ;  /* 0xfffff00003027824 */ /* 0x000fca00078e0202 */
[C---:B------:R-:W-:Y:S02]  /*1740*/  ISETP.GE.U32.AND P0, PT, R2.reuse, 0xf00, PT ;  /* 0x00000f000200780c */ /* 0x040fe40003f06070 */
[----:B------:R-:W-:Y:S01]  /*1750*/  LEA.HI R20, R2, 0x1, RZ, 0x18 ;  /* 0x0000000102147811 */ /* 0x000fe200078fc0ff */
[----:B------:R-:W-:-:S03]  /*1760*/  IMAD.MOV.U32 R2, RZ, RZ, R0 ;  /* 0x000000ffff027224 */ /* 0x000fc600078e0000 */
[----:B------:R-:W-:-:S04]  /*1770*/  LOP3.LUT R21, R20, 0xf, RZ, 0xc0, !PT ;  /* 0x0000000f14157812 */ /* 0x000fc800078ec0ff */
[----:B------:R-:W-:-:S03]  /*1780*/  ISETP.NE.AND P1, PT, R21, RZ, PT ;  /* 0x000000ff1500720c */ /* 0x000fc60003f25270 */
[----:B------:R-:W-:Y:S10]  /*1790*/  @!P0 BRA `(.L_x_78) ;  /* 0x00000000008c8947 */ /* 0x000ff40003800000 */
[----:B------:R-:W-:-:S04]  /*17a0*/  LEA.HI R2, R7, 0x1, RZ, 0x18 ;  /* 0x0000000107027811 */ /* 0x000fc800078fc0ff */
[----:B------:R-:W-:Y:S01]  /*17b0*/  LOP3.LUT R3, R2, 0x1fffff0, RZ, 0xc0, !PT ;  /* 0x01fffff002037812 */ /* 0x000fe200078ec0ff */
[----:B------:R-:W-:-:S04]  /*17c0*/  IMAD.MOV.U32 R2, RZ, RZ, R0 ;  /* 0x000000ffff027224 */ /* 0x000fc800078e0000 */
[----:B------:R-:W-:-:S07]  /*17d0*/  IMAD.MOV R3, RZ, RZ, -R3 ;  /* 0x000000ffff037224 */ /* 0x000fce00078e0a03 */
.L_x_79:
[----:B------:R-:W-:-:S05]  /*17e0*/  IMAD.MOV.U32 R10, RZ, RZ, R6 ;  /* 0x000000ffff0a7224 */ /* 0x000fca00078e0006 */
        /* <DEDUP_REMOVED lines=16> */
[----:B------:R-:W-:-:S02]  /*18f0*/  VIADD R3, R3, 0x10 ;  /* 0x0000001003037836 */ /* 0x000fc40000000000 */
[----:B------:R-:W-:-:S03]  /*1900*/  VIADD R2, R2, 0x1000 ;  /* 0x0000100002027836 */ /* 0x000fc60000000000 */
[----:B------:R-:W-:Y:S02]  /*1910*/  ISETP.NE.AND P0, PT, R3, RZ, PT ;  /* 0x000000ff0300720c */ /* 0x000fe40003f05270 */
[----:B--2---:R-:W-:-:S04]  /*1920*/  IADD3 R14, PT, PT, R14, R15, R8 ;  /* 0x0000000f0e0e7210 */ /* 0x004fc80007ffe008 */
[----:B---3--:R-:W-:-:S04]  /*1930*/  IADD3 R14, PT, PT, R16, R17, R14 ;  /* 0x00000011100e7210 */ /* 0x008fc80007ffe00e */
[----:B----4-:R-:W-:-:S04]  /*1940*/  IADD3 R14, PT, PT, R18, R19, R14 ;  /* 0x00000013120e7210 */ /* 0x010fc80007ffe00e */
[----:B-----5:R-:W-:-:S04]  /*1950*/  IADD3 R14, PT, PT, R22, R23, R14 ;  /* 0x00000017160e7210 */ /* 0x020fc80007ffe00e */
[----:B------:R-:W-:-:S04]  /*1960*/  IADD3 R14, PT, PT, R24, R25, R14 ;  /* 0x00000019180e7210 */ /* 0x000fc80007ffe00e */
[----:B------:R-:W-:Y:S02]  /*1970*/  IADD3 R13, PT, PT, R6, R13, R14 ;  /* 0x0000000d060d7210 */ /* 0x000fe40007ffe00e */
[----:B------:R-:W-:-:S05]  /*1980*/  IADD3 R6, P2, PT, R10, 0x4000, RZ ;  /* 0x000040000a067810 */ /* 0x000fca0007f5e0ff */
[----:B0-----:R-:W-:Y:S01]  /*1990*/  IMAD.X R11, RZ, RZ, R11, P2 ;  /* 0x000000ffff0b7224 */ /* 0x001fe200010e060b */
[----:B------:R-:W-:-:S04]  /*19a0*/  IADD3 R9, PT, PT, R12, R9, R13 ;  /* 0x000000090c097210 */ /* 0x000fc80007ffe00d */
[----:B------:R-:W-:Y:S01]  /*19b0*/  IADD3 R8, PT, PT, R5, R4, R9 ;  /* 0x0000000405087210 */ /* 0x000fe20007ffe009 */
[----:B------:R-:W-:Y:S06]  /*19c0*/  @P0 BRA `(.L_x_79) ;  /* 0xfffffffc00840947 */ /* 0x000fec000383ffff */
.L_x_78:
[----:B------:R-:W-:Y:S05]  /*19d0*/  BSYNC.RECONVERGENT B2 ;  /* 0x0000000000027941 */ /* 0x000fea0003800200 */
.L_x_77:
[----:B------:R-:W-:Y:S05]  /*19e0*/  @!P1 BRA `(.L_x_76) ;  /* 0x0000000000e89947 */ /* 0x000fea0003800000 */
[----:B------:R-:W-:Y:S01]  /*19f0*/  ISETP.GE.U32.AND P0, PT, R21, 0x8, PT ;  /* 0x000000081500780c */ /* 0x000fe20003f06070 */
[----:B------:R-:W-:Y:S01]  /*1a00*/  BSSY.RECONVERGENT B2, `(.L_x_80) ;  /* 0x0000015000027945 */ /* 0x000fe20003800200 */
[----:B------:R-:W-:-:S04]  /*1a10*/  LOP3.LUT R15, R20, 0x7, RZ, 0xc0, !PT ;  /* 0x00000007140f7812 */ /* 0x000fc800078ec0ff */
[----:B------:R-:W-:-:S07]  /*1a20*/  ISETP.NE.AND P1, PT, R15, RZ, PT ;  /* 0x000000ff0f00720c */ /* 0x000fce0003f25270 */
[----:B------:R-:W-:Y:S06]  /*1a30*/  @!P0 BRA `(.L_x_81) ;  /* 0x0000000000448947 */ /* 0x000fec0003800000 */
[----:B------:R-:W-:-:S05]  /*1a40*/  IADD3 R3, P0, PT, R2, UR8, RZ ;  /* 0x0000000802037c10 */ /* 0x000fca000ff1e0ff */
[----:B------:R-:W-:Y:S01]  /*1a50*/  IMAD.X R6, RZ, RZ, UR9, P0 ;  /* 0x00000009ff067e24 */ /* 0x000fe200080e06ff */
[----:B------:R-:W-:-:S04]  /*1a60*/  LEA R4, P0, R3, UR12, 0x2 ;  /* 0x0000000c03047c11 */ /* 0x000fc8000f8010ff */
        /* <DEDUP_REMOVED lines=8> */
[----:B------:R-:W5:Y:S01]  /*1af0*/  LDG.E R13, desc[UR14][R4.64+0x1c00] ;  /* 0x001c000e040d7981 */ /* 0x000f62000c1e1900 */
[----:B------:R-:W-:Y:S01]  /*1b00*/  VIADD R2, R2, 0x800 ;  /* 0x0000080002027836 */ /* 0x000fe20000000000 */
[----:B--2---:R-:W-:-:S04]  /*1b10*/  IADD3 R3, PT, PT, R6, R3, R8 ;  /* 0x0000000306037210 */ /* 0x004fc80007ffe008 */
[----:B---3--:R-:W-:-:S04]  /*1b20*/  IADD3 R3, PT, PT, R9, R10, R3 ;  /* 0x0000000a09037210 */ /* 0x008fc80007ffe003 */
[----:B----4-:R-:W-:-:S04]  /*1b30*/  IADD3 R3, PT, PT, R11, R12, R3 ;  /* 0x0000000c0b037210 */ /* 0x010fc80007ffe003 */
[----:B-----5:R-:W-:-:S07]  /*1b40*/  IADD3 R8, PT, PT, R13, R14, R3 ;  /* 0x0000000e0d087210 */ /* 0x020fce0007ffe003 */
.L_x_81:
[----:B------:R-:W-:Y:S05]  /*1b50*/  BSYNC.RECONVERGENT B2 ;  /* 0x0000000000027941 */ /* 0x000fea0003800200 */
.L_x_80:
[----:B------:R-:W-:Y:S05]  /*1b60*/  @!P1 BRA `(.L_x_76) ;  /* 0x0000000000889947 */ /* 0x000fea0003800000 */
[----:B------:R-:W-:Y:S01]  /*1b70*/  ISETP.GE.U32.AND P0, PT, R15, 0x4, PT ;  /* 0x000000040f00780c */ /* 0x000fe20003f06070 */
[----:B------:R-:W-:Y:S01]  /*1b80*/  BSSY.RECONVERGENT B2, `(.L_x_82) ;  /* 0x000000e000027945 */ /* 0x000fe20003800200 */
[----:B------:R-:W-:-:S11]  /*1b90*/  LOP3.LUT P1, RZ, R20, 0x3, RZ, 0xc0, !PT ;  /* 0x0000000314ff7812 */ /* 0x000fd6000782c0ff */
[----:B------:R-:W-:Y:S05]  /*1ba0*/  @!P0 BRA `(.L_x_83) ;  /* 0x00000000002c8947 */ /* 0x000fea0003800000 */
[----:B------:R-:W-:-:S05]  /*1bb0*/  IADD3 R3, P0, PT, R2, UR8, RZ ;  /* 0x0000000802037c10 */ /* 0x000fca000ff1e0ff */
[----:B------:R-:W-:Y:S01]  /*1bc0*/  IMAD.X R6, RZ, RZ, UR9, P0 ;  /* 0x00000009ff067e24 */ /* 0x000fe200080e06ff */
[----:B------:R-:W-:-:S04]  /*1bd0*/  LEA R4, P0, R3, UR12, 0x2 ;  /* 0x0000000c03047c11 */ /* 0x000fc8000f8010ff */
[----:B------:R-:W-:-:S05]  /*1be0*/  LEA.HI.X R5, R3, UR13, R6, 0x2, P0 ;  /* 0x0000000d03057c11 */ /* 0x000fca00080f1406 */
[----:B------:R-:W2:Y:S04]  /*1bf0*/  LDG.E R3, desc[UR14][R4.64] ;  /* 0x0000000e04037981 */ /* 0x000ea8000c1e1900 */
[----:B------:R-:W2:Y:S04]  /*1c00*/  LDG.E R6, desc[UR14][R4.64+0x400] ;  /* 0x0004000e04067981 */ /* 0x000ea8000c1e1900 */
[----:B------:R-:W3:Y:S04]  /*1c10*/  LDG.E R10, desc[UR14][R4.64+0x800] ;  /* 0x0008000e040a7981 */ /* 0x000ee8000c1e1900 */
[----:B------:R-:W3:Y:S01]  /*1c20*/  LDG.E R9, desc[UR14][R4.64+0xc00] ;  /* 0x000c000e04097981 */ /* 0x000ee2000c1e1900 */
[----:B------:R-:W-:Y:S01]  /*1c30*/  VIADD R2, R2, 0x400 ;  /* 0x0000040002027836 */ /* 0x000fe20000000000 */
[----:B--2---:R-:W-:-:S04]  /*1c40*/  IADD3 R3, PT, PT, R6, R3, R8 ;  /* 0x0000000306037210 */ /* 0x004fc80007ffe008 */
[----:B---3--:R-:W-:-:S07]  /*1c50*/  IADD3 R8, PT, PT, R9, R10, R3 ;  /* 0x0000000a09087210 */ /* 0x008fce0007ffe003 */
.L_x_83:
[----:B------:R-:W-:Y:S05]  /*1c60*/  BSYNC.RECONVERGENT B2 ;  /* 0x0000000000027941 */ /* 0x000fea0003800200 */
.L_x_82:
[----:B------:R-:W-:Y:S05]  /*1c70*/  @!P1 BRA `(.L_x_76) ;  /* 0x0000000000449947 */ /* 0x000fea0003800000 */
[----:B------:R-:W-:Y:S02]  /*1c80*/  LOP3.LUT R7, R7, 0xffff, RZ, 0xc0, !PT ;  /* 0x0000ffff07077812 */ /* 0x000fe400078ec0ff */
[----:B------:R-:W-:Y:S02]  /*1c90*/  IADD3 R6, P0, PT, R2, UR10, RZ ;  /* 0x0000000a02067c10 */ /* 0x000fe4000ff1e0ff */
[----:B------:R-:W-:Y:S02]  /*1ca0*/  LEA.HI R2, R7, 0x1, RZ, 0x18 ;  /* 0x0000000107027811 */ /* 0x000fe400078fc0ff */
[----:B------:R-:W-:Y:S01]  /*1cb0*/  LEA R5, P1, R6, UR12, 0x2 ;  /* 0x0000000c06057c11 */ /* 0x000fe2000f8210ff */
[----:B------:R-:W-:Y:S01]  /*1cc0*/  IMAD.X R3, RZ, RZ, UR7, P0 ;  /* 0x00000007ff037e24 */ /* 0x000fe200080e06ff */
[----:B------:R-:W-:-:S04]  /*1cd0*/  LOP3.LUT R2, R2, 0x3, RZ, 0xc0, !PT ;  /* 0x0000000302027812 */ /* 0x000fc800078ec0ff */
[----:B------:R-:W-:Y:S01]  /*1ce0*/  LEA.HI.X R6, R6, UR13, R3, 0x2, P1 ;  /* 0x0000000d06067c11 */ /* 0x000fe200088f1403 */
[----:B------:R-:W-:-:S07]  /*1cf0*/  IMAD.MOV R4, RZ, RZ, -R2 ;  /* 0x000000ffff047224 */ /* 0x000fce00078e0a02 */
.L_x_84:
[----:B------:R-:W-:Y:S02]  /*1d00*/  IMAD.MOV.U32 R3, RZ, RZ, R6 ;  /* 0x000000ffff037224 */ /* 0x000fe400078e0006 */
[----:B------:R-:W-:-:S05]  /*1d10*/  IMAD.MOV.U32 R2, RZ, RZ, R5 ;  /* 0x000000ffff027224 */ /* 0x000fca00078e0005 */
[----:B------:R-:W2:Y:S01]  /*1d20*/  LDG.E R3, desc[UR14][R2.64] ;  /* 0x0000000e02037981 */ /* 0x000ea2000c1e1900 */
[----:B------:R-:W-:Y:S01]  /*1d30*/  VIADD R4, R4, 0x1 ;  /* 0x0000000104047836 */ /* 0x000fe20000000000 */
[----:B------:R-:W-:-:S04]  /*1d40*/  IADD3 R5, P1, PT, R5, 0x400, RZ ;  /* 0x0000040005057810 */ /* 0x000fc80007f3e0ff */
[----:B------:R-:W-:Y:S01]  /*1d50*/  ISETP.NE.AND P0, PT, R4, RZ, PT ;  /* 0x000000ff0400720c */ /* 0x000fe20003f05270 */
[----:B------:R-:W-:Y:S02]  /*1d60*/  IMAD.X R6, RZ, RZ, R6, P1 ;  /* 0x000000ffff067224 */ /* 0x000fe400008e0606 */
[----:B--2---:R-:W-:-:S10]  /*1d70*/  IMAD.IADD R8, R3, 0x1, R8 ;  /* 0x0000000103087824 */ /* 0x004fd400078e0208 */
[----:B------:R-:W-:Y:S05]  /*1d80*/  @P0 BRA `(.L_x_84) ;  /* 0xfffffffc00dc0947 */ /* 0x000fea000383ffff */
.L_x_76:
[----:B------:R-:W-:Y:S05]  /*1d90*/  BSYNC.RECONVERGENT B1 ;  /* 0x0000000000017941 */ /* 0x000fea0003800200 */
.L_x_73:
        /* <DEDUP_REMOVED lines=37> */
[----:B0-----:R-:W0:Y:S01]  /*1ff0*/  LDS.64 R2, [UR4+0x20] ;  /* 0x00002004ff027984 */ /* 0x001e220008000a00 */
[----:B-1----:R-:W-:-:S04]  /*2000*/  IADD3 R0, PT, PT, R4, R0, R9 ;  /* 0x0000000004007210 */ /* 0x002fc80007ffe009 */
[----:B------:R-:W-:-:S04]  /*2010*/  IADD3 R0, PT, PT, R6, R0, R5 ;  /* 0x0000000006007210 */ /* 0x000fc80007ffe005 */
[----:B0-----:R-:W-:-:S05]  /*2020*/  IADD3 R0, PT, PT, R2, R0, R7 ;  /* 0x0000000002007210 */ /* 0x001fca0007ffe007 */
[----:B------:R-:W-:-:S07]  /*2030*/  IMAD.IADD R9, R0, 0x1, R3 ;  /* 0x0000000100097824 */ /* 0x000fce00078e0203 */
.L_x_72:
[----:B------:R-:W-:Y:S05]  /*2040*/  BSYNC.RECONVERGENT B0 ;  /* 0x0000000000007941 */ /* 0x000fea0003800200 */
.L_x_57:
[----:B------:R-:W-:Y:S05]  /*2050*/  @P0 EXIT ;  /* 0x000000000000094d */ /* 0x000fea0003800000 */
[----:B------:R-:W3:Y:S02]  /*2060*/  LDCU.64 UR4, c[0x0][0x388] ;  /* 0x00007100ff0477ac */ /* 0x000ee40008000a00 */
[----:B---3--:R-:W-:-:S06]  /*2070*/  UIMAD.WIDE.U32 UR4, UR16, 0x4, UR4 ;  /* 0x00000004100478a5 */ /* 0x008fcc000f8e0004 */
[----:B0-----:R-:W-:Y:S02]  /*2080*/  IMAD.U32 R2, RZ, RZ, UR4 ;  /* 0x00000004ff027e24 */ /* 0x001fe4000f8e00ff */
[----:B------:R-:W-:-:S05]  /*2090*/  IMAD.U32 R3, RZ, RZ, UR5 ;  /* 0x00000005ff037e24 */ /* 0x000fca000f8e00ff */
[----:B------:R-:W-:Y:S01]  /*20a0*/  STG.E desc[UR14][R2.64], R9 ;  /* 0x0000000902007986 */ /* 0x000fe2000c10190e */
[----:B------:R-:W-:Y:S05]  /*20b0*/  EXIT ;  /* 0x000000000000794d */ /* 0x000fea0003800000 */
.L_x_85:
        /* <DEDUP_REMOVED lines=12> */
.L_x_237:


//--------------------- .text._ZN3cub18CUB_300001_SM_10006detail6reduce28DeviceReduceSingleTileKernelINS2_10policy_hubIiyN4cuda3std3__44plusIiEEE10Policy1000EN6thrust24THRUST_300001_SM_1000_NS6detail15normal_iteratorINSD_10device_ptrIiEEEEPiyS9_iiNS7_10__identityEEEvT0_T1_T2_T3_T4_T6_ --------------------------
	.section	.text._ZN3cub18CUB_300001_SM_10006detail6reduce28DeviceReduceSingleTileKernelINS2_10policy_hubIiyN4cuda3std3__44plusIiEEE10Policy1000EN6thrust24THRUST_300001_SM_1000_NS6detail15normal_iteratorINSD_10device_ptrIiEEEEPiyS9_iiNS7_10__identityEEEvT0_T1_T2_T3_T4_T6_,"ax",@progbits
	.align	128
        .global         _ZN3cub18CUB_300001_SM_10006detail6reduce28DeviceReduceSingleTileKernelINS2_10policy_hubIiyN4cuda3std3__44plusIiEEE10Policy1000EN6thrust24THRUST_300001_SM_1000_NS6detail15normal_iteratorINSD_10device_ptrIiEEEEPiyS9_iiNS7_10__identityEEEvT0_T1_T2_T3_T4_T6_
        .type           _ZN3cub18CUB_300001_SM_10006detail6reduce28DeviceReduceSingleTileKernelINS2_10policy_hubIiyN4cuda3std3__44plusIiEEE10Policy1000EN6thrust24THRUST_300001_SM_1000_NS6detail15normal_iteratorINSD_10device_ptrIiEEEEPiyS9_iiNS7_10__identityEEEvT0_T1_T2_T3_T4_T6_,@function
        .size           _ZN3cub18CUB_300001_SM_10006detail6reduce28DeviceReduceSingleTileKernelINS2_10policy_hubIiyN4cuda3std3__44plusIiEEE10Policy1000EN6thrust24THRUST_300001_SM_1000_NS6detail15normal_iteratorINSD_10device_ptrIiEEEEPiyS9_iiNS7_10__identityEEEvT0_T1_T2_T3_T4_T6_,(.L_x_238 - _ZN3cub18CUB_300001_SM_10006detail6reduce28DeviceReduceSingleTileKernelINS2_10policy_hubIiyN4cuda3std3__44plusIiEEE10Policy1000EN6thrust24THRUST_300001_SM_1000_NS6detail15normal_iteratorINSD_10device_ptrIiEEEEPiyS9_iiNS7_10__identityEEEvT0_T1_T2_T3_T4_T6_)
        .other          _ZN3cub18CUB_300001_SM_10006detail6reduce28DeviceReduceSingleTileKernelINS2_10policy_hubIiyN4cuda3std3__44plusIiEEE10Policy1000EN6thrust24THRUST_300001_SM_1000_NS6detail15normal_iteratorINSD_10device_ptrIiEEEEPiyS9_iiNS7_10__identityEEEvT0_T1_T2_T3_T4_T6_,@"STO_CUDA_ENTRY STV_DEFAULT"
_ZN3cub18CUB_300001_SM_10006detail6reduce28DeviceReduceSingleTileKernelINS2_10policy_hubIiyN4cuda3std3__44plusIiEEE10Policy1000EN6thrust24THRUST_300001_SM_1000_NS6detail15normal_iteratorINSD_10device_ptrIiEEEEPiyS9_iiNS7_10__identityEEEvT0_T1_T2_T3_T4_T6_:
.text._ZN3cub18CUB_300001_SM_10006detail6reduce28DeviceReduceSingleTileKernelINS2_10policy_hubIiyN4cuda3std3__44plusIiEEE10Policy1000EN6thrust24THRUST_300001_SM_1000_NS6detail15normal_iteratorINSD_10device_ptrIiEEEEPiyS9_iiNS7_10__identityEEEvT0_T1_T2_T3_T4_T6_:
[----:B------:R-:W-:Y:S01]  /*0000*/  LDC R1, c[0x0][0x37c] ;  /* 0x0000df00ff017b82 */ /* 0x000fe20000000800 */
[----:B------:R-:W0:Y:S01]  /*0010*/  LDCU.64 UR4, c[0x0][0x390] ;  /* 0x00007200ff0477ac */ /* 0x000e220008000a00 */
[----:B------:R-:W1:Y:S01]  /*0020*/  LDCU.64 UR6, c[0x0][0x358] ;  /* 0x00006b00ff0677ac */ /* 0x000e620008000a00 */
[----:B0-----:R-:W-:Y:S02]  /*0030*/  IMAD.U32 R4, RZ, RZ, UR4 ;  /* 0x00000004ff047e24 */ /* 0x001fe4000f8e00ff */
[----:B------:R-:W-:-:S03]  /*0040*/  IMAD.U32 R0, RZ, RZ, UR5 ;  /* 0x00000005ff007e24 */ /* 0x000fc6000f8e00ff */
[----:B------:R-:W-:-:S04]  /*0050*/  ISETP.NE.U32.AND P0, PT, R4, RZ, PT ;  /* 0x000000ff0400720c */ /* 0x000fc80003f05070 */
[----:B------:R-:W-:-:S13]  /*0060*/  ISETP.NE.AND.EX P0, PT, R0, RZ, PT, P0 ;  /* 0x000000ff0000720c */ /* 0x000fda0003f05300 */
        /* <DEDUP_REMOVED lines=8> */
.L_x_86:
[----:B------:R-:W-:Y:S01]  /*00f0*/  ISETP.GT.U32.AND P0, PT, R4, 0xfff, PT ;  /* 0x00000fff0400780c */ /* 0x000fe20003f04070 */
[----:B------:R-:W-:Y:S03]  /*0100*/  BSSY.RECONVERGENT B0, `(.L_x_87) ;  /* 0x00001d1000007945 */ /* 0x000fe60003800200 */
[----:B------:R-:W-:-:S13]  /*0110*/  ISETP.GT.U32.AND.EX P0, PT, R0, RZ, PT, P0 ;  /* 0x000000ff0000720c */ /* 0x000fda0003f04100 */
[----:B------:R-:W-:Y:S05]  /*0120*/  @P0 BRA `(.L_x_88) ;  /* 0x0000000c00940947 */ /* 0x000fea0003800000 */
[----:B------:R-:W0:Y:S01]  /*0130*/  S2R R5, SR_TID.X ;  /* 0x0000000000057919 */ /* 0x000e220000002100 */
[----:B------:R-:W-:Y:S01]  /*0140*/  BSSY.RECONVERGENT B1, `(.L_x_89) ;  /* 0x0000009000017945 */ /* 0x000fe20003800200 */
[----:B------:R-:W-:Y:S01]  /*0150*/  IMAD.MOV.U32 R6, RZ, RZ, RZ ;  /* 0x000000ffff067224 */ /* 0x000fe200078e00ff */
[----:B0-----:R-:W-:Y:S01]  /*0160*/  ISETP.GE.U32.AND P0, PT, R5, R4, PT ;  /* 0x000000040500720c */ /* 0x001fe20003f06070 */
[----:B------:R-:W-:-:S12]  /*0170*/  IMAD.MOV.U32 R7, RZ, RZ, R5 ;  /* 0x000000ffff077224 */ /* 0x000fd800078e0005 */
[----:B------:R-:W-:Y:S05]  /*0180*/  @P0 BRA `(.L_x_90) ;  /* 0x0000000000100947 */ /* 0x000fea0003800000 */
[----:B------:R-:W0:Y:S02]  /*0190*/  LDC.64 R2, c[0x0][0x380] ;  /* 0x0000e000ff027b82 */ /* 0x000e240000000a00 */
[----:B0-----:R-:W-:-:S05]  /*01a0*/  IMAD.WIDE.U32 R2, R5, 0x4, R2 ;  /* 0x0000000405027825 */ /* 0x001fca00078e0002 */
[----:B------:R0:W5:Y:S01]  /*01b0*/  LDG.E R6, desc[UR6][R2.64] ;  /* 0x0000000602067981 */ /* 0x000162000c1e1900 */
[----:B------:R-:W-:-:S07]  /*01c0*/  VIADD R7, R5, 0x100 ;  /* 0x0000010005077836 */ /* 0x000fce0000000000 */
.L_x_90:
[----:B------:R-:W-:Y:S05]  /*01d0*/  BSYNC.RECONVERGENT B1 ;  /* 0x0000000000017941 */ /* 0x000fea0003800200 */
.L_x_89:
[----:B------:R-:W-:Y:S01]  /*01e0*/  ISETP.GE.U32.AND P0, PT, R7, R4, PT ;  /* 0x000000040700720c */ /* 0x000fe20003f06070 */
[----:B------:R-:W-:-:S12]  /*01f0*/  BSSY.RECONVERGENT B1, `(.L_x_91) ;  /* 0x0000060000017945 */ /* 0x000fd80003800200 */
[----:B------:R-:W-:Y:S05]  /*0200*/  @P0 BRA `(.L_x_92) ;  /* 0x0000000400780947 */ /* 0x000fea0003800000 */
[----:B0-----:R-:W-:Y:S01]  /*0210*/  LOP3.LUT R3, RZ, R7, RZ, 0x33, !PT ;  /* 0x00000007ff037212 */ /* 0x001fe200078e33ff */
[----:B------:R-:W-:Y:S04]  /*0220*/  BSSY.RECONVERGENT B2, `(.L_x_93) ;  /* 0x000002c000027945 */ /* 0x000fe80003800200 */
[----:B------:R-:W-:-:S05]  /*0230*/  IMAD.IADD R3, R3, 0x1, R4 ;  /* 0x0000000103037824 */ /* 0x000fca00078e0204 */
[C---:B------:R-:W-:Y:S02]  /*0240*/  ISETP.GE.U32.AND P0, PT, R3.reuse, 0xf00, PT ;  /* 0x00000f000300780c */ /* 0x040fe40003f06070 */
[----:B------:R-:W-:-:S04]  /*0250*/  LEA.HI R8, R3, 0x1, RZ, 0x18 ;  /* 0x0000000103087811 */ /* 0x000fc800078fc0ff */
[----:B------:R-:W-:-:S04]  /*0260*/  LOP3.LUT R22, R8, 0xf, RZ, 0xc0, !PT ;  /* 0x0000000f08167812 */ /* 0x000fc800078ec0ff */
[----:B------:R-:W-:-:S03]  /*0270*/  ISETP.NE.AND P1, PT, R22, RZ, PT ;  /* 0x000000ff1600720c */ /* 0x000fc60003f25270 */
[----:B------:R-:W-:Y:S10]  /*0280*/  @!P0 BRA `(.L_x_94) ;  /* 0x0000000000948947 */ /* 0x000ff40003800000 */
[----:B------:R-:W0:Y:S01]  /*0290*/  LDC.64 R2, c[0x0][0x380] ;  /* 0x0000e000ff027b82 */ /* 0x000e220000000a00 */
[----:B------:R-:W-:-:S05]  /*02a0*/  LOP3.LUT R9, R8, 0x1fffff0, RZ, 0xc0, !PT ;  /* 0x01fffff008097812 */ /* 0x000fca00078ec0ff */
[----:B------:R-:W-:Y:S02]  /*02b0*/  IMAD.MOV R9, RZ, RZ, -R9 ;  /* 0x000000ffff097224 */ /* 0x000fe400078e0a09 */
[----:B0-----:R-:W-:-:S03]  /*02c0*/  IMAD.WIDE.U32 R2, R7, 0x4, R2 ;  /* 0x0000000407027825 */ /* 0x001fc600078e0002 */
[----:B------:R-:W-:-:S05]  /*02d0*/  IADD3 R15, P0, PT, R2, 0x2000, RZ ;  /* 0x00002000020f7810 */ /* 0x000fca0007f1e0ff */
[----:B------:R-:W-:-:S08]  /*02e0*/  IMAD.X R3, RZ, RZ, R3, P0 ;  /* 0x000000ffff037224 */ /* 0x000fd000000e0603 */
.L_x_95:
        /* <DEDUP_REMOVED lines=31> */
.L_x_94:
[----:B------:R-:W-:Y:S05]  /*04e0*/  BSYNC.RECONVERGENT B2 ;  /* 0x0000000000027941 */ /* 0x000fea0003800200 */
.L_x_93:
[----:B------:R-:W-:Y:S05]  /*04f0*/  @!P1 BRA `(.L_x_92) ;  /* 0x0000000000bc9947 */ /* 0x000fea0003800000 */
[----:B------:R-:W-:Y:S01]  /*0500*/  ISETP.GE.U32.AND P0, PT, R22, 0x8, PT ;  /* 0x000000081600780c */ /* 0x000fe20003f06070 */
[----:B------:R-:W-:Y:S01]  /*0510*/  BSSY.RECONVERGENT B2, `(.L_x_96) ;  /* 0x0000013000027945 */ /* 0x000fe20003800200 */
[----:B------:R-:W-:-:S04]  /*0520*/  LOP3.LUT R17, R8, 0x7, RZ, 0xc0, !PT ;  /* 0x0000000708117812 */ /* 0x000fc800078ec0ff */
[----:B------:R-:W-:-:S07]  /*0530*/  ISETP.NE.AND P1, PT, R17, RZ, PT ;  /* 0x000000ff1100720c */ /* 0x000fce0003f25270 */
[----:B------:R-:W-:Y:S06]  /*0540*/  @!P0 BRA `(.L_x_97) ;  /* 0x00000000003c8947 */ /* 0x000fec0003800000 */
[----:B------:R-:W0:Y:S02]  /*0550*/  LDC.64 R2, c[0x0][0x380] ;  /* 0x0000e000ff027b82 */ /* 0x000e240000000a00 */
[----:B0-----:R-:W-:-:S05]  /*0560*/  IMAD.WIDE R2, R7, 0x4, R2 ;  /* 0x0000000407027825 */ /* 0x001fca00078e0202 */
        /* <DEDUP_REMOVED lines=13> */
.L_x_97:
[----:B------:R-:W-:Y:S05]  /*0640*/  BSYNC.RECONVERGENT B2 ;  /* 0x0000000000027941 */ /* 0x000fea0003800200 */
.L_x_96:
        /* <DEDUP_REMOVED lines=11> */
[----:B------:R-:W3:Y:S01]  /*0700*/  LDG.E R12, desc[UR6][R2.64+0xc00] ;  /* 0x000c0006020c7981 */ /* 0x000ee2000c1e1900 */
[----:B------:R-:W-:Y:S01]  /*0710*/  VIADD R7, R7, 0x400 ;  /* 0x0000040007077836 */ /* 0x000fe20000000000 */
[----:B--2--5:R-:W-:-:S04]  /*0720*/  IADD3 R6, PT, PT, R8, R9, R6 ;  /* 0x0000000908067210 */ /* 0x024fc80007ffe006 */
[----:B---3--:R-:W-:-:S07]  /*0730*/  IADD3 R6, PT, PT, R12, R11, R6 ;  /* 0x0000000b0c067210 */ /* 0x008fce0007ffe006 */
.L_x_99:
[----:B------:R-:W-:Y:S05]  /*0740*/  BSYNC.RECONVERGENT B2 ;  /* 0x0000000000027941 */ /* 0x000fea0003800200 */
.L_x_98:
[----:B------:R-:W-:Y:S05]  /*0750*/  @!P1 BRA `(.L_x_92) ;  /* 0x0000000000249947 */ /* 0x000fea0003800000 */
[----:B------:R-:W0:Y:S01]  /*0760*/  LDC.64 R8, c[0x0][0x380] ;  /* 0x0000e000ff087b82 */ /* 0x000e220000000a00 */
[----:B------:R-:W-:-:S07]  /*0770*/  IMAD.MOV R10, RZ, RZ, -R10 ;  /* 0x000000ffff0a7224 */ /* 0x000fce00078e0a0a */
.L_x_100:
[----:B0-----:R-:W-:-:S06]  /*0780*/  IMAD.WIDE R2, R7, 0x4, R8 ;  /* 0x0000000407027825 */ /* 0x001fcc00078e0208 */
[----:B------:R-:W2:Y:S01]  /*0790*/  LDG.E R3, desc[UR6][R2.64] ;  /* 0x0000000602037981 */ /* 0x000ea2000c1e1900 */
[----:B------:R-:W-:Y:S02]  /*07a0*/  VIADD R10, R10, 0x1 ;  /* 0x000000010a0a7836 */ /* 0x000fe40000000000 */
[----:B------:R-:W-:-:S03]  /*07b0*/  VIADD R7, R7, 0x100 ;  /* 0x0000010007077836 */ /* 0x000fc60000000000 */
[----:B------:R-:W-:Y:S01]  /*07c0*/  ISETP.NE.AND P0, PT, R10, RZ, PT ;  /* 0x000000ff0a00720c */ /* 0x000fe20003f05270 */
[----:B--2--5:R-:W-:-:S12]  /*07d0*/  IMAD.IADD R6, R3, 0x1, R6 ;  /* 0x0000000103067824 */ /* 0x024fd800078e0206 */
[----:B------:R-:W-:Y:S05]  /*07e0*/  @P0 BRA `(.L_x_100) ;  /* 0xfffffffc00e40947 */ /* 0x000fea000383ffff */
.L_x_92:
[----:B------:R-:W-:Y:S05]  /*07f0*/  BSYNC.RECONVERGENT B1 ;  /* 0x0000000000017941 */ /* 0x000fea0003800200 */
.L_x_91:
[----:B------:R-:W-:-:S04]  /*0800*/  ISETP.GE.U32.AND P0, PT, R4, 0x100, PT ;  /* 0x000001000400780c */ /* 0x000fc80003f06070 */
[----:B------:R-:W-:-:S13]  /*0810*/  ISETP.GE.U32.AND.EX P0, PT, R0, RZ, PT, P0 ;  /* 0x000000ff0000720c */ /* 0x000fda0003f06100 */
[----:B------:R-:W-:Y:S05]  /*0820*/  @!P0 BRA `(.L_x_101) ;  /* 0x0000000000ac8947 */ /* 0x000fea0003800000 */
[----:B------:R-:W1:Y:S01]  /*0830*/  S2R R8, SR_LANEID ;  /* 0x0000000000087919 */ /* 0x000e620000000000 */
[----:B------:R-:W-:Y:S01]  /*0840*/  ISETP.NE.AND P5, PT, R5, RZ, PT ;  /* 0x000000ff0500720c */ /* 0x000fe20003fa5270 */
[----:B-----5:R-:W0:Y:S01]  /*0850*/  SHFL.DOWN PT, R0, R6, 0x1, 0x1f ;  /* 0x08201f0006007f89 */ /* 0x020e2200000e0000 */
[C---:B-1----:R-:W-:Y:S02]  /*0860*/  ISETP.GT.AND P0, PT, R8.reuse, 0x1e, PT ;  /* 0x0000001e0800780c */ /* 0x042fe40003f04270 */
[----:B------:R-:W-:Y:S02]  /*0870*/  ISETP.NE.AND P1, PT, R8, RZ, PT ;  /* 0x000000ff0800720c */ /* 0x000fe40003f25270 */
[----:B0-----:R-:W-:Y:S02]  /*0880*/  SEL R3, R0, RZ, !P0 ;  /* 0x000000ff00037207 */ /* 0x001fe40004000000 */
        /* <DEDUP_REMOVED lines=21> */
[----:B0-----:R-:W-:-:S05]  /*09e0*/  SEL R3, R3, RZ, !P0 ;  /* 0x000000ff03037207 */ /* 0x001fca0004000000 */
[----:B------:R-:W-:-:S05]  /*09f0*/  IMAD.IADD R7, R2, 0x1, R3 ;  /* 0x0000000102077824 */ /* 0x000fca00078e0203 */
[----:B------:R1:W-:Y:S01]  /*0a00*/  @!P1 STS [R0+0x8], R7 ;  /* 0x0000080700009388 */ /* 0x0003e20000000800 */
[----:B------:R-:W-:Y:S06]  /*0a10*/  BAR.SYNC.DEFER_BLOCKING 0x0 ;  /* 0x0000000000007b1d */ /* 0x000fec0000010000 */
[----:B------:R-:W-:Y:S05]  /*0a20*/  @P5 BRA `(.L_x_102) ;  /* 0x0000001000f85947 */ /* 0x000fea0003800000 */
[----:B------:R-:W0:Y:S01]  /*0a30*/  S2UR UR5, SR_CgaCtaId ;  /* 0x00000000000579c3 */ /* 0x000e220000008800 */
[----:B------:R-:W-:Y:S02]  /*0a40*/  UMOV UR4, 0x400 ;  /* 0x0000040000047882 */ /* 0x000fe40000000000 */
[----:B0-----:R-:W-:-:S09]  /*0a50*/  ULEA UR4, UR5, UR4, 0x18 ;  /* 0x0000000405047291 */ /* 0x001fd2000f8ec0ff */
[----:B-1----:R-:W-:Y:S04]  /*0a60*/  LDS R0, [UR4+0xc] ;  /* 0x00000c04ff007984 */ /* 0x002fe80008000800 */
[----:B------:R-:W0:Y:S04]  /*0a70*/  LDS.128 R8, [UR4+0x10] ;  /* 0x00001004ff087984 */ /* 0x000e280008000c00 */
[----:B------:R-:W1:Y:S01]  /*0a80*/  LDS.64 R2, [UR4+0x20] ;  /* 0x00002004ff027984 */ /* 0x000e620008000a00 */
[----:B0-----:R-:W-:-:S04]  /*0a90*/  IADD3 R0, PT, PT, R8, R0, R7 ;  /* 0x0000000008007210 */ /* 0x001fc80007ffe007 */
[----:B------:R-:W-:-:S04]  /*0aa0*/  IADD3 R0, PT, PT, R10, R0, R9 ;  /* 0x000000000a007210 */ /* 0x000fc80007ffe009 */
[----:B-1----:R-:W-:-:S05]  /*0ab0*/  IADD3 R0, PT, PT, R2, R0, R11 ;  /* 0x0000000002007210 */ /* 0x002fca0007ffe00b */
[----:B------:R-:W-:Y:S01]  /*0ac0*/  IMAD.IADD R7, R0, 0x1, R3 ;  /* 0x0000000100077824 */ /* 0x000fe200078e0203 */
[----:B------:R-:W-:Y:S06]  /*0ad0*/  BRA `(.L_x_102) ;  /* 0x0000001000cc7947 */ /* 0x000fec0003800000 */
.L_x_101:
[C---:B0-----:R-:W-:Y:S01]  /*0ae0*/  LOP3.LUT R2, R5.reuse, 0x3e0, RZ, 0xc0, !PT ;  /* 0x000003e005027812 */ /* 0x041fe200078ec0ff */
[----:B------:R-:W0:Y:S01]  /*0af0*/  S2R R12, SR_LANEID ;  /* 0x00000000000c7919 */ /* 0x000e220000000000 */
[----:B------:R-:W-:Y:S02]  /*0b00*/  ISETP.NE.AND P5, PT, R5, RZ, PT ;  /* 0x000000ff0500720c */ /* 0x000fe40003fa5270 */
[----:B------:R-:W-:Y:S01]  /*0b10*/  LOP3.LUT R7, RZ, R2, RZ, 0x33, !PT ;  /* 0x00000002ff077212 */ /* 0x000fe200078e33ff */
[----:B------:R-:W-:-:S04]  /*0b20*/  VIADD R3, R2, 0x20 ;  /* 0x0000002002037836 */ /* 0x000fc80000000000 */
[----:B------:R-:W-:Y:S01]  /*0b30*/  IMAD.IADD R7, R7, 0x1, R4 ;  /* 0x0000000107077824 */ /* 0x000fe200078e0204 */
[----:B------:R-:W-:-:S04]  /*0b40*/  ISETP.GT.U32.AND P0, PT, R3, R4, PT ;  /* 0x000000040300720c */ /* 0x000fc80003f04070 */
        /* <DEDUP_REMOVED lines=10> */
[----:B------:R-:W-:Y:S01]  /*0bf0*/  @!P1 SHF.R.U32.HI R9, RZ, 0x3, R5 ;  /* 0x00000003ff099819 */ /* 0x000fe20000011605 */
[----:B------:R-:W1:Y:S03]  /*0c00*/  SHFL.DOWN PT, R7, R2, 0x2, R3 ;  /* 0x0840000002077989 */ /* 0x000e6600000e0003 */
[----:B------:R-:W-:Y:S02]  /*0c10*/  @!P1 LOP3.LUT R9, R9, 0x7c, RZ, 0xc0, !PT ;  /* 0x0000007c09099812 */ /* 0x000fe400078ec0ff */
[----:B-1----:R-:W-:Y:S02]  /*0c20*/  SEL R7, R7, RZ, !P0 ;  /* 0x000000ff07077207 */ /* 0x002fe40004000000 */
[----:B------:R-:W-:Y:S02]  /*0c30*/  ISETP.GT.AND P0, PT, R10, R3, PT ;  /* 0x000000030a00720c */ /* 0x000fe40003f04270 */
[----:B------:R-:W-:Y:S01]  /*0c40*/  @!P1 MOV R10, 0x400 ;  /* 0x00000400000a9802 */ /* 0x000fe20000000f00 */
[----:B------:R-:W-:-:S02]  /*0c50*/  IMAD.IADD R8, R2, 0x1, R7 ;  /* 0x0000000102087824 */ /* 0x000fc400078e0207 */
[----:B------:R-:W-:Y:S01]  /*0c60*/  VIADD R2, R12, 0x8 ;  /* 0x000000080c027836 */ /* 0x000fe20000000000 */
[----:B0-----:R-:W-:Y:S02]  /*0c70*/  @!P1 LEA R10, R11, R10, 0x18 ;  /* 0x0000000a0b0a9211 */ /* 0x001fe400078ec0ff */
        /* <DEDUP_REMOVED lines=11> */
[----:B0-----:R-:W-:-:S05]  /*0d30*/  SEL R7, R7, RZ, !P0 ;  /* 0x000000ff07077207 */ /* 0x001fca0004000000 */
[----:B------:R-:W-:-:S05]  /*0d40*/  IMAD.IADD R7, R2, 0x1, R7 ;  /* 0x0000000102077824 */ /* 0x000fca00078e0207 */
[----:B------:R0:W-:Y:S01]  /*0d50*/  @!P1 STS [R10+0x8], R7 ;  /* 0x000008070a009388 */ /* 0x0001e20000000800 */
[----:B------:R-:W-:Y:S06]  /*0d60*/  BAR.SYNC.DEFER_BLOCKING 0x0 ;  /* 0x0000000000007b1d */ /* 0x000fec0000010000 */
[----:B------:R-:W-:Y:S05]  /*0d70*/  @P5 BRA `(.L_x_102) ;  /* 0x0000001000245947 */ /* 0x000fea0003800000 */
[----:B------:R-:W1:Y:S01]  /*0d80*/  S2UR UR5, SR_CgaCtaId ;  /* 0x00000000000579c3 */ /* 0x000e620000008800 */
[----:B------:R-:W-:Y:S01]  /*0d90*/  UMOV UR4, 0x400 ;  /* 0x0000040000047882 */ /* 0x000fe20000000000 */
[C---:B------:R-:W-:Y:S02]  /*0da0*/  ISETP.GT.U32.AND P0, PT, R4.reuse, 0x40, PT ;  /* 0x000000400400780c */ /* 0x040fe40003f04070 */
[C---:B------:R-:W-:Y:S02]  /*0db0*/  ISETP.GT.U32.AND P6, PT, R4.reuse, 0x20, PT ;  /* 0x000000200400780c */ /* 0x040fe40003fc4070 */
[C---:B------:R-:W-:Y:S02]  /*0dc0*/  ISETP.GT.U32.AND P4, PT, R4.reuse, 0x60, PT ;  /* 0x000000600400780c */ /* 0x040fe40003f84070 */
[----:B------:R-:W-:Y:S02]  /*0dd0*/  ISETP.GT.U32.AND P2, PT, R4, 0x80, PT ;  /* 0x000000800400780c */ /* 0x000fe40003f44070 */
[----:B------:R-:W-:-:S02]  /*0de0*/  ISETP.GT.U32.AND.EX P0, PT, R0, RZ, PT, P0 ;  /* 0x000000ff0000720c */ /* 0x000fc40003f04100 */
[----:B------:R-:W-:Y:S02]  /*0df0*/  ISETP.GT.U32.AND.EX P6, PT, R0, RZ, PT, P6 ;  /* 0x000000ff0000720c */ /* 0x000fe40003fc4160 */
[C---:B------:R-:W-:Y:S02]  /*0e00*/  ISETP.GT.U32.AND P3, PT, R4.reuse, 0xa0, PT ;  /* 0x000000a00400780c */ /* 0x040fe40003f64070 */
[----:B------:R-:W-:Y:S02]  /*0e10*/  ISETP.GT.U32.AND P1, PT, R4, 0xc0, PT ;  /* 0x000000c00400780c */ /* 0x000fe40003f24070 */
[C---:B------:R-:W-:Y:S02]  /*0e20*/  ISETP.GT.U32.AND.EX P4, PT, R0.reuse, RZ, PT, P4 ;  /* 0x000000ff0000720c */ /* 0x040fe40003f84140 */
[C---:B------:R-:W-:Y:S02]  /*0e30*/  ISETP.GT.U32.AND.EX P2, PT, R0.reuse, RZ, PT, P2 ;  /* 0x000000ff0000720c */ /* 0x040fe40003f44120 */
[C---:B------:R-:W-:Y:S01]  /*0e40*/  ISETP.GT.U32.AND.EX P3, PT, R0.reuse, RZ, PT, P3 ;  /* 0x000000ff0000720c */ /* 0x040fe20003f64130 */
[----:B-1----:R-:W-:Y:S01]  /*0e50*/  ULEA UR4, UR5, UR4, 0x18 ;  /* 0x0000000405047291 */ /* 0x002fe2000f8ec0ff */
[----:B------:R-:W-:-:S08]  /*0e60*/  ISETP.GT.U32.AND.EX P1, PT, R0, RZ, PT, P1 ;  /* 0x000000ff0000720c */ /* 0x000fd00003f24110 */
[----:B0-----:R-:W0:Y:S04]  /*0e70*/  LDS.128 R8, [UR4+0x10] ;  /* 0x00001004ff087984 */ /* 0x001e280008000c00 */
[----:B------:R-:W1:Y:S04]  /*0e80*/  LDS R5, [UR4+0xc] ;  /* 0x00000c04ff057984 */ /* 0x000e680008000800 */
[----:B------:R-:W2:Y:S01]  /*0e90*/  LDS.64 R2, [UR4+0x20] ;  /* 0x00002004ff027984 */ /* 0x000ea20008000a00 */
[----:B0-----:R-:W-:Y:S02]  /*0ea0*/  SEL R8, R8, RZ, P0 ;  /* 0x000000ff08087207 */ /* 0x001fe40000000000 */
[----:B------:R-:W-:-:S02]  /*0eb0*/  ISETP.GT.U32.AND P0, PT, R4, 0xe0, PT ;  /* 0x000000e00400780c */ /* 0x000fc40003f04070 */
[----:B-1----:R-:W-:Y:S02]  /*0ec0*/  SEL R6, R5, RZ, P6 ;  /* 0x000000ff05067207 */ /* 0x002fe40003000000 */
[----:B------:R-:W-:Y:S02]  /*0ed0*/  SEL R9, R9, RZ, P4 ;  /* 0x000000ff09097207 */ /* 0x000fe40002000000 */
[----:B------:R-:W-:Y:S02]  /*0ee0*/  IADD3 R6, PT, PT, R8, R6, R7 ;  /* 0x0000000608067210 */ /* 0x000fe40007ffe007 */
[----:B------:R-:W-:Y:S02]  /*0ef0*/  SEL R10, R10, RZ, P2 ;  /* 0x000000ff0a0a7207 */ /* 0x000fe40001000000 */
[----:B------:R-:W-:Y:S02]  /*0f00*/  ISETP.GT.U32.AND.EX P0, PT, R0, RZ, PT, P0 ;  /* 0x000000ff0000720c */ /* 0x000fe40003f04100 */
[----:B------:R-:W-:-:S02]  /*0f10*/  SEL R11, R11, RZ, P3 ;  /* 0x000000ff0b0b7207 */ /* 0x000fc40001800000 */
[----:B------:R-:W-:Y:S02]  /*0f20*/  IADD3 R6, PT, PT, R10, R6, R9 ;  /* 0x000000060a067210 */ /* 0x000fe40007ffe009 */
[----:B--2---:R-:W-:Y:S02]  /*0f30*/  SEL R2, R2, RZ, P1 ;  /* 0x000000ff02027207 */ /* 0x004fe40000800000 */
[----:B------:R-:W-:Y:S02]  /*0f40*/  SEL R3, R3, RZ, P0 ;  /* 0x000000ff03037207 */ /* 0x000fe40000000000 */
[----:B------:R-:W-:-:S05]  /*0f50*/  IADD3 R2, PT, PT, R2, R6, R11 ;  /* 0x0000000602027210 */ /* 0x000fca0007ffe00b */
[----:B------:R-:W-:Y:S01]  /*0f60*/  IMAD.IADD R7, R2, 0x1, R3 ;  /* 0x0000000102077824 */ /* 0x000fe200078e0203 */
[----:B------:R-:W-:Y:S06]  /*0f70*/  BRA `(.L_x_102) ;  /* 0x0000000c00a47947 */ /* 0x000fec0003800000 */
.L_x_88:
[----:B------:R-:W0:Y:S01]  /*0f80*/  S2R R8, SR_TID.X ;  /* 0x0000000000087919 */ /* 0x000e220000002100 */
[----:B------:R-:W0:Y:S02]  /*0f90*/  LDC.64 R2, c[0x0][0x380] ;  /* 0x0000e000ff027b82 */ /* 0x000e240000000a00 */
[----:B0-----:R-:W-:-:S05]  /*0fa0*/  IMAD.WIDE.U32 R2, R8, 0x4, R2 ;  /* 0x0000000408027825 */ /* 0x001fca00078e0002 */
        /* <DEDUP_REMOVED lines=16> */
[----:B--2---:R-:W-:-:S04]  /*10b0*/  IADD3 R5, PT, PT, R7, R6, R5 ;  /* 0x0000000607057210 */ /* 0x004fc80007ffe005 */
[----:B---3--:R-:W-:Y:S01]  /*10c0*/  IADD3 R5, PT, PT, R12, R9, R5 ;  /* 0x000000090c057210 */ /* 0x008fe20007ffe005 */
[----:B------:R-:W-:Y:S01]  /*10d0*/  IMAD.MOV.U32 R9, RZ, RZ, 0x1000 ;  /* 0x00001000ff097424 */ /* 0x000fe200078e00ff */
[----:B------:R-:W-:-:S04]  /*10e0*/  IADD3 R12, P1, PT, R4, -0x1000, RZ ;  /* 0xfffff000040c7810 */ /* 0x000fc80007f3e0ff */
[----:B------:R-:W-:Y:S02]  /*10f0*/  ISETP.GE.U32.AND P0, PT, R12, 0x1000, PT ;  /* 0x000010000c00780c */ /* 0x000fe40003f06070 */
[----:B----4-:R-:W-:Y:S01]  /*1100*/  IADD3 R5, PT, PT, R14, R11, R5 ;  /* 0x0000000b0e057210 */ /* 0x010fe20007ffe005 */
[----:B------:R-:W-:Y:S01]  /*1110*/  IMAD.MOV.U32 R11, RZ, RZ, RZ ;  /* 0x000000ffff0b7224 */ /* 0x000fe200078e00ff */
[----:B------:R-:W-:-:S04]  /*1120*/  IADD3.X R14, PT, PT, R0, -0x1, RZ, P1, !PT ;  /* 0xffffffff000e7810 */ /* 0x000fc80000ffe4ff */
[----:B------:R-:W-:Y:S02]  /*1130*/  ISETP.GE.U32.AND.EX P0, PT, R14, RZ, PT, P0 ;  /* 0x000000ff0e00720c */ /* 0x000fe40003f06100 */
[----:B-----5:R-:W-:-:S04]  /*1140*/  IADD3 R5, PT, PT, R16, R13, R5 ;  /* 0x0000000d10057210 */ /* 0x020fc80007ffe005 */
[----:B------:R-:W-:-:S04]  /*1150*/  IADD3 R5, PT, PT, R18, R15, R5 ;  /* 0x0000000f12057210 */ /* 0x000fc80007ffe005 */
[----:B------:R-:W-:-:S04]  /*1160*/  IADD3 R5, PT, PT, R20, R17, R5 ;  /* 0x0000001114057210 */ /* 0x000fc80007ffe005 */
[----:B------:R-:W-:-:S05]  /*1170*/  IADD3 R5, PT, PT, R22, R19, R5 ;  /* 0x0000001316057210 */ /* 0x000fca0007ffe005 */
[----:B------:R-:W-:Y:S01]  /*1180*/  IMAD.IADD R10, R10, 0x1, R5 ;  /* 0x000000010a0a7824 */ /* 0x000fe200078e0205 */
[----:B------:R-:W-:Y:S06]  /*1190*/  @!P0 BRA `(.L_x_103) ;  /* 0x0000000000a08947 */ /* 0x000fec0003800000 */
[----:B------:R-:W0:Y:S01]  /*11a0*/  LDC.64 R4, c[0x0][0x390] ;  /* 0x0000e400ff047b82 */ /* 0x000e220000000a00 */
[----:B------:R-:W-:Y:S02]  /*11b0*/  IMAD.MOV.U32 R9, RZ, RZ, 0x1000 ;  /* 0x00001000ff097424 */ /* 0x000fe400078e00ff */
[----:B------:R-:W-:-:S07]  /*11c0*/  IMAD.MOV.U32 R11, RZ, RZ, RZ ;  /* 0x000000ffff0b7224 */ /* 0x000fce00078e00ff */
.L_x_105:
[----:B------:R-:W-:-:S04]  /*11d0*/  LEA R6, P0, R9, R2, 0x2 ;  /* 0x0000000209067211 */ /* 0x000fc800078010ff */
[----:B------:R-:W-:-:S05]  /*11e0*/  LEA.HI.X R7, R9, R3, R11, 0x2, P0 ;  /* 0x0000000309077211 */ /* 0x000fca00000f140b */
        /* <DEDUP_REMOVED lines=16> */
[----:B--2---:R-:W-:-:S02]  /*12f0*/  IADD3 R25, PT, PT, R26, R25, R10 ;  /* 0x000000191a197210 */ /* 0x004fc40007ffe00a */
[----:B0-----:R-:W-:-:S04]  /*1300*/  IADD3 R10, P1, PT, -R9, R4, RZ ;  /* 0x00000004090a7210 */ /* 0x001fc80007f3e1ff */
[----:B------:R-:W-:Y:S02]  /*1310*/  ISETP.GE.U32.AND P0, PT, R10, 0x1000, PT ;  /* 0x000010000a00780c */ /* 0x000fe40003f06070 */
[----:B---3--:R-:W-:-:S04]  /*1320*/  IADD3 R25, PT, PT, R28, R27, R25 ;  /* 0x0000001b1c197210 */ /* 0x008fc80007ffe019 */
[----:B----4-:R-:W-:-:S04]  /*1330*/  IADD3 R23, PT, PT, R23, R24, R25 ;  /* 0x0000001817177210 */ /* 0x010fc80007ffe019 */
[----:B-----5:R-:W-:Y:S01]  /*1340*/  IADD3 R21, PT, PT, R21, R0, R23 ;  /* 0x0000000015157210 */ /* 0x020fe20007ffe017 */
[----:B------:R-:W-:-:S04]  /*1350*/  IMAD.MOV.U32 R0, RZ, RZ, R5 ;  /* 0x000000ffff007224 */ /* 0x000fc800078e0005 */
[----:B------:R-:W-:Y:S01]  /*1360*/  IMAD.X R10, R0, 0x1, ~R11, P1 ;  /* 0x00000001000a7824 */ /* 0x000fe200008e0e0b */
[----:B------:R-:W-:-:S04]  /*1370*/  IADD3 R13, PT, PT, R16, R13, R21 ;  /* 0x0000000d100d7210 */ /* 0x000fc80007ffe015 */
[----:B------:R-:W-:Y:S02]  /*1380*/  ISETP.GE.U32.AND.EX P0, PT, R10, RZ, PT, P0 ;  /* 0x000000ff0a00720c */ /* 0x000fe40003f06100 */
[----:B------:R-:W-:-:S04]  /*1390*/  IADD3 R13, PT, PT, R18, R15, R13 ;  /* 0x0000000f120d7210 */ /* 0x000fc80007ffe00d */
[----:B------:R-:W-:-:S04]  /*13a0*/  IADD3 R13, PT, PT, R20, R17, R13 ;  /* 0x00000011140d7210 */ /* 0x000fc80007ffe00d */
[----:B------:R-:W-:-:S03]  /*13b0*/  IADD3 R10, PT, PT, R22, R19, R13 ;  /* 0x00000013160a7210 */ /* 0x000fc60007ffe00d */
[----:B------:R-:W-:Y:S05]  /*13c0*/  @!P0 BRA `(.L_x_104) ;  /* 0x0000000400e88947 */ /* 0x000fea0003800000 */
[----:B------:R-:W-:-:S05]  /*13d0*/  IADD3 R9, P0, PT, R9, 0x1000, RZ ;  /* 0x0000100009097810 */ /* 0x000fca0007f1e0ff */
[----:B------:R-:W-:Y:S01]  /*13e0*/  IMAD.X R11, RZ, RZ, R11, P0 ;  /* 0x000000ffff0b7224 */ /* 0x000fe200000e060b */
[----:B------:R-:W-:-:S04]  /*13f0*/  ISETP.GT.U32.AND P0, PT, R9, R12, PT ;  /* 0x0000000c0900720c */ /* 0x000fc80003f04070 */
[----:B------:R-:W-:-:S13]  /*1400*/  ISETP.GT.U32.AND.EX P0, PT, R11, R14, PT, P0 ;  /* 0x0000000e0b00720c */ /* 0x000fda0003f04100 */
[----:B------:R-:W-:Y:S05]  /*1410*/  @!P0 BRA `(.L_x_105) ;  /* 0xfffffffc006c8947 */ /* 0x000fea000383ffff */
.L_x_103:
[----:B------:R-:W-:Y:S01]  /*1420*/  IMAD.IADD R3, R4, 0x1, -R9 ;  /* 0x0000000104037824 */ /* 0x000fe200078e0a09 */
[----:B------:R-:W-:Y:S01]  /*1430*/  ISETP.GE.U32.AND P1, PT, R9, R4, PT ;  /* 0x000000040900720c */ /* 0x000fe20003f26070 */
[----:B------:R-:W-:Y:S03]  /*1440*/  BSSY.RECONVERGENT B1, `(.L_x_104) ;  /* 0x0000072000017945 */ /* 0x000fe60003800200 */
[----:B------:R-:W-:-:S04]  /*1450*/  ISETP.GE.AND P0, PT, R8, R3, PT ;  /* 0x000000030800720c */ /* 0x000fc80003f06270 */
[----:B------:R-:W-:-:S13]  /*1460*/  ISETP.GE.U32.OR.EX P0, PT, R11, R0, P0, P1 ;  /* 0x000000000b00720c */ /* 0x000fda0000706510 */
[----:B------:R-:W-:Y:S05]  /*1470*/  @P0 BRA `(.L_x_106) ;  /* 0x0000000400b80947 */ /* 0x000fea0003800000 */
[----:B------:R-:W-:Y:S01]  /*1480*/  LOP3.LUT R0, RZ, R8, RZ, 0x33, !PT ;  /* 0x00000008ff007212 */ /* 0x000fe200078e33ff */
[----:B------:R-:W-:Y:S03]  /*1490*/  BSSY.RECONVERGENT B2, `(.L_x_107) ;  /* 0x0000031000027945 */ /* 0x000fe60003800200 */
[----:B------:R-:W-:-:S04]  /*14a0*/  IADD3 R0, PT, PT, -R9, R4, R0 ;  /* 0x0000000409007210 */ /* 0x000fc80007ffe100 */
[C---:B------:R-:W-:Y:S02]  /*14b0*/  ISETP.GE.U32.AND P0, PT, R0.reuse, 0xf00, PT ;  /* 0x00000f000000780c */ /* 0x040fe40003f06070 */
[----:B------:R-:W-:Y:S01]  /*14c0*/  LEA.HI R4, R0, 0x1, RZ, 0x18 ;  /* 0x0000000100047811 */ /* 0x000fe200078fc0ff */
[----:B------:R-:W-:-:S03]  /*14d0*/  IMAD.MOV.U32 R0, RZ, RZ, R8 ;  /* 0x000000ffff007224 */ /* 0x000fc600078e0008 */
[----:B------:R-:W-:-:S04]  /*14e0*/  LOP3.LUT R24, R4, 0xf, RZ, 0xc0, !PT ;  /* 0x0000000f04187812 */ /* 0x000fc800078ec0ff */
[----:B------:R-:W-:-:S03]  /*14f0*/  ISETP.NE.AND P1, PT, R24, RZ, PT ;  /* 0x000000ff1800720c */ /* 0x000fc60003f25270 */
[----:B------:R-:W-:Y:S10]  /*1500*/  @!P0 BRA `(.L_x_108) ;  /* 0x0000000000a48947 */ /* 0x000ff40003800000 */
[----:B------:R-:W0:Y:S01]  /*1510*/  LDCU.64 UR4, c[0x0][0x380] ;  /* 0x00007000ff0477ac */ /* 0x000e220008000a00 */
[----:B------:R-:W-:Y:S02]  /*1520*/  IADD3 R3, P0, PT, R8, R9, RZ ;  /* 0x0000000908037210 */ /* 0x000fe40007f1e0ff */
[----:B------:R-:W-:-:S03]  /*1530*/  LOP3.LUT R6, R4, 0x1fffff0, RZ, 0xc0, !PT ;  /* 0x01fffff004067812 */ /* 0x000fc600078ec0ff */
[----:B------:R-:W-:Y:S02]  /*1540*/  IMAD.X R0, RZ, RZ, R11, P0 ;  /* 0x000000ffff007224 */ /* 0x000fe400000e060b */
[----:B------:R-:W-:Y:S01]  /*1550*/  IMAD.MOV R6, RZ, RZ, -R6 ;  /* 0x000000ffff067224 */ /* 0x000fe200078e0a06 */
[----:B0-----:R-:W-:-:S04]  /*1560*/  LEA R15, P2, R3, UR4, 0x2 ;  /* 0x00000004030f7c11 */ /* 0x001fc8000f8410ff */
[----:B------:R-:W-:Y:S02]  /*1570*/  IADD3 R15, P0, PT, R15, 0x2000, RZ ;  /* 0x000020000f0f7810 */ /* 0x000fe40007f1e0ff */
[----:B------:R-:W-:Y:S01]  /*1580*/  LEA.HI.X R3, R3, UR5, R0, 0x2, P2 ;  /* 0x0000000503037c11 */ /* 0x000fe200090f1400 */
[----:B------:R-:W-:-:S04]  /*1590*/  IMAD.MOV.U32 R0, RZ, RZ, R8 ;  /* 0x000000ffff007224 */ /* 0x000fc800078e0008 */
[----:B------:R-:W-:-:S07]  /*15a0*/  IMAD.X R3, RZ, RZ, R3, P0 ;  /* 0x000000ffff037224 */ /* 0x000fce00000e0603 */
.L_x_109:
        /* <DEDUP_REMOVED lines=31> */
.L_x_108:
[----:B------:R-:W-:Y:S05]  /*17a0*/  BSYNC.RECONVERGENT B2 ;  /* 0x0000000000027941 */ /* 0x000fea0003800200 */
.L_x_107:
[----:B------:R-:W-:Y:S05]  /*17b0*/  @!P1 BRA `(.L_x_106) ;  /* 0x0000000000e89947 */ /* 0x000fea0003800000 */
[----:B------:R-:W-:Y:S01]  /*17c0*/  ISETP.GE.U32.AND P0, PT, R24, 0x8, PT ;  /* 0x000000081800780c */ /* 0x000fe20003f06070 */
[----:B------:R-:W-:Y:S01]  /*17d0*/  BSSY.RECONVERGENT B2, `(.L_x_110) ;  /* 0x0000016000027945 */ /* 0x000fe20003800200 */
[----:B------:R-:W-:-:S04]  /*17e0*/  LOP3.LUT R17, R4, 0x7, RZ, 0xc0, !PT ;  /* 0x0000000704117812 */ /* 0x000fc800078ec0ff */
[----:B------:R-:W-:-:S07]  /*17f0*/  ISETP.NE.AND P1, PT, R17, RZ, PT ;  /* 0x000000ff1100720c */ /* 0x000fce0003f25270 */
[----:B------:R-:W-:Y:S06]  /*1800*/  @!P0 BRA `(.L_x_111) ;  /* 0x0000000000488947 */ /* 0x000fec0003800000 */
[----:B------:R-:W0:Y:S01]  /*1810*/  LDCU.64 UR4, c[0x0][0x380] ;  /* 0x00007000ff0477ac */ /* 0x000e220008000a00 */
[----:B------:R-:W-:-:S05]  /*1820*/  IADD3 R3, P0, PT, R0, R9, RZ ;  /* 0x0000000900037210 */ /* 0x000fca0007f1e0ff */
[----:B------:R-:W-:Y:S01]  /*1830*/  IMAD.X R6, RZ, RZ, R11, P0 ;  /* 0x000000ffff067224 */ /* 0x000fe200000e060b */
        /* <DEDUP_REMOVED lines=15> */
.L_x_111:
[----:B------:R-:W-:Y:S05]  /*1930*/  BSYNC.RECONVERGENT B2 ;  /* 0x0000000000027941 */ /* 0x000fea0003800200 */
.L_x_110:
        /* <DEDUP_REMOVED lines=18> */
.L_x_113:
[----:B------:R-:W-:Y:S05]  /*1a60*/  BSYNC.RECONVERGENT B2 ;  /* 0x0000000000027941 */ /* 0x000fea0003800200 */
.L_x_112:
[----:B------:R-:W-:Y:S05]  /*1a70*/  @!P1 BRA `(.L_x_106) ;  /* 0x0000000000389947 */ /* 0x000fea0003800000 */
[----:B------:R-:W0:Y:S01]  /*1a80*/  LDCU.64 UR4, c[0x0][0x380] ;  /* 0x00007000ff0477ac */ /* 0x000e220008000a00 */
[----:B------:R-:W-:Y:S01]  /*1a90*/  IADD3 R5, P0, PT, R0, R9, RZ ;  /* 0x0000000900057210 */ /* 0x000fe20007f1e0ff */
[----:B------:R-:W-:-:S04]  /*1aa0*/  IMAD.MOV R0, RZ, RZ, -R6 ;  /* 0x000000ffff007224 */ /* 0x000fc800078e0a06 */
[----:B------:R-:W-:Y:S01]  /*1ab0*/  IMAD.X R4, RZ, RZ, R11, P0 ;  /* 0x000000ffff047224 */ /* 0x000fe200000e060b */
[----:B0-----:R-:W-:-:S04]  /*1ac0*/  LEA R2, P1, R5, UR4, 0x2 ;  /* 0x0000000405027c11 */ /* 0x001fc8000f8210ff */
[----:B------:R-:W-:-:S09]  /*1ad0*/  LEA.HI.X R5, R5, UR5, R4, 0x2, P1 ;  /* 0x0000000505057c11 */ /* 0x000fd200088f1404 */
.L_x_114:
[----:B------:R-:W-:-:S06]  /*1ae0*/  IMAD.MOV.U32 R3, RZ, RZ, R5 ;  /* 0x000000ffff037224 */ /* 0x000fcc00078e0005 */
[----:B------:R0:W2:Y:S01]  /*1af0*/  LDG.E R3, desc[UR6][R2.64] ;  /* 0x0000000602037981 */ /* 0x0000a2000c1e1900 */
[----:B------:R-:W-:-:S05]  /*1b00*/  VIADD R0, R0, 0x1 ;  /* 0x0000000100007836 */ /* 0x000fca0000000000 */
[----:B------:R-:W-:Y:S02]  /*1b10*/  ISETP.NE.AND P0, PT, R0, RZ, PT ;  /* 0x000000ff0000720c */ /* 0x000fe40003f05270 */
[----:B0-----:R-:W-:-:S05]  /*1b20*/  IADD3 R2, P1, PT, R2, 0x400, RZ ;  /* 0x0000040002027810 */ /* 0x001fca0007f3e0ff */
[----:B------:R-:W-:Y:S02]  /*1b30*/  IMAD.X R5, RZ, RZ, R5, P1 ;  /* 0x000000ffff057224 */ /* 0x000fe400008e0605 */
[----:B--2---:R-:W-:-:S04]  /*1b40*/  IMAD.IADD R10, R3, 0x1, R10 ;  /* 0x00000001030a7824 */ /* 0x004fc800078e020a */
[----:B------:R-:W-:Y:S05]  /*1b50*/  @P0 BRA `(.L_x_114) ;  /* 0xfffffffc00e00947 */ /* 0x000fea000383ffff */
.L_x_106:
[----:B------:R-:W-:Y:S05]  /*1b60*/  BSYNC.RECONVERGENT B1 ;  /* 0x0000000000017941 */ /* 0x000fea0003800200 */
.L_x_104:
[----:B------:R-:W0:Y:S01]  /*1b70*/  S2R R6, SR_LANEID ;  /* 0x0000000000067919 */ /* 0x000e220000000000 */
[----:B------:R-:W-:Y:S01]  /*1b80*/  ISETP.NE.AND P5, PT, R8, RZ, PT ;  /* 0x000000ff0800720c */ /* 0x000fe20003fa5270 */
        /* <DEDUP_REMOVED lines=39> */
[----:B------:R-:W-:-:S07]  /*1e00*/  IMAD.IADD R7, R0, 0x1, R3 ;  /* 0x0000000100077824 */ /* 0x000fce00078e0203 */
.L_x_102:
[----:B------:R-:W-:Y:S05]  /*1e10*/  BSYNC.RECONVERGENT B0 ;  /* 0x0000000000007941 */ /* 0x000fea0003800200 */
.L_x_87:
[----:B------:R-:W-:Y:S05]  /*1e20*/  @P5 EXIT ;  /* 0x000000000000594d */ /* 0x000fea0003800000 */
[----:B------:R-:W3:Y:S01]  /*1e30*/  LDC.64 R2, c[0x0][0x388] ;  /* 0x0000e200ff027b82 */ /* 0x000ee20000000a00 */
[----:B------:R-:W0:Y:S02]  /*1e40*/  LDCU UR4, c[0x0][0x39c] ;  /* 0x00007380ff0477ac */ /* 0x000e240008000800 */
[----:B012---:R-:W-:-:S05]  /*1e50*/  VIADD R7, R7, UR4 ;  /* 0x0000000407077c36 */ /* 0x007fca0008000000 */
[----:B---3--:R-:W-:Y:S01]  /*1e60*/  STG.E desc[UR6][R2.64], R7 ;  /* 0x0000000702007986 */ /* 0x008fe2000c101906 */
[----:B------:R-:W-:Y:S05]  /*1e70*/  EXIT ;  /* 0x000000000000794d */ /* 0x000fea0003800000 */
.L_x_115:
        /* <DEDUP_REMOVED lines=16> */
.L_x_238:


//--------------------- .text._ZN3cub18CUB_300001_SM_10006detail6reduce28DeviceReduceSingleTileKernelINS2_10policy_hubIijN4cuda3std3__44plusIiEEE10Policy1000EPiSC_iS9_iiNS7_10__identityEEEvT0_T1_T2_T3_T4_T6_ --------------------------
	.section	.text._ZN3cub18CUB_300001_SM_10006detail6reduce28DeviceReduceSingleTileKernelINS2_10policy_hubIijN4cuda3std3__44plusIiEEE10Policy1000EPiSC_iS9_iiNS7_10__identityEEEvT0_T1_T2_T3_T4_T6_,"ax",@progbits
	.align	128
        .global         _ZN3cub18CUB_300001_SM_10006detail6reduce28DeviceReduceSingleTileKernelINS2_10policy_hubIijN4cuda3std3__44plusIiEEE10Policy1000EPiSC_iS9_iiNS7_10__identityEEEvT0_T1_T2_T3_T4_T6_
        .type           _ZN3cub18CUB_300001_SM_10006detail6reduce28DeviceReduceSingleTileKernelINS2_10policy_hubIijN4cuda3std3__44plusIiEEE10Policy1000EPiSC_iS9_iiNS7_10__identityEEEvT0_T1_T2_T3_T4_T6_,@function
        .size           _ZN3cub18CUB_300001_SM_10006detail6reduce28DeviceReduceSingleTileKernelINS2_10policy_hubIijN4cuda3std3__44plusIiEEE10Policy1000EPiSC_iS9_iiNS7_10__identityEEEvT0_T1_T2_T3_T4_T6_,(.L_x_239 - _ZN3cub18CUB_300001_SM_10006detail6reduce28DeviceReduceSingleTileKernelINS2_10policy_hubIijN4cuda3std3__44plusIiEEE10Policy1000EPiSC_iS9_iiNS7_10__identityEEEvT0_T1_T2_T3_T4_T6_)
        .other          _ZN3cub18CUB_300001_SM_10006detail6reduce28DeviceReduceSingleTileKernelINS2_10policy_hubIijN4cuda3std3__44plusIiEEE10Policy1000EPiSC_iS9_iiNS7_10__identityEEEvT0_T1_T2_T3_T4_T6_,@"STO_CUDA_ENTRY STV_DEFAULT"
_ZN3cub18CUB_300001_SM_10006detail6reduce28DeviceReduceSingleTileKernelINS2_10policy_hubIijN4cuda3std3__44plusIiEEE10Policy1000EPiSC_iS9_iiNS7_10__identityEEEvT0_T1_T2_T3_T4_T6_:
.text._ZN3cub18CUB_300001_SM_10006detail6reduce28DeviceReduceSingleTileKernelINS2_10policy_hubIijN4cuda3std3__44plusIiEEE10Policy1000EPiSC_iS9_iiNS7_10__identityEEEvT0_T1_T2_T3_T4_T6_:
        /* <DEDUP_REMOVED lines=13> */
.L_x_116:
        /* <DEDUP_REMOVED lines=16> */
.L_x_121:
[----:B------:R-:W-:Y:S05]  /*01d0*/  BSYNC.RECONVERGENT B1 ;  /* 0x0000000000017941 */ /* 0x000fea0003800200 */
.L_x_120:
        /* <DEDUP_REMOVED lines=16> */
.L_x_126:
        /* <DEDUP_REMOVED lines=9> */
.L_x_125:
[----:B------:R-:W-:Y:S05]  /*0370*/  BSYNC.RECONVERGENT B2 ;  /* 0x0000000000027941 */ /* 0x000fea0003800200 */
.L_x_124:
        /* <DEDUP_REMOVED lines=8> */
.L_x_129:
        /* <DEDUP_REMOVED lines=35> */
.L_x_128:
[----:B------:R-:W-:Y:S05]  /*0630*/  BSYNC.RECONVERGENT B2 ;  /* 0x0000000000027941 */ /* 0x000fea0003800200 */
.L_x_127:
        /* <DEDUP_REMOVED lines=22> */
.L_x_131:
[----:B------:R-:W-:Y:S05]  /*07a0*/  BSYNC.RECONVERGENT B2 ;  /* 0x0000000000027941 */ /* 0x000fea0003800200 */
.L_x_130:
        /* <DEDUP_REMOVED lines=10> */
.L_x_123:
[----:B------:R-:W-:Y:S05]  /*0850*/  BSYNC.RECONVERGENT B1 ;  /* 0x0000000000017941 */ /* 0x000fea0003800200 */
.L_x_122:
        /* <DEDUP_REMOVED lines=45> */
.L_x_132:
        /* <DEDUP_REMOVED lines=67> */
.L_x_119:
        /* <DEDUP_REMOVED lines=22> */
.L_x_136:
        /* <DEDUP_REMOVED lines=20> */
.L_x_134:
        /* <DEDUP_REMOVED lines=20> */
.L_x_140:
        /* <DEDUP_REMOVED lines=8> */
.L_x_139:
[----:B------:R-:W-:Y:S05]  /*13c0*/  BSYNC.RECONVERGENT B2 ;  /* 0x0000000000027941 */ /* 0x000fea0003800200 */
.L_x_138:
        /* <DEDUP_REMOVED lines=16> */
.L_x_143:
        /* <DEDUP_REMOVED lines=39> */
.L_x_142:
[----:B------:R-:W-:Y:S05]  /*1740*/  BSYNC.RECONVERGENT B2 ;  /* 0x0000000000027941 */ /* 0x000fea0003800200 */
.L_x_141:
        /* <DEDUP_REMOVED lines=27> */
.L_x_145:
[----:B------:R-:W-:Y:S05]  /*1900*/  BSYNC.RECONVERGENT B2 ;  /* 0x0000000000027941 */ /* 0x000fea0003800200 */
.L_x_144:
        /* <DEDUP_REMOVED lines=10> */
.L_x_137:
[----:B------:R-:W-:Y:S05]  /*19b0*/  BSYNC.RECONVERGENT B1 ;  /* 0x0000000000017941 */ /* 0x000fea0003800200 */
.L_x_135:
        /* <DEDUP_REMOVED lines=43> */
.L_x_118:
        /* <DEDUP_REMOVED lines=12> */
.L_x_148:
[----:B------:R-:W-:Y:S05]  /*1d30*/  BSYNC.RECONVERGENT B1 ;  /* 0x0000000000017941 */ /* 0x000fea0003800200 */
.L_x_147:
        /* <DEDUP_REMOVED lines=16> */
.L_x_153:
        /* <DEDUP_REMOVED lines=9> */
.L_x_152:
[----:B------:R-:W-:Y:S05]  /*1ed0*/  BSYNC.RECONVERGENT B2 ;  /* 0x0000000000027941 */ /* 0x000fea0003800200 */
.L_x_151:
        /* <DEDUP_REMOVED lines=8> */
.L_x_156:
        /* <DEDUP_REMOVED lines=35> */
.L_x_155:
[----:B------:R-:W-:Y:S05]  /*2190*/  BSYNC.RECONVERGENT B2 ;  /* 0x0000000000027941 */ /* 0x000fea0003800200 */
.L_x_154:
        /* <DEDUP_REMOVED lines=22> */
.L_x_158:
[----:B------:R-:W-:Y:S05]  /*2300*/  BSYNC.RECONVERGENT B2 ;  /* 0x0000000000027941 */ /* 0x000fea0003800200 */
.L_x_157:
        /* <DEDUP_REMOVED lines=10> */
.L_x_150:
[----:B------:R-:W-:Y:S05]  /*23b0*/  BSYNC.RECONVERGENT B1 ;  /* 0x0000000000017941 */ /* 0x000fea0003800200 */
.L_x_149:
        /* <DEDUP_REMOVED lines=45> */
.L_x_159:
        /* <DEDUP_REMOVED lines=67> */
.L_x_146:
        /* <DEDUP_REMOVED lines=33> */
.L_x_162:
        /* <DEDUP_REMOVED lines=32> */
.L_x_160:
        /* <DEDUP_REMOVED lines=20> */
.L_x_166:
        /* <DEDUP_REMOVED lines=8> */
.L_x_165:
[----:B------:R-:W-:Y:S05]  /*3090*/  BSYNC.RECONVERGENT B2 ;  /* 0x0000000000027941 */ /* 0x000fea0003800200 */
.L_x_164:
        /* <DEDUP_REMOVED lines=16> */
.L_x_169:
        /* <DEDUP_REMOVED lines=39> */
.L_x_168:
[----:B------:R-:W-:Y:S05]  /*3410*/  BSYNC.RECONVERGENT B2 ;  /* 0x0000000000027941 */ /* 0x000fea0003800200 */
.L_x_167:
        /* <DEDUP_REMOVED lines=27> */
.L_x_171:
[----:B------:R-:W-:Y:S05]  /*35d0*/  BSYNC.RECONVERGENT B2 ;  /* 0x0000000000027941 */ /* 0x000fea0003800200 */
.L_x_170:
        /* <DEDUP_REMOVED lines=10> */
.L_x_163:
[----:B------:R-:W-:Y:S05]  /*3680*/  BSYNC.RECONVERGENT B1 ;  /* 0x0000000000017941 */ /* 0x000fea0003800200 */
.L_x_161:
        /* <DEDUP_REMOVED lines=42> */
.L_x_133:
[----:B------:R-:W-:Y:S05]  /*3930*/  BSYNC.RECONVERGENT B0 ;  /* 0x0000000000007941 */ /* 0x000fea0003800200 */
.L_x_117:
[----:B------:R-:W-:Y:S05]  /*3940*/  @P0 EXIT ;  /* 0x000000000000094d */ /* 0x000fea0003800000 */
[----:B-1----:R-:W1:Y:S01]  /*3950*/  LDC.64 R4, c[0x0][0x388] ;  /* 0x0000e200ff047b82 */ /* 0x002e620000000a00 */
[----:B------:R-:W0:Y:S02]  /*3960*/  LDCU UR4, c[0x0][0x398] ;  /* 0x00007300ff0477ac */ /* 0x000e240008000800 */
[----:B0-234-:R-:W-:-:S05]  /*3970*/  VIADD R3, R3, UR4 ;  /* 0x0000000403037c36 */ /* 0x01dfca0008000000 */
[----:B-1----:R-:W-:Y:S01]  /*3980*/  STG.E desc[UR6][R4.64], R3 ;  /* 0x0000000304007986 */ /* 0x002fe2000c101906 */
[----:B------:R-:W-:Y:S05]  /*3990*/  EXIT ;  /* 0x000000000000794d */ /* 0x000fea0003800000 */
.L_x_172:
        /* <DEDUP_REMOVED lines=14> */
.L_x_239:


//--------------------- .text._ZN3cub18CUB_300001_SM_10006detail6reduce18DeviceReduceKernelINS2_10policy_hubIijN4cuda3std3__44plusIiEEE10Policy1000EN6thrust24THRUST_300001_SM_1000_NS6detail15normal_iteratorINSD_10device_ptrIiEEEEjS9_iNS7_10__identityEEEvT0_PT3_T1_NS0_13GridEvenShareISN_EET2_T4_ --------------------------
	.section	.text._ZN3cub18CUB_300001_SM_10006detail6reduce18DeviceReduceKernelINS2_10policy_hubIijN4cuda3std3__44plusIiEEE10Policy1000EN6thrust24THRUST_300001_SM_1000_NS6detail15normal_iteratorINSD_10device_ptrIiEEEEjS9_iNS7_10__identityEEEvT0_PT3_T1_NS0_13GridEvenShareISN_EET2_T4_,"ax",@progbits
	.align	128
        .global         _ZN3cub18CUB_300001_SM_10006detail6reduce18DeviceReduceKernelINS2_10policy_hubIijN4cuda3std3__44plusIiEEE10Policy1000EN6thrust24THRUST_300001_SM_1000_NS6detail15normal_iteratorINSD_10device_ptrIiEEEEjS9_iNS7_10__identityEEEvT0_PT3_T1_NS0_13GridEvenShareISN_EET2_T4_
        .type           _ZN3cub18CUB_300001_SM_10006detail6reduce18DeviceReduceKernelINS2_10policy_hubIijN4cuda3std3__44plusIiEEE10Policy1000EN6thrust24THRUST_300001_SM_1000_NS6detail15normal_iteratorINSD_10device_ptrIiEEEEjS9_iNS7_10__identityEEEvT0_PT3_T1_NS0_13GridEvenShareISN_EET2_T4_,@function
        .size           _ZN3cub18CUB_300001_SM_10006detail6reduce18DeviceReduceKernelINS2_10policy_hubIijN4cuda3std3__44plusIiEEE10Policy1000EN6thrust24THRUST_300001_SM_1000_NS6detail15normal_iteratorINSD_10device_ptrIiEEEEjS9_iNS7_10__identityEEEvT0_PT3_T1_NS0_13GridEvenShareISN_EET2_T4_,(.L_x_240 - _ZN3cub18CUB_300001_SM_10006detail6reduce18DeviceReduceKernelINS2_10policy_hubIijN4cuda3std3__44plusIiEEE10Policy1000EN6thrust24THRUST_300001_SM_1000_NS6detail15normal_iteratorINSD_10device_ptrIiEEEEjS9_iNS7_10__identityEEEvT0_PT3_T1_NS0_13GridEvenShareISN_EET2_T4_)
        .other          _ZN3cub18CUB_300001_SM_10006detail6reduce18DeviceReduceKernelINS2_10policy_hubIijN4cuda3std3__44plusIiEEE10Policy1000EN6thrust24THRUST_300001_SM_1000_NS6detail15normal_iteratorINSD_10device_ptrIiEEEEjS9_iNS7_10__identityEEEvT0_PT3_T1_NS0_13GridEvenShareISN_EET2_T4_,@"STO_CUDA_ENTRY STV_DEFAULT"
_ZN3cub18CUB_300001_SM_10006detail6reduce18DeviceReduceKernelINS2_10policy_hubIijN4cuda3std3__44plusIiEEE10Policy1000EN6thrust24THRUST_300001_SM_1000_NS6detail15normal_iteratorINSD_10device_ptrIiEEEEjS9_iNS7_10__identityEEEvT0_PT3_T1_NS0_13GridEvenShareISN_EET2_T4_:
.text._ZN3cub18CUB_300001_SM_10006detail6reduce18DeviceReduceKernelINS2_10policy_hubIijN4cuda3std3__44plusIiEEE10Policy1000EN6thrust24THRUST_300001_SM_1000_NS6detail15normal_iteratorINSD_10device_ptrIiEEEEjS9_iNS7_10__identityEEEvT0_PT3_T1_NS0_13GridEvenShareISN_EET2_T4_:
[----:B------:R-:W-:Y:S01]  /*0000*/  LDC R1, c[0x0][0x37c] ;  /* 0x0000df00ff017b82 */ /* 0x000fe20000000800 */
[----:B------:R-:W0:Y:S07]  /*0010*/  S2R R3, SR_CTAID.X ;  /* 0x0000000000037919 */ /* 0x000e2e0000002500 */
[----:B------:R-:W1:Y:S01]  /*0020*/  LDC.64 R8, c[0x0][0x3a8] ;  /* 0x0000ea00ff087b82 */ /* 0x000e620000000a00 */
[----:B------:R-:W2:Y:S01]  /*0030*/  LDCU.64 UR6, c[0x0][0x358] ;  /* 0x00006b00ff0677ac */ /* 0x000ea20008000a00 */
[----:B------:R-:W-:Y:S01]  /*0040*/  BSSY.RECONVERGENT B0, `(.L_x_173) ;  /* 0x0000236000007945 */ /* 0x000fe20003800200 */
[----:B-1----:R-:W-:-:S02]  /*0050*/  IMAD.SHL.U32 R13, R9, 0x1000, RZ ;  /* 0x00001000090d7824 */ /* 0x002fc400078e00ff */
[----:B0-----:R-:W-:-:S05]  /*0060*/  IMAD R0, R3, -0x1000, R8 ;  /* 0xfffff00003007824 */ /* 0x001fca00078e0208 */
[----:B------:R-:W-:-:S13]  /*0070*/  ISETP.GT.U32.AND P0, PT, R0, 0xfff, PT ;  /* 0x00000fff0000780c */ /* 0x000fda0003f04070 */
[----:B--2---:R-:W-:Y:S05]  /*0080*/  @P0 BRA `(.L_x_174) ;  /* 0x0000001000540947 */ /* 0x004fea0003800000 */
[----:B------:R-:W0:Y:S01]  /*0090*/  S2R R2, SR_TID.X ;  /* 0x0000000000027919 */ /* 0x000e220000002100 */
[----:B------:R-:W-:Y:S01]  /*00a0*/  BSSY.RECONVERGENT B1, `(.L_x_175) ;  /* 0x000000a000017945 */ /* 0x000fe20003800200 */
[----:B------:R-:W-:Y:S01]  /*00b0*/  IMAD.MOV.U32 R14, RZ, RZ, RZ ;  /* 0x000000ffff0e7224 */ /* 0x000fe200078e00ff */
[----:B0-----:R-:W-:Y:S01]  /*00c0*/  ISETP.GE.U32.AND P0, PT, R2, R0, PT ;  /* 0x000000000200720c */ /* 0x001fe20003f06070 */
[----:B------:R-:W-:-:S12]  /*00d0*/  IMAD.MOV.U32 R4, RZ, RZ, R2 ;  /* 0x000000ffff047224 */ /* 0x000fd800078e0002 */
[----:B------:R-:W-:Y:S05]  /*00e0*/  @P0 BRA `(.L_x_176) ;  /* 0x0000000000140947 */ /* 0x000fea0003800000 */
[----:B------:R-:W0:Y:S01]  /*00f0*/  LDC.64 R14, c[0x0][0x380] ;  /* 0x0000e000ff0e7b82 */ /* 0x000e220000000a00 */
[----:B------:R-:W-:-:S04]  /*0100*/  IMAD R5, R3, 0x1000, R2 ;  /* 0x0000100003057824 */ /* 0x000fc800078e0202 */
[----:B0-----:R-:W-:-:S06]  /*0110*/  IMAD.WIDE.U32 R14, R5, 0x4, R14 ;  /* 0x00000004050e7825 */ /* 0x001fcc00078e000e */
[----:B------:R0:W5:Y:S01]  /*0120*/  LDG.E R14, desc[UR6][R14.64] ;  /* 0x000000060e0e7981 */ /* 0x000162000c1e1900 */
[----:B------:R-:W-:-:S07]  /*0130*/  VIADD R4, R2, 0x100 ;  /* 0x0000010002047836 */ /* 0x000fce0000000000 */
.L_x_176:
[----:B------:R-:W-:Y:S05]  /*0140*/  BSYNC.RECONVERGENT B1 ;  /* 0x0000000000017941 */ /* 0x000fea0003800200 */
.L_x_175:
[----:B------:R-:W-:Y:S01]  /*0150*/  ISETP.GE.U32.AND P0, PT, R4, R0, PT ;  /* 0x000000000400720c */ /* 0x000fe20003f06070 */
[----:B------:R-:W-:-:S12]  /*0160*/  BSSY.RECONVERGENT B1, `(.L_x_177) ;  /* 0x0000097000017945 */ /* 0x000fd80003800200 */
[----:B------:R-:W-:Y:S05]  /*0170*/  @P0 BRA `(.L_x_178) ;  /* 0x0000000800540947 */ /* 0x000fea0003800000 */
[----:B------:R-:W-:Y:S01]  /*0180*/  LOP3.LUT R5, RZ, R4, RZ, 0x33, !PT ;  /* 0x00000004ff057212 */ /* 0x000fe200078e33ff */
[----:B------:R-:W-:Y:S04]  /*0190*/  BSSY.RECONVERGENT B2, `(.L_x_179) ;  /* 0x000004b000027945 */ /* 0x000fe80003800200 */
[----:B------:R-:W-:-:S04]  /*01a0*/  IMAD.IADD R8, R5, 0x1, R8 ;  /* 0x0000000105087824 */ /* 0x000fc800078e0208 */
[----:B------:R-:W-:-:S05]  /*01b0*/  IMAD R8, R3, -0x1000, R8 ;  /* 0xfffff00003087824 */ /* 0x000fca00078e0208 */
[C---:B------:R-:W-:Y:S02]  /*01c0*/  ISETP.GE.U32.AND P0, PT, R8.reuse, 0xf00, PT ;  /* 0x00000f000800780c */ /* 0x040fe40003f06070 */
[----:B------:R-:W-:-:S04]  /*01d0*/  LEA.HI R5, R8, 0x1, RZ, 0x18 ;  /* 0x0000000108057811 */ /* 0x000fc800078fc0ff */
[----:B------:R-:W-:-:S07]  /*01e0*/  LOP3.LUT R6, R5, 0xf, RZ, 0xc0, !PT ;  /* 0x0000000f05067812 */ /* 0x000fce00078ec0ff */
[----:B------:R-:W-:Y:S05]  /*01f0*/  @!P0 BRA `(.L_x_180) ;  /* 0x0000000400108947 */ /* 0x000fea0003800000 */
[----:B------:R-:W-:Y:S01]  /*0200*/  LOP3.LUT R8, R5, 0x1fffff0, RZ, 0xc0, !PT ;  /* 0x01fffff005087812 */ /* 0x000fe200078ec0ff */
[----:B------:R-:W-:Y:S01]  /*0210*/  BSSY.RECONVERGENT B3, `(.L_x_181) ;  /* 0x0000041000037945 */ /* 0x000fe20003800200 */
[----:B------:R-:W-:Y:S01]  /*0220*/  LOP3.LUT R7, R4, 0x800, RZ, 0xfc, !PT ;  /* 0x0000080004077812 */ /* 0x000fe200078efcff */
[----:B------:R-:W-:Y:S01]  /*0230*/  IMAD R4, R3, 0x1000, R4 ;  /* 0x0000100003047824 */ /* 0x000fe200078e0204 */
[----:B------:R-:W-:-:S07]  /*0240*/  IADD3 R8, PT, PT, -R8, RZ, RZ ;  /* 0x000000ff08087210 */ /* 0x000fce0007ffe1ff */
.L_x_182:
[----:B------:R-:W1:Y:S01]  /*0250*/  LDC.64 R12, c[0x0][0x380] ;  /* 0x0000e000ff0c7b82 */ /* 0x000e620000000a00 */
[----:B------:R-:W-:-:S04]  /*0260*/  VIADD R21, R4, 0x100 ;  /* 0x0000010004157836 */ /* 0x000fc80000000000 */
[----:B-1----:R-:W-:-:S04]  /*0270*/  IMAD.WIDE.U32 R20, R21, 0x4, R12 ;  /* 0x0000000415147825 */ /* 0x002fc800078e000c */
[C---:B------:R-:W-:Y:S01]  /*0280*/  IMAD.WIDE.U32 R16, R4.reuse, 0x4, R12 ;  /* 0x0000000404107825 */ /* 0x040fe200078e000c */
[----:B0-----:R-:W2:Y:S04]  /*0290*/  LDG.E R15, desc[UR6][R20.64] ;  /* 0x00000006140f7981 */ /* 0x001ea8000c1e1900 */
[----:B------:R0:W2:Y:S01]  /*02a0*/  LDG.E R9, desc[UR6][R16.64] ;  /* 0x0000000610097981 */ /* 0x0000a2000c1e1900 */
[C---:B------:R-:W-:Y:S02]  /*02b0*/  VIADD R29, R4.reuse, 0x600 ;  /* 0x00000600041d7836 */ /* 0x040fe40000000000 */
[C---:B------:R-:W-:Y:S01]  /*02c0*/  VIADD R27, R4.reuse, 0x300 ;  /* 0x00000300041b7836 */ /* 0x040fe20000000000 */
[C---:B------:R-:W-:Y:S01]  /*02d0*/  IADD3 R28, PT, PT, R4.reuse, 0x800, RZ ;  /* 0x00000800041c7810 */ /* 0x040fe20007ffe0ff */
[----:B------:R-:W-:-:S02]  /*02e0*/  VIADD R11, R4, 0x200 ;  /* 0x00000200040b7836 */ /* 0x000fc40000000000 */
[----:B------:R-:W-:-:S04]  /*02f0*/  IMAD.WIDE.U32 R26, R27, 0x4, R12 ;  /* 0x000000041b1a7825 */ /* 0x000fc800078e000c */
[--C-:B0-----:R-:W-:Y:S02]  /*0300*/  IMAD.WIDE.U32 R16, R29, 0x4, R12.reuse ;  /* 0x000000041d107825 */ /* 0x101fe400078e000c */
[----:B------:R-:W3:Y:S02]  /*0310*/  LDG.E R26, desc[UR6][R26.64] ;  /* 0x000000061a1a7981 */ /* 0x000ee4000c1e1900 */
[C---:B------:R-:W-:Y:S02]  /*0320*/  VIADD R19, R4.reuse, 0x400 ;  /* 0x0000040004137836 */ /* 0x040fe40000000000 */
[C---:B------:R-:W-:Y:S01]  /*0330*/  VIADD R23, R4.reuse, 0x500 ;  /* 0x0000050004177836 */ /* 0x040fe20000000000 */
[----:B------:R0:W4:Y:S01]  /*0340*/  LDG.E R22, desc[UR6][R16.64] ;  /* 0x0000000610167981 */ /* 0x000122000c1e1900 */
[----:B------:R-:W-:Y:S02]  /*0350*/  VIADD R29, R4, 0x700 ;  /* 0x00000700041d7836 */ /* 0x000fe40000000000 */
[----:B------:R-:W-:-:S04]  /*0360*/  IMAD.WIDE.U32 R10, R11, 0x4, R12 ;  /* 0x000000040b0a7825 */ /* 0x000fc800078e000c */
[--C-:B------:R-:W-:Y:S01]  /*0370*/  IMAD.WIDE.U32 R18, R19, 0x4, R12.reuse ;  /* 0x0000000413127825 */ /* 0x100fe200078e000c */
[----:B------:R1:W3:Y:S03]  /*0380*/  LDG.E R25, desc[UR6][R10.64] ;  /* 0x000000060a197981 */ /* 0x0002e6000c1e1900 */
[--C-:B------:R-:W-:Y:S01]  /*0390*/  IMAD.WIDE.U32 R20, R23, 0x4, R12.reuse ;  /* 0x0000000417147825 */ /* 0x100fe200078e000c */
[----:B------:R-:W4:Y:S03]  /*03a0*/  LDG.E R24, desc[UR6][R18.64] ;  /* 0x0000000612187981 */ /* 0x000f26000c1e1900 */
[--C-:B0-----:R-:W-:Y:S01]  /*03b0*/  IMAD.WIDE.U32 R16, R29, 0x4, R12.reuse ;  /* 0x000000041d107825 */ /* 0x101fe200078e000c */
[----:B------:R0:W4:Y:S03]  /*03c0*/  LDG.E R23, desc[UR6][R20.64] ;  /* 0x0000000614177981 */ /* 0x000126000c1e1900 */
[----:B------:R-:W-:Y:S01]  /*03d0*/  IMAD.WIDE.U32 R28, R28, 0x4, R12 ;  /* 0x000000041c1c7825 */ /* 0x000fe200078e000c */
[----:B------:R-:W4:Y:S03]  /*03e0*/  LDG.E R19, desc[UR6][R16.64] ;  /* 0x0000000610137981 */ /* 0x000f26000c1e1900 */
[----:B------:R-:W-:-:S02]  /*03f0*/  VIADD R27, R4, 0xa00 ;  /* 0x00000a00041b7836 */ /* 0x000fc40000000000 */
[----:B-1----:R-:W-:Y:S01]  /*0400*/  VIADD R11, R4, 0x900 ;  /* 0x00000900040b7836 */ /* 0x002fe20000000000 */
[----:B------:R1:W4:Y:S01]  /*0410*/  LDG.E R18, desc[UR6][R28.64] ;  /* 0x000000061c127981 */ /* 0x000322000c1e1900 */
[----:B0-----:R-:W-:-:S04]  /*0420*/  IMAD.WIDE.U32 R20, R27, 0x4, R12 ;  /* 0x000000041b147825 */ /* 0x001fc800078e000c */
[----:B------:R-:W-:Y:S02]  /*0430*/  VIADD R27, R4, 0xb00 ;  /* 0x00000b00041b7836 */ /* 0x000fe40000000000 */
[----:B------:R-:W-:-:S04]  /*0440*/  IMAD.WIDE.U32 R10, R11, 0x4, R12 ;  /* 0x000000040b0a7825 */ /* 0x000fc800078e000c */
[----:B-1----:R-:W-:Y:S02]  /*0450*/  VIADD R29, R4, 0xc00 ;  /* 0x00000c00041d7836 */ /* 0x002fe40000000000 */
[----:B------:R-:W4:Y:S02]  /*0460*/  LDG.E R11, desc[UR6][R10.64] ;  /* 0x000000060a0b7981 */ /* 0x000f24000c1e1900 */
[----:B------:R-:W-:-:S06]  /*0470*/  IMAD.WIDE.U32 R16, R29, 0x4, R12 ;  /* 0x000000041d107825 */ /* 0x000fcc00078e000c */
[----:B------:R0:W4:Y:S04]  /*0480*/  LDG.E R16, desc[UR6][R16.64] ;  /* 0x0000000610107981 */ /* 0x000128000c1e1900 */
[----:B------:R1:W4:Y:S01]  /*0490*/  LDG.E R10, desc[UR6][R20.64] ;  /* 0x00000006140a7981 */ /* 0x000322000c1e1900 */
[----:B0-----:R-:W-:Y:S01]  /*04a0*/  VIADD R17, R4, 0xf00 ;  /* 0x00000f0004117836 */ /* 0x001fe20000000000 */
[----:B--2--5:R-:W-:Y:S01]  /*04b0*/  IADD3 R9, PT, PT, R15, R9, R14 ;  /* 0x000000090f097210 */ /* 0x024fe20007ffe00e */
[----:B------:R-:W-:-:S04]  /*04c0*/  IMAD.WIDE.U32 R14, R27, 0x4, R12 ;  /* 0x000000041b0e7825 */ /* 0x000fc800078e000c */
[----:B------:R-:W-:Y:S02]  /*04d0*/  VIADD R27, R4, 0xd00 ;  /* 0x00000d00041b7836 */ /* 0x000fe40000000000 */
[----:B------:R-:W2:Y:S02]  /*04e0*/  LDG.E R15, desc[UR6][R14.64] ;  /* 0x000000060e0f7981 */ /* 0x000ea4000c1e1900 */
[----:B------:R-:W-:-:S04]  /*04f0*/  IMAD.WIDE.U32 R28, R27, 0x4, R12 ;  /* 0x000000041b1c7825 */ /* 0x000fc800078e000c */
[----:B------:R-:W-:Y:S02]  /*0500*/  VIADD R27, R4, 0xe00 ;  /* 0x00000e00041b7836 */ /* 0x000fe40000000000 */
[----:B------:R-:W2:Y:S02]  /*0510*/  LDG.E R29, desc[UR6][R28.64] ;  /* 0x000000061c1d7981 */ /* 0x000ea4000c1e1900 */
[----:B-1----:R-:W-:-:S04]  /*0520*/  IMAD.WIDE.U32 R20, R27, 0x4, R12 ;  /* 0x000000041b147825 */ /* 0x002fc800078e000c */
[----:B------:R-:W-:Y:S02]  /*0530*/  IMAD.WIDE.U32 R12, R17, 0x4, R12 ;  /* 0x00000004110c7825 */ /* 0x000fe400078e000c */
[----:B------:R-:W2:Y:S04]  /*0540*/  LDG.E R20, desc[UR6][R20.64] ;  /* 0x0000000614147981 */ /* 0x000ea8000c1e1900 */
[----:B------:R-:W2:Y:S01]  /*0550*/  LDG.E R12, desc[UR6][R12.64] ;  /* 0x000000060c0c7981 */ /* 0x000ea2000c1e1900 */
[----:B---3--:R-:W-:Y:S02]  /*0560*/  IADD3 R9, PT, PT, R26, R25, R9 ;  /* 0x000000191a097210 */ /* 0x008fe40007ffe009 */
[----:B------:R-:W-:Y:S02]  /*0570*/  IADD3 R8, PT, PT, R8, 0x10, RZ ;  /* 0x0000001008087810 */ /* 0x000fe40007ffe0ff */
[----:B----4-:R-:W-:-:S02]  /*0580*/  IADD3 R9, PT, PT, R23, R24, R9 ;  /* 0x0000001817097210 */ /* 0x010fc40007ffe009 */
[----:B------:R-:W-:Y:S02]  /*0590*/  ISETP.NE.AND P0, PT, R8, RZ, PT ;  /* 0x000000ff0800720c */ /* 0x000fe40003f05270 */
[----:B------:R-:W-:Y:S01]  /*05a0*/  IADD3 R9, PT, PT, R19, R22, R9 ;  /* 0x0000001613097210 */ /* 0x000fe20007ffe009 */
[----:B------:R-:W-:Y:S02]  /*05b0*/  VIADD R7, R7, 0x1000 ;  /* 0x0000100007077836 */ /* 0x000fe40000000000 */
[----:B------:R-:W-:Y:S01]  /*05c0*/  VIADD R4, R4, 0x1000 ;  /* 0x0000100004047836 */ /* 0x000fe20000000000 */
[----:B------:R-:W-:-:S04]  /*05d0*/  IADD3 R9, PT, PT, R11, R18, R9 ;  /* 0x000000120b097210 */ /* 0x000fc80007ffe009 */
[----:B--2---:R-:W-:-:S04]  /*05e0*/  IADD3 R9, PT, PT, R15, R10, R9 ;  /* 0x0000000a0f097210 */ /* 0x004fc80007ffe009 */
[----:B------:R-:W-:-:S04]  /*05f0*/  IADD3 R9, PT, PT, R29, R16, R9 ;  /* 0x000000101d097210 */ /* 0x000fc80007ffe009 */
[----:B------:R-:W-:Y:S01]  /*0600*/  IADD3 R14, PT, PT, R12, R20, R9 ;  /* 0x000000140c0e7210 */ /* 0x000fe20007ffe009 */
[----:B------:R-:W-:Y:S06]  /*0610*/  @P0 BRA `(.L_x_182) ;  /* 0xfffffffc000c0947 */ /* 0x000fec000383ffff */
[----:B------:R-:W-:Y:S05]  /*0620*/  BSYNC.RECONVERGENT B3 ;  /* 0x0000000000037941 */ /* 0x000fea0003800200 */
.L_x_181:
[----:B------:R-:W-:-:S07]  /*0630*/  VIADD R4, R7, 0xfffff800 ;  /* 0xfffff80007047836 */ /* 0x000fce0000000000 */
.L_x_180:
[----:B------:R-:W-:Y:S05]  /*0640*/  BSYNC.RECONVERGENT B2 ;  /* 0x0000000000027941 */ /* 0x000fea0003800200 */
.L_x_179:
[----:B------:R-:W-:-:S13]  /*0650*/  ISETP.NE.AND P0, PT, R6, RZ, PT ;  /* 0x000000ff0600720c */ /* 0x000fda0003f05270 */
[----:B------:R-:W-:Y:S05]  /*0660*/  @!P0 BRA `(.L_x_178) ;  /* 0x0000000400188947 */ /* 0x000fea0003800000 */
[----:B------:R-:W-:Y:S01]  /*0670*/  ISETP.GE.U32.AND P0, PT, R6, 0x8, PT ;  /* 0x000000080600780c */ /* 0x000fe20003f06070 */
[----:B------:R-:W-:Y:S01]  /*0680*/  BSSY.RECONVERGENT B2, `(.L_x_183) ;  /* 0x0000022000027945 */ /* 0x000fe20003800200 */
[----:B------:R-:W-:-:S04]  /*0690*/  LOP3.LUT R24, R5, 0x7, RZ, 0xc0, !PT ;  /* 0x0000000705187812 */ /* 0x000fc800078ec0ff */
[----:B------:R-:W-:-:S07]  /*06a0*/  ISETP.NE.AND P1, PT, R24, RZ, PT ;  /* 0x000000ff1800720c */ /* 0x000fce0003f25270 */
[----:B------:R-:W-:Y:S06]  /*06b0*/  @!P0 BRA `(.L_x_184) ;  /* 0x0000000000788947 */ /* 0x000fec0003800000 */
[----:B------:R-:W1:Y:S01]  /*06c0*/  LDC.64 R10, c[0x0][0x380] ;  /* 0x0000e000ff0a7b82 */ /* 0x000e620000000a00 */
[----:B------:R-:W-:-:S04]  /*06d0*/  IMAD R27, R3, 0x1000, R4 ;  /* 0x00001000031b7824 */ /* 0x000fc800078e0204 */
[C---:B------:R-:W-:Y:S02]  /*06e0*/  VIADD R21, R27.reuse, 0x100 ;  /* 0x000001001b157836 */ /* 0x040fe40000000000 */
[C---:B------:R-:W-:Y:S02]  /*06f0*/  VIADD R17, R27.reuse, 0x300 ;  /* 0x000003001b117836 */ /* 0x040fe40000000000 */
[C---:B------:R-:W-:Y:S01]  /*0700*/  VIADD R23, R27.reuse, 0x200 ;  /* 0x000002001b177836 */ /* 0x040fe20000000000 */
[C---:B------:R-:W-:Y:S01]  /*0710*/  IADD3 R7, PT, PT, R27.reuse, 0x400, RZ ;  /* 0x000004001b077810 */ /* 0x040fe20007ffe0ff */
[C---:B------:R-:W-:Y:S02]  /*0720*/  VIADD R9, R27.reuse, 0x500 ;  /* 0x000005001b097836 */ /* 0x040fe40000000000 */
[C---:B------:R-:W-:Y:S02]  /*0730*/  VIADD R25, R27.reuse, 0x600 ;  /* 0x000006001b197836 */ /* 0x040fe40000000000 */
[----:B-1----:R-:W-:-:S04]  /*0740*/  IMAD.WIDE.U32 R12, R27, 0x4, R10 ;  /* 0x000000041b0c7825 */ /* 0x002fc800078e000a */
[--C-:B------:R-:W-:Y:S01]  /*0750*/  IMAD.WIDE.U32 R20, R21, 0x4, R10.reuse ;  /* 0x0000000415147825 */ /* 0x100fe200078e000a */
[----:B0-----:R0:W2:Y:S03]  /*0760*/  LDG.E R15, desc[UR6][R12.64] ;  /* 0x000000060c0f7981 */ /* 0x0010a6000c1e1900 */
[--C-:B------:R-:W-:Y:S01]  /*0770*/  IMAD.WIDE.U32 R16, R17, 0x4, R10.reuse ;  /* 0x0000000411107825 */ /* 0x100fe200078e000a */
[----:B------:R-:W2:Y:S03]  /*0780*/  LDG.E R18, desc[UR6][R20.64] ;  /* 0x0000000614127981 */ /* 0x000ea6000c1e1900 */
[----:B------:R-:W-:Y:S02]  /*0790*/  IMAD.WIDE.U32 R22, R23, 0x4, R10 ;  /* 0x0000000417167825 */ /* 0x000fe400078e000a */
[----:B------:R-:W3:Y:S02]  /*07a0*/  LDG.E R16, desc[UR6][R16.64] ;  /* 0x0000000610107981 */ /* 0x000ee4000c1e1900 */
[----:B------:R-:W-:-:S02]  /*07b0*/  VIADD R27, R27, 0x700 ;  /* 0x000007001b1b7836 */ /* 0x000fc40000000000 */
[--C-:B------:R-:W-:Y:S01]  /*07c0*/  IMAD.WIDE.U32 R6, R7, 0x4, R10.reuse ;  /* 0x0000000407067825 */ /* 0x100fe200078e000a */
[----:B------:R-:W3:Y:S03]  /*07d0*/  LDG.E R19, desc[UR6][R22.64] ;  /* 0x0000000616137981 */ /* 0x000ee6000c1e1900 */
[--C-:B------:R-:W-:Y:S02]  /*07e0*/  IMAD.WIDE.U32 R8, R9, 0x4, R10.reuse ;  /* 0x0000000409087825 */ /* 0x100fe400078e000a */
[----:B------:R-:W4:Y:S02]  /*07f0*/  LDG.E R7, desc[UR6][R6.64] ;  /* 0x0000000606077981 */ /* 0x000f24000c1e1900 */
[--C-:B0-----:R-:W-:Y:S02]  /*0800*/  IMAD.WIDE.U32 R12, R25, 0x4, R10.reuse ;  /* 0x00000004190c7825 */ /* 0x101fe400078e000a */
[----:B------:R-:W4:Y:S02]  /*0810*/  LDG.E R8, desc[UR6][R8.64] ;  /* 0x0000000608087981 */ /* 0x000f24000c1e1900 */
[----:B------:R-:W-:-:S02]  /*0820*/  IMAD.WIDE.U32 R10, R27, 0x4, R10 ;  /* 0x000000041b0a7825 */ /* 0x000fc400078e000a */
[----:B------:R-:W4:Y:S04]  /*0830*/  LDG.E R13, desc[UR6][R12.64] ;  /* 0x000000060c0d7981 */ /* 0x000f28000c1e1900 */
[----:B------:R-:W4:Y:S01]  /*0840*/  LDG.E R10, desc[UR6][R10.64] ;  /* 0x000000060a0a7981 */ /* 0x000f22000c1e1900 */
[----:B------:R-:W-:Y:S01]  /*0850*/  VIADD R4, R4, 0x800 ;  /* 0x0000080004047836 */ /* 0x000fe20000000000 */
[----:B--2--5:R-:W-:-:S04]  /*0860*/  IADD3 R18, PT, PT, R18, R15, R14 ;  /* 0x0000000f12127210 */ /* 0x024fc80007ffe00e */
[----:B---3--:R-:W-:-:S04]  /*0870*/  IADD3 R18, PT, PT, R16, R19, R18 ;  /* 0x0000001310127210 */ /* 0x008fc80007ffe012 */
[----:B----4-:R-:W-:-:S04]  /*0880*/  IADD3 R18, PT, PT, R8, R7, R18 ;  /* 0x0000000708127210 */ /* 0x010fc80007ffe012 */
[----:B------:R-:W-:-:S07]  /*0890*/  IADD3 R14, PT, PT, R10, R13, R18 ;  /* 0x0000000d0a0e7210 */ /* 0x000fce0007ffe012 */
.L_x_184:
[----:B------:R-:W-:Y:S05]  /*08a0*/  BSYNC.RECONVERGENT B2 ;  /* 0x0000000000027941 */ /* 0x000fea0003800200 */
.L_x_183:
        /* <DEDUP_REMOVED lines=8> */
[C---:B------:R-:W-:Y:S01]  /*0930*/  VIADD R13, R11.reuse, 0x100 ;  /* 0x000001000b0d7836 */ /* 0x040fe20000000000 */
[C---:B------:R-:W-:Y:S01]  /*0940*/  IADD3 R17, PT, PT, R11.reuse, 0x300, RZ ;  /* 0x000003000b117810 */ /* 0x040fe20007ffe0ff */
[C---:B0-----:R-:W-:Y:S02]  /*0950*/  VIADD R15, R11.reuse, 0x200 ;  /* 0x000002000b0f7836 */ /* 0x041fe40000000000 */
[----:B-1----:R-:W-:-:S04]  /*0960*/  IMAD.WIDE.U32 R8, R11, 0x4, R6 ;  /* 0x000000040b087825 */ /* 0x002fc800078e0006 */
[--C-:B------:R-:W-:Y:S02]  /*0970*/  IMAD.WIDE.U32 R10, R13, 0x4, R6.reuse ;  /* 0x000000040d0a7825 */ /* 0x100fe400078e0006 */
[----:B------:R-:W2:Y:S02]  /*0980*/  LDG.E R9, desc[UR6][R8.64] ;  /* 0x0000000608097981 */ /* 0x000ea4000c1e1900 */
[--C-:B------:R-:W-:Y:S02]  /*0990*/  IMAD.WIDE.U32 R12, R15, 0x4, R6.reuse ;  /* 0x000000040f0c7825 */ /* 0x100fe400078e0006 */
[----:B------:R-:W2:Y:S02]  /*09a0*/  LDG.E R10, desc[UR6][R10.64] ;  /* 0x000000060a0a7981 */ /* 0x000ea4000c1e1900 */
[----:B------:R-:W-:Y:S02]  /*09b0*/  IMAD.WIDE.U32 R6, R17, 0x4, R6 ;  /* 0x0000000411067825 */ /* 0x000fe400078e0006 */
[----:B------:R-:W3:Y:S04]  /*09c0*/  LDG.E R13, desc[UR6][R12.64] ;  /* 0x000000060c0d7981 */ /* 0x000ee8000c1e1900 */
[----:B------:R-:W3:Y:S01]  /*09d0*/  LDG.E R6, desc[UR6][R6.64] ;  /* 0x0000000606067981 */ /* 0x000ee2000c1e1900 */
[----:B------:R-:W-:Y:S01]  /*09e0*/  VIADD R4, R4, 0x400 ;  /* 0x0000040004047836 */ /* 0x000fe20000000000 */
[----:B--2--5:R-:W-:-:S04]  /*09f0*/  IADD3 R14, PT, PT, R10, R9, R14 ;  /* 0x000000090a0e7210 */ /* 0x024fc80007ffe00e */
[----:B---3--:R-:W-:-:S07]  /*0a00*/  IADD3 R14, PT, PT, R6, R13, R14 ;  /* 0x0000000d060e7210 */ /* 0x008fce0007ffe00e */
.L_x_186:
[----:B------:R-:W-:Y:S05]  /*0a10*/  BSYNC.RECONVERGENT B2 ;  /* 0x0000000000027941 */ /* 0x000fea0003800200 */
.L_x_185:
[----:B------:R-:W-:Y:S05]  /*0a20*/  @!P1 BRA `(.L_x_178) ;  /* 0x0000000000289947 */ /* 0x000fea0003800000 */
[----:B------:R-:W1:Y:S01]  /*0a30*/  LDC.64 R6, c[0x0][0x380] ;  /* 0x0000e000ff067b82 */ /* 0x000e620000000a00 */
[----:B------:R-:W-:Y:S02]  /*0a40*/  IMAD R9, R3, 0x1000, R4 ;  /* 0x0000100003097824 */ /* 0x000fe400078e0204 */
[----:B------:R-:W-:-:S07]  /*0a50*/  IMAD.MOV R8, RZ, RZ, -R5 ;  /* 0x000000ffff087224 */ /* 0x000fce00078e0a05 */
.L_x_187:
[----:B-1----:R-:W-:-:S06]  /*0a60*/  IMAD.WIDE.U32 R4, R9, 0x4, R6 ;  /* 0x0000000409047825 */ /* 0x002fcc00078e0006 */
[----:B------:R-:W2:Y:S01]  /*0a70*/  LDG.E R5, desc[UR6][R4.64] ;  /* 0x0000000604057981 */ /* 0x000ea2000c1e1900 */
[----:B------:R-:W-:Y:S02]  /*0a80*/  VIADD R8, R8, 0x1 ;  /* 0x0000000108087836 */ /* 0x000fe40000000000 */
[----:B------:R-:W-:-:S03]  /*0a90*/  VIADD R9, R9, 0x100 ;  /* 0x0000010009097836 */ /* 0x000fc60000000000 */
[----:B------:R-:W-:Y:S01]  /*0aa0*/  ISETP.NE.AND P0, PT, R8, RZ, PT ;  /* 0x000000ff0800720c */ /* 0x000fe20003f05270 */
[----:B--2--5:R-:W-:-:S12]  /*0ab0*/  IMAD.IADD R14, R5, 0x1, R14 ;  /* 0x00000001050e7824 */ /* 0x024fd800078e020e */
[----:B------:R-:W-:Y:S05]  /*0ac0*/  @P0 BRA `(.L_x_187) ;  /* 0xfffffffc00e40947 */ /* 0x000fea000383ffff */
.L_x_178:
[----:B------:R-:W-:Y:S05]  /*0ad0*/  BSYNC.RECONVERGENT B1 ;  /* 0x0000000000017941 */ /* 0x000fea0003800200 */
.L_x_177:
[----:B------:R-:W-:-:S13]  /*0ae0*/  ISETP.GE.U32.AND P0, PT, R0, 0x100, PT ;  /* 0x000001000000780c */ /* 0x000fda0003f06070 */
[----:B------:R-:W-:Y:S05]  /*0af0*/  @!P0 BRA `(.L_x_188) ;  /* 0x0000000000ac8947 */ /* 0x000fea0003800000 */
[----:B------:R-:W1:Y:S01]  /*0b00*/  S2R R8, SR_LANEID ;  /* 0x0000000000087919 */ /* 0x000e620000000000 */
[----:B-----5:R-:W2:Y:S01]  /*0b10*/  SHFL.DOWN PT, R0, R14, 0x1, 0x1f ;  /* 0x08201f000e007f89 */ /* 0x020ea200000e0000 */
[C---:B-1----:R-:W-:Y:S02]  /*0b20*/  ISETP.GT.AND P0, PT, R8.reuse, 0x1e, PT ;  /* 0x0000001e0800780c */ /* 0x042fe40003f04270 */
[----:B------:R-:W-:Y:S02]  /*0b30*/  ISETP.NE.AND P1, PT, R8, RZ, PT ;  /* 0x000000ff0800720c */ /* 0x000fe40003f25270 */
[----:B--2---:R-:W-:Y:S02]  /*0b40*/  SEL R5, R0, RZ, !P0 ;  /* 0x000000ff00057207 */ /* 0x004fe40004000000 */
[----:B------:R-:W-:Y:S02]  /*0b50*/  ISETP.GT.AND P0, PT, R8, 0x1d, PT ;  /* 0x0000001d0800780c */ /* 0x000fe40003f04270 */
[----:B------:R-:W-:-:S05]  /*0b60*/  IADD3 R5, PT, PT, R5, R14, RZ ;  /* 0x0000000e05057210 */ /* 0x000fca0007ffe0ff */
[----:B------:R-:W1:Y:S02]  /*0b70*/  SHFL.DOWN PT, R0, R5, 0x2, 0x1f ;  /* 0x08401f0005007f89 */ /* 0x000e6400000e0000 */
[----:B------:R-:W-:Y:S01]  /*0b80*/  @!P1 MOV R6, 0x400 ;  /* 0x0000040000069802 */ /* 0x000fe20000000f00 */
[----:B------:R-:W2:Y:S01]  /*0b90*/  @!P1 S2R R9, SR_CgaCtaId ;  /* 0x0000000000099919 */ /* 0x000ea20000008800 */
[----:B-1----:R-:W-:Y:S02]  /*0ba0*/  SEL R0, R0, RZ, !P0 ;  /* 0x000000ff00007207 */ /* 0x002fe40004000000 */
[----:B------:R-:W-:-:S03]  /*0bb0*/  ISETP.GT.AND P0, PT, R8, 0x1b, PT ;  /* 0x0000001b0800780c */ /* 0x000fc60003f04270 */
[----:B------:R-:W-:-:S05]  /*0bc0*/  IMAD.IADD R0, R5, 0x1, R0 ;  /* 0x0000000105007824 */ /* 0x000fca00078e0200 */
[----:B------:R-:W1:Y:S01]  /*0bd0*/  SHFL.DOWN PT, R4, R0, 0x4, 0x1f ;  /* 0x08801f0000047f89 */ /* 0x000e6200000e0000 */
[----:B--2---:R-:W-:Y:S02]  /*0be0*/  @!P1 LEA R9, R9, R6, 0x18 ;  /* 0x0000000609099211 */ /* 0x004fe400078ec0ff */
[----:B-1----:R-:W-:Y:S02]  /*0bf0*/  SEL R7, R4, RZ, !P0 ;  /* 0x000000ff04077207 */ /* 0x002fe40004000000 */
[----:B------:R-:W-:-:S03]  /*0c00*/  ISETP.GT.AND P0, PT, R8, 0x17, PT ;  /* 0x000000170800780c */ /* 0x000fc60003f04270 */
[----:B------:R-:W-:Y:S01]  /*0c10*/  IMAD.IADD R7, R0, 0x1, R7 ;  /* 0x0000000100077824 */ /* 0x000fe200078e0207 */
[----:B------:R-:W-:-:S04]  /*0c20*/  @!P1 SHF.R.U32.HI R0, RZ, 0x3, R2 ;  /* 0x00000003ff009819 */ /* 0x000fc80000011602 */
[----:B------:R-:W1:Y:S01]  /*0c30*/  SHFL.DOWN PT, R4, R7, 0x8, 0x1f ;  /* 0x09001f0007047f89 */ /* 0x000e6200000e0000 */
[----:B------:R-:W-:-:S05]  /*0c40*/  @!P1 LOP3.LUT R0, R0, 0x7c, RZ, 0xc0, !PT ;  /* 0x0000007c00009812 */ /* 0x000fca00078ec0ff */
[----:B------:R-:W-:Y:S01]  /*0c50*/  @!P1 IMAD.IADD R0, R0, 0x1, R9 ;  /* 0x0000000100009824 */ /* 0x000fe200078e0209 */
[----:B-1----:R-:W-:Y:S02]  /*0c60*/  SEL R4, R4, RZ, !P0 ;  /* 0x000000ff04047207 */ /* 0x002fe40004000000 */
[----:B------:R-:W-:-:S03]  /*0c70*/  ISETP.GT.AND P0, PT, R8, 0xf, PT ;  /* 0x0000000f0800780c */ /* 0x000fc60003f04270 */
[----:B------:R-:W-:-:S05]  /*0c80*/  IMAD.IADD R4, R7, 0x1, R4 ;  /* 0x0000000107047824 */ /* 0x000fca00078e0204 */
[----:B------:R-:W1:Y:S02]  /*0c90*/  SHFL.DOWN PT, R5, R4, 0x10, 0x1f ;  /* 0x0a001f0004057f89 */ /* 0x000e6400000e0000 */
[----:B-1----:R-:W-:Y:S02]  /*0ca0*/  SEL R5, R5, RZ, !P0 ;  /* 0x000000ff05057207 */ /* 0x002fe40004000000 */
        /* <DEDUP_REMOVED lines=8> */
[----:B--2---:R-:W-:Y:S04]  /*0d30*/  LDS R0, [UR4+0xc] ;  /* 0x00000c04ff007984 */ /* 0x004fe80008000800 */
[----:B------:R-:W1:Y:S04]  /*0d40*/  LDS.128 R4, [UR4+0x10] ;  /* 0x00001004ff047984 */ /* 0x000e680008000c00 */
[----:B------:R-:W2:Y:S01]  /*0d50*/  LDS.64 R8, [UR4+0x20] ;  /* 0x00002004ff087984 */ /* 0x000ea20008000a00 */
[----:B-1----:R-:W-:-:S04]  /*0d60*/  IADD3 R0, PT, PT, R4, R0, R11 ;  /* 0x0000000004007210 */ /* 0x002fc80007ffe00b */
[----:B------:R-:W-:-:S04]  /*0d70*/  IADD3 R0, PT, PT, R6, R0, R5 ;  /* 0x0000000006007210 */ /* 0x000fc80007ffe005 */
[----:B--2---:R-:W-:-:S05]  /*0d80*/  IADD3 R0, PT, PT, R8, R0, R7 ;  /* 0x0000000008007210 */ /* 0x004fca0007ffe007 */
[----:B------:R-:W-:Y:S01]  /*0d90*/  IMAD.IADD R11, R0, 0x1, R9 ;  /* 0x00000001000b7824 */ /* 0x000fe200078e0209 */
[----:B------:R-:W-:Y:S06]  /*0da0*/  BRA `(.L_x_189) ;  /* 0x00000014007c7947 */ /* 0x000fec0003800000 */
.L_x_188:
[----:B------:R-:W-:Y:S01]  /*0db0*/  LOP3.LUT R4, R2, 0x3e0, RZ, 0xc0, !PT ;  /* 0x000003e002047812 */ /* 0x000fe200078ec0ff */
[----:B------:R-:W1:Y:S03]  /*0dc0*/  S2R R10, SR_LANEID ;  /* 0x00000000000a7919 */ /* 0x000e660000000000 */
[----:B------:R-:W-:Y:S02]  /*0dd0*/  LOP3.LUT R7, RZ, R4, RZ, 0x33, !PT ;  /* 0x00000004ff077212 */ /* 0x000fe400078e33ff */
[----:B------:R-:W-:-:S03]  /*0de0*/  IADD3 R5, PT, PT, R4, 0x20, RZ ;  /* 0x0000002004057810 */ /* 0x000fc60007ffe0ff */
[----:B------:R-:W-:Y:S01]  /*0df0*/  IMAD.IADD R7, R0, 0x1, R7 ;  /* 0x0000000100077824 */ /* 0x000fe200078e0207 */
[----:B------:R-:W-:-:S04]  /*0e00*/  ISETP.GT.U32.AND P0, PT, R5, R0, PT ;  /* 0x000000000500720c */ /* 0x000fc80003f04070 */
[----:B------:R-:W-:-:S05]  /*0e10*/  SEL R7, R7, 0x1f, P0 ;  /* 0x0000001f07077807 */ /* 0x000fca0000000000 */
[----:B-----5:R-:W2:Y:S01]  /*0e20*/  SHFL.DOWN PT, R4, R14, 0x1, R7 ;  /* 0x082000000e047989 */ /* 0x020ea200000e0007 */
[CC--:B-1----:R-:W-:Y:S01]  /*0e30*/  ISETP.GE.AND P0, PT, R10.reuse, R7.reuse, PT ;  /* 0x000000070a00720c */ /* 0x0c2fe20003f06270 */
[C---:B------:R-:W-:Y:S01]  /*0e40*/  VIADD R6, R10.reuse, 0x2 ;  /* 0x000000020a067836 */ /* 0x040fe20000000000 */
[C---:B------:R-:W-:Y:S01]  /*0e50*/  ISETP.NE.AND P1, PT, R10.reuse, RZ, PT ;  /* 0x000000ff0a00720c */ /* 0x040fe20003f25270 */
[----:B------:R-:W-:Y:S01]  /*0e60*/  VIADD R8, R10, 0x4 ;  /* 0x000000040a087836 */ /* 0x000fe20000000000 */
[----:B--2---:R-:W-:Y:S02]  /*0e70*/  SEL R5, R4, RZ, !P0 ;  /* 0x000000ff04057207 */ /* 0x004fe40004000000 */
[----:B------:R-:W-:-:S03]  /*0e80*/  ISETP.GT.AND P0, PT, R6, R7, PT ;  /* 0x000000070600720c */ /* 0x000fc60003f04270 */
[----:B------:R-:W-:-:S06]  /*0e90*/  IMAD.IADD R4, R5, 0x1, R14 ;  /* 0x0000000105047824 */ /* 0x000fcc00078e020e */
[----:B------:R-:W1:Y:S01]  /*0ea0*/  @!P1 S2R R11, SR_CgaCtaId ;  /* 0x00000000000b9919 */ /* 0x000e620000008800 */
[----:B------:R-:W-:Y:S01]  /*0eb0*/  @!P1 SHF.R.U32.HI R9, RZ, 0x3, R2 ;  /* 0x00000003ff099819 */ /* 0x000fe20000011602 */
[----:B------:R-:W2:Y:S03]  /*0ec0*/  SHFL.DOWN PT, R5, R4, 0x2, R7 ;  /* 0x0840000004057989 */ /* 0x000ea600000e0007 */
[----:B------:R-:W-:Y:S02]  /*0ed0*/  @!P1 LOP3.LUT R9, R9, 0x7c, RZ, 0xc0, !PT ;  /* 0x0000007c09099812 */ /* 0x000fe400078ec0ff */
[----:B--2---:R-:W-:Y:S02]  /*0ee0*/  SEL R5, R5, RZ, !P0 ;  /* 0x000000ff05057207 */ /* 0x004fe40004000000 */
[----:B------:R-:W-:-:S03]  /*0ef0*/  ISETP.GT.AND P0, PT, R8, R7, PT ;  /* 0x000000070800720c */ /* 0x000fc60003f04270 */
[----:B------:R-:W-:Y:S01]  /*0f00*/  IMAD.IADD R6, R4, 0x1, R5 ;  /* 0x0000000104067824 */ /* 0x000fe200078e0205 */
[----:B------:R-:W-:-:S04]  /*0f10*/  IADD3 R4, PT, PT, R10, 0x8, RZ ;  /* 0x000000080a047810 */ /* 0x000fc80007ffe0ff */
[----:B------:R-:W2:Y:S02]  /*0f20*/  SHFL.DOWN PT, R5, R6, 0x4, R7 ;  /* 0x0880000006057989 */ /* 0x000ea400000e0007 */
[----:B--2---:R-:W-:Y:S02]  /*0f30*/  SEL R5, R5, RZ, !P0 ;  /* 0x000000ff05057207 */ /* 0x004fe40004000000 */
[----:B------:R-:W-:-:S03]  /*0f40*/  ISETP.GT.AND P0, PT, R4, R7, PT ;  /* 0x000000070400720c */ /* 0x000fc60003f04270 */
[----:B------:R-:W-:Y:S02]  /*0f50*/  IMAD.IADD R8, R6, 0x1, R5 ;  /* 0x0000000106087824 */ /* 0x000fe400078e0205 */
[----:B------:R-:W-:Y:S01]  /*0f60*/  VIADD R6, R10, 0x10 ;  /* 0x000000100a067836 */ /* 0x000fe20000000000 */
[----:B------:R-:W-:Y:S02]  /*0f70*/  @!P1 MOV R10, 0x400 ;  /* 0x00000400000a9802 */ /* 0x000fe40000000f00 */
[----:B------:R-:W2:Y:S02]  /*0f80*/  SHFL.DOWN PT, R5, R8, 0x8, R7 ;  /* 0x0900000008057989 */ /* 0x000ea400000e0007 */
[----:B-1----:R-:W-:-:S05]  /*0f90*/  @!P1 LEA R10, R11, R10, 0x18 ;  /* 0x0000000a0b0a9211 */ /* 0x002fca00078ec0ff */
[----:B------:R-:W-:Y:S01]  /*0fa0*/  @!P1 IMAD.IADD R10, R9, 0x1, R10 ;  /* 0x00000001090a9824 */ /* 0x000fe200078e020a */
[----:B--2---:R-:W-:Y:S02]  /*0fb0*/  SEL R5, R5, RZ, !P0 ;  /* 0x000000ff05057207 */ /* 0x004fe40004000000 */
[----:B------:R-:W-:-:S03]  /*0fc0*/  ISETP.GT.AND P0, PT, R6, R7, PT ;  /* 0x000000070600720c */ /* 0x000fc60003f04270 */
[----:B------:R-:W-:-:S05]  /*0fd0*/  IMAD.IADD R4, R8, 0x1, R5 ;  /* 0x0000000108047824 */ /* 0x000fca00078e0205 */
[----:B------:R-:W1:Y:S02]  /*0fe0*/  SHFL.DOWN PT, R5, R4, 0x10, R7 ;  /* 0x0a00000004057989 */ /* 0x000e6400000e0007 */
[----:B-1----:R-:W-:Y:S02]  /*0ff0*/  SEL R5, R5, RZ, !P0 ;  /* 0x000000ff05057207 */ /* 0x002fe40004000000 */
[----:B------:R-:W-:-:S03]  /*1000*/  ISETP.NE.AND P0, PT, R2, RZ, PT ;  /* 0x000000ff0200720c */ /* 0x000fc60003f05270 */
[----:B------:R-:W-:-:S05]  /*1010*/  IMAD.IADD R11, R4, 0x1, R5 ;  /* 0x00000001040b7824 */ /* 0x000fca00078e0205 */
[----:B------:R1:W-:Y:S01]  /*1020*/  @!P1 STS [R10+0x8], R11 ;  /* 0x0000080b0a009388 */ /* 0x0003e20000000800 */
[----:B------:R-:W-:Y:S06]  /*1030*/  BAR.SYNC.DEFER_BLOCKING 0x0 ;  /* 0x0000000000007b1d */ /* 0x000fec0000010000 */
[----:B------:R-:W-:Y:S05]  /*1040*/  @P0 BRA `(.L_x_189) ;  /* 0x0000001000d40947 */ /* 0x000fea0003800000 */
[----:B------:R-:W2:Y:S01]  /*1050*/  S2UR UR5, SR_CgaCtaId ;  /* 0x00000000000579c3 */ /* 0x000ea20000008800 */
[----:B------:R-:W-:Y:S01]  /*1060*/  UMOV UR4, 0x400 ;  /* 0x0000040000047882 */ /* 0x000fe20000000000 */
[C---:B------:R-:W-:Y:S02]  /*1070*/  ISETP.GT.U32.AND P2, PT, R0.reuse, 0x40, PT ;  /* 0x000000400000780c */ /* 0x040fe40003f44070 */
[C---:B------:R-:W-:Y:S02]  /*1080*/  ISETP.GT.U32.AND P1, PT, R0.reuse, 0x20, PT ;  /* 0x000000200000780c */ /* 0x040fe40003f24070 */
[----:B------:R-:W-:Y:S01]  /*1090*/  ISETP.GT.U32.AND P3, PT, R0, 0x80, PT ;  /* 0x000000800000780c */ /* 0x000fe20003f64070 */
[----:B--2---:R-:W-:-:S09]  /*10a0*/  ULEA UR4, UR5, UR4, 0x18 ;  /* 0x0000000405047291 */ /* 0x004fd2000f8ec0ff */
[----:B------:R-:W2:Y:S04]  /*10b0*/  LDS.128 R4, [UR4+0x10] ;  /* 0x00001004ff047984 */ /* 0x000ea80008000c00 */
[----:B------:R-:W3:Y:S04]  /*10c0*/  LDS R2, [UR4+0xc] ;  /* 0x00000c04ff027984 */ /* 0x000ee80008000800 */
[----:B------:R-:W4:Y:S01]  /*10d0*/  LDS.64 R8, [UR4+0x20] ;  /* 0x00002004ff087984 */ /* 0x000f220008000a00 */
[----:B--2---:R-:W-:Y:S02]  /*10e0*/  SEL R4, R4, RZ, P2 ;  /* 0x000000ff04047207 */ /* 0x004fe40001000000 */
[----:B------:R-:W-:-:S02]  /*10f0*/  ISETP.GT.U32.AND P2, PT, R0, 0x60, PT ;  /* 0x000000600000780c */ /* 0x000fc40003f44070 */
[----:B---3--:R-:W-:Y:S02]  /*1100*/  SEL R2, R2, RZ, P1 ;  /* 0x000000ff02027207 */ /* 0x008fe40000800000 */
[----:B------:R-:W-:Y:S02]  /*1110*/  SEL R5, R5, RZ, P2 ;  /* 0x000000ff05057207 */ /* 0x000fe40001000000 */
[----:B------:R-:W-:Y:S02]  /*1120*/  IADD3 R2, PT, PT, R4, R2, R11 ;  /* 0x0000000204027210 */ /* 0x000fe40007ffe00b */
[----:B------:R-:W-:Y:S02]  /*1130*/  ISETP.GT.U32.AND P1, PT, R0, 0xa0, PT ;  /* 0x000000a00000780c */ /* 0x000fe40003f24070 */
[----:B------:R-:W-:Y:S02]  /*1140*/  SEL R6, R6, RZ, P3 ;  /* 0x000000ff06067207 */ /* 0x000fe40001800000 */
[----:B------:R-:W-:-:S02]  /*1150*/  ISETP.GT.U32.AND P2, PT, R0, 0xc0, PT ;  /* 0x000000c00000780c */ /* 0x000fc40003f44070 */
[----:B------:R-:W-:Y:S02]  /*1160*/  ISETP.GT.U32.AND P3, PT, R0, 0xe0, PT ;  /* 0x000000e00000780c */ /* 0x000fe40003f64070 */
[----:B------:R-:W-:Y:S02]  /*1170*/  SEL R7, R7, RZ, P1 ;  /* 0x000000ff07077207 */ /* 0x000fe40000800000 */
[----:B------:R-:W-:Y:S02]  /*1180*/  IADD3 R2, PT, PT, R6, R2, R5 ;  /* 0x0000000206027210 */ /* 0x000fe40007ffe005 */
[----:B----4-:R-:W-:Y:S02]  /*1190*/  SEL R8, R8, RZ, P2 ;  /* 0x000000ff08087207 */ /* 0x010fe40001000000 */
[----:B------:R-:W-:Y:S02]  /*11a0*/  SEL R9, R9, RZ, P3 ;  /* 0x000000ff09097207 */ /* 0x000fe40001800000 */
[----:B------:R-:W-:-:S05]  /*11b0*/  IADD3 R2, PT, PT, R8, R2, R7 ;  /* 0x0000000208027210 */ /* 0x000fca0007ffe007 */
[----:B-1----:R-:W-:Y:S01]  /*11c0*/  IMAD.IADD R11, R2, 0x1, R9 ;  /* 0x00000001020b7824 */ /* 0x002fe200078e0209 */
[----:B------:R-:W-:Y:S06]  /*11d0*/  BRA `(.L_x_189) ;  /* 0x0000001000707947 */ /* 0x000fec0003800000 */
.L_x_174:
[----:B------:R-:W0:Y:S01]  /*11e0*/  S2R R2, SR_TID.X ;  /* 0x0000000000027919 */ /* 0x000e220000002100 */
[----:B------:R-:W1:Y:S02]  /*11f0*/  LDCU.64 UR4, c[0x0][0x380] ;  /* 0x00007000ff0477ac */ /* 0x000e640008000a00 */
[----:B-1----:R-:W-:Y:S01]  /*1200*/  MOV R4, UR4 ;  /* 0x0000000400047c02 */ /* 0x002fe20008000f00 */
[----:B------:R-:W-:Y:S02]  /*1210*/  IMAD.U32 R5, RZ, RZ, UR5 ;  /* 0x00000005ff057e24 */ /* 0x000fe4000f8e00ff */
[----:B0-----:R-:W-:-:S04]  /*1220*/  IMAD R7, R3, 0x1000, R2 ;  /* 0x0000100003077824 */ /* 0x001fc800078e0202 */
[----:B------:R-:W-:-:S05]  /*1230*/  IMAD.WIDE.U32 R6, R7, 0x4, R4 ;  /* 0x0000000407067825 */ /* 0x000fca00078e0004 */
        /* <DEDUP_REMOVED lines=16> */
[----:B------:R-:W-:-:S02]  /*1340*/  ISETP.GE.U32.AND P0, PT, R0, R13, PT ;  /* 0x0000000d0000720c */ /* 0x000fc40003f06070 */
        /* <DEDUP_REMOVED lines=9> */
[----:B------:R-:W-:Y:S01]  /*13e0*/  IMAD R9, R3, 0x1000, R13 ;  /* 0x0000100003097824 */ /* 0x000fe200078e020d */
[----:B------:R-:W-:Y:S01]  /*13f0*/  LOP3.LUT R6, RZ, R2, RZ, 0x33, !PT ;  /* 0x00000002ff067212 */ /* 0x000fe200078e33ff */
[----:B------:R-:W-:Y:S01]  /*1400*/  VIADD R0, R8, 0xfffff000 ;  /* 0xfffff00008007836 */ /* 0x000fe20000000000 */
[----:B------:R-:W-:Y:S02]  /*1410*/  UMOV UR4, URZ ;  /* 0x000000ff00047c82 */ /* 0x000fe40008000000 */
[----:B------:R-:W-:Y:S02]  /*1420*/  IADD3 R6, PT, PT, -R13, R8, R6 ;  /* 0x000000080d067210 */ /* 0x000fe40007ffe106 */
[C---:B------:R-:W-:Y:S02]  /*1430*/  ISETP.GT.U32.AND P0, PT, R9.reuse, R0, PT ;  /* 0x000000000900720c */ /* 0x040fe40003f04070 */
[----:B------:R-:W-:Y:S01]  /*1440*/  IADD3 R7, PT, PT, R9, 0x800, R2 ;  /* 0x0000080009077810 */ /* 0x000fe20007ffe002 */
[----:B------:R-:W-:-:S02]  /*1450*/  IMAD.MOV.U32 R2, RZ, RZ, R9 ;  /* 0x000000ffff027224 */ /* 0x000fc400078e0009 */
[----:B------:R-:W-:-:S08]  /*1460*/  IMAD R6, R3, -0x1000, R6 ;  /* 0xfffff00003067824 */ /* 0x000fd000078e0206 */
[----:B------:R-:W-:Y:S05]  /*1470*/  @P0 BRA `(.L_x_191) ;  /* 0x00000000009c0947 */ /* 0x000fea0003800000 */
[----:B------:R-:W0:Y:S08]  /*1480*/  LDC R8, c[0x0][0x3a8] ;  /* 0x0000ea00ff087b82 */ /* 0x000e300000000800 */
[----:B------:R-:W1:Y:S02]  /*1490*/  LDC.64 R4, c[0x0][0x380] ;  /* 0x0000e000ff047b82 */ /* 0x000e640000000a00 */
.L_x_192:
[----:B------:R-:W2:Y:S02]  /*14a0*/  S2R R10, SR_TID.X ;  /* 0x00000000000a7919 */ /* 0x000ea40000002100 */
[----:B--2---:R-:W-:-:S04]  /*14b0*/  IMAD.IADD R11, R10, 0x1, R9 ;  /* 0x000000010a0b7824 */ /* 0x004fc800078e0209 */
[----:B-1----:R-:W-:-:S05]  /*14c0*/  IMAD.WIDE.U32 R10, R11, 0x4, R4 ;  /* 0x000000040b0a7825 */ /* 0x002fca00078e0004 */
        /* <DEDUP_REMOVED lines=10> */
[----:B------:R-:W5:Y:S01]  /*1570*/  LDG.E R21, desc[UR6][R10.64+0x2c00] ;  /* 0x002c00060a157981 */ /* 0x000f62000c1e1900 */
[----:B--2---:R-:W-:-:S03]  /*1580*/  IADD3 R20, PT, PT, R20, R18, R27 ;  /* 0x0000001214147210 */ /* 0x004fc60007ffe01b */
[----:B------:R-:W2:Y:S04]  /*1590*/  LDG.E R18, desc[UR6][R10.64+0x2800] ;  /* 0x002800060a127981 */ /* 0x000ea8000c1e1900 */
[----:B------:R-:W2:Y:S01]  /*15a0*/  LDG.E R27, desc[UR6][R10.64+0x3800] ;  /* 0x003800060a1b7981 */ /* 0x000ea2000c1e1900 */
[----:B---3--:R-:W-:-:S03]  /*15b0*/  IADD3 R24, PT, PT, R23, R22, R20 ;  /* 0x0000001617187210 */ /* 0x008fc60007ffe014 */
[----:B------:R-:W3:Y:S04]  /*15c0*/  LDG.E R23, desc[UR6][R10.64+0x3000] ;  /* 0x003000060a177981 */ /* 0x000ee8000c1e1900 */
[----:B------:R-:W3:Y:S04]  /*15d0*/  LDG.E R20, desc[UR6][R10.64+0x3400] ;  /* 0x003400060a147981 */ /* 0x000ee8000c1e1900 */
[----:B------:R-:W3:Y:S01]  /*15e0*/  LDG.E R22, desc[UR6][R10.64+0x3c00] ;  /* 0x003c00060a167981 */ /* 0x000ee2000c1e1900 */
[----:B----4-:R-:W-:-:S04]  /*15f0*/  IADD3 R14, PT, PT, R17, R14, R24 ;  /* 0x0000000e110e7210 */ /* 0x010fc80007ffe018 */
[----:B-----5:R-:W-:-:S04]  /*1600*/  IADD3 R14, PT, PT, R19, R16, R14 ;  /* 0x00000010130e7210 */ /* 0x020fc80007ffe00e */
[----:B------:R-:W-:Y:S02]  /*1610*/  IADD3 R12, PT, PT, R15, R12, R14 ;  /* 0x0000000c0f0c7210 */ /* 0x000fe40007ffe00e */
[----:B0-----:R-:W-:-:S04]  /*1620*/  IADD3 R14, PT, PT, -R9, R8, RZ ;  /* 0x00000008090e7210 */ /* 0x001fc80007ffe1ff */
[----:B------:R-:W-:Y:S02]  /*1630*/  ISETP.GE.U32.AND P0, PT, R14, R13, PT ;  /* 0x0000000d0e00720c */ /* 0x000fe40003f06070 */
[----:B--2---:R-:W-:-:S04]  /*1640*/  IADD3 R12, PT, PT, R21, R18, R12 ;  /* 0x00000012150c7210 */ /* 0x004fc80007ffe00c */
[----:B---3--:R-:W-:-:S04]  /*1650*/  IADD3 R12, PT, PT, R20, R23, R12 ;  /* 0x00000017140c7210 */ /* 0x008fc80007ffe00c */
[----:B------:R-:W-:-:S03]  /*1660*/  IADD3 R27, PT, PT, R22, R27, R12 ;  /* 0x0000001b161b7210 */ /* 0x000fc60007ffe00c */
[----:B------:R-:W-:Y:S05]  /*1670*/  @!P0 BRA `(.L_x_190) ;  /* 0x00000008009c8947 */ /* 0x000fea0003800000 */
[C---:B------:R-:W-:Y:S01]  /*1680*/  IMAD.IADD R9, R13.reuse, 0x1, R9 ;  /* 0x000000010d097824 */ /* 0x040fe200078e0209 */
[----:B------:R-:W-:Y:S01]  /*1690*/  UIADD3 UR4, UPT, UPT, UR4, 0x1, URZ ;  /* 0x0000000104047890 */ /* 0x000fe2000fffe0ff */
[----:B------:R-:W-:Y:S02]  /*16a0*/  IMAD.IADD R2, R13, 0x1, R2 ;  /* 0x000000010d027824 */ /* 0x000fe400078e0202 */
[----:B------:R-:W-:Y:S01]  /*16b0*/  IMAD.IADD R6, R6, 0x1, -R13 ;  /* 0x0000000106067824 */ /* 0x000fe200078e0a0d */
[----:B------:R-:W-:Y:S01]  /*16c0*/  ISETP.GT.U32.AND P0, PT, R9, R0, PT ;  /* 0x000000000900720c */ /* 0x000fe20003f04070 */
[----:B------:R-:W-:-:S12]  /*16d0*/  IMAD.IADD R7, R13, 0x1, R7 ;  /* 0x000000010d077824 */ /* 0x000fd800078e0207 */
[----:B------:R-:W-:Y:S05]  /*16e0*/  @!P0 BRA `(.L_x_192) ;  /* 0xfffffffc006c8947 */ /* 0x000fea000383ffff */
.L_x_191:
[----:B------:R-:W0:Y:S01]  /*16f0*/  S2R R13, SR_TID.X ;  /* 0x00000000000d7919 */ /* 0x000e220000002100 */
[----:B------:R-:W-:Y:S01]  /*1700*/  IMAD.IADD R0, R8, 0x1, -R9 ;  /* 0x0000000108007824 */ /* 0x000fe200078e0a09 */
[----:B------:R-:W-:Y:S04]  /*1710*/  BSSY.RECONVERGENT B1, `(.L_x_190) ;  /* 0x000009d000017945 */ /* 0x000fe80003800200 */
[----:B0-----:R-:W-:-:S04]  /*1720*/  ISETP.GE.AND P0, PT, R13, R0, PT ;  /* 0x000000000d00720c */ /* 0x001fc80003f06270 */
[----:B------:R-:W-:-:S13]  /*1730*/  ISETP.GE.U32.OR P0, PT, R9, R8, P0 ;  /* 0x000000080900720c */ /* 0x000fda0000706470 */
[----:B------:R-:W-:Y:S05]  /*1740*/  @P0 BRA `(.L_x_193) ;  /* 0x0000000800640947 */ /* 0x000fea0003800000 */
[----:B------:R-:W0:Y:S01]  /*1750*/  LDC R10, c[0x0][0x3ac] ;  /* 0x0000eb00ff0a7b82 */ /* 0x000e220000000800 */
[----:B------:R-:W-:Y:S01]  /*1760*/  LOP3.LUT R11, RZ, R13, RZ, 0x33, !PT ;  /* 0x0000000dff0b7212 */ /* 0x000fe200078e33ff */
[----:B------:R-:W-:Y:S06]  /*1770*/  BSSY.RECONVERGENT B2, `(.L_x_194) ;  /* 0x000004f000027945 */ /* 0x000fec0003800200 */
[----:B------:R-:W1:Y:S01]  /*1780*/  LDC R0, c[0x0][0x3ac] ;  /* 0x0000eb00ff007b82 */ /* 0x000e620000000800 */
[----:B0-----:R-:W-:-:S05]  /*1790*/  IMAD.SHL.U32 R10, R10, 0x1000, RZ ;  /* 0x000010000a0a7824 */ /* 0x001fca00078e00ff */
[----:B------:R-:W-:-:S04]  /*17a0*/  LEA R10, R3, R10, 0xc ;  /* 0x0000000a030a7211 */ /* 0x000fc800078e60ff */
[----:B------:R-:W-:Y:S01]  /*17b0*/  IADD3 R8, PT, PT, -R10, R8, R11 ;  /* 0x000000080a087210 */ /* 0x000fe20007ffe10b */
[----:B-1----:R-:W-:Y:S02]  /*17c0*/  IMAD R11, R0, UR4, RZ ;  /* 0x00000004000b7c24 */ /* 0x002fe4000f8e02ff */
[----:B------:R-:W-:Y:S02]  /*17d0*/  IMAD.MOV.U32 R0, RZ, RZ, R13 ;  /* 0x000000ffff007224 */ /* 0x000fe400078e000d */
[----:B------:R-:W-:-:S05]  /*17e0*/  IMAD R8, R11, -0x1000, R8 ;  /* 0xfffff0000b087824 */ /* 0x000fca00078e0208 */
[C---:B------:R-:W-:Y:S02]  /*17f0*/  ISETP.GE.U32.AND P0, PT, R8.reuse, 0xf00, PT ;  /* 0x00000f000800780c */ /* 0x040fe40003f06070 */
[----:B------:R-:W-:-:S04]  /*1800*/  LEA.HI R8, R8, 0x1, RZ, 0x18 ;  /* 0x0000000108087811 */ /* 0x000fc800078fc0ff */
[----:B------:R-:W-:-:S07]  /*1810*/  LOP3.LUT R10, R8, 0xf, RZ, 0xc0, !PT ;  /* 0x0000000f080a7812 */ /* 0x000fce00078ec0ff */
[----:B------:R-:W-:Y:S05]  /*1820*/  @!P0 BRA `(.L_x_195) ;  /* 0x00000004000c8947 */ /* 0x000fea0003800000 */
[----:B------:R-:W-:Y:S01]  /*1830*/  LEA.HI R0, R6, 0x1, RZ, 0x18 ;  /* 0x0000000106007811 */ /* 0x000fe200078fc0ff */
[----:B------:R-:W-:Y:S01]  /*1840*/  BSSY.RECONVERGENT B3, `(.L_x_196) ;  /* 0x0000040000037945 */ /* 0x000fe20003800200 */
[----:B------:R-:W-:Y:S02]  /*1850*/  LOP3.LUT R11, R13, 0x800, RZ, 0xfc, !PT ;  /* 0x000008000d0b7812 */ /* 0x000fe400078efcff */
[----:B------:R-:W-:-:S05]  /*1860*/  LOP3.LUT R0, R0, 0x1fffff0, RZ, 0xc0, !PT ;  /* 0x01fffff000007812 */ /* 0x000fca00078ec0ff */
[----:B------:R-:W-:-:S07]  /*1870*/  IMAD.MOV R0, RZ, RZ, -R0 ;  /* 0x000000ffff007224 */ /* 0x000fce00078e0a00 */
.L_x_197:
[C---:B------:R-:W-:Y:S02]  /*1880*/  VIADD R15, R7.reuse, 0xfffff800 ;  /* 0xfffff800070f7836 */ /* 0x040fe40000000000 */
[----:B------:R-:W-:Y:S02]  /*1890*/  VIADD R21, R7, 0xfffff900 ;  /* 0xfffff90007157836 */ /* 0x000fe40000000000 */
[----:B------:R-:W-:-:S04]  /*18a0*/  IMAD.WIDE.U32 R14, R15, 0x4, R4 ;  /* 0x000000040f0e7825 */ /* 0x000fc800078e0004 */
[--C-:B------:R-:W-:Y:S01]  /*18b0*/  IMAD.WIDE.U32 R20, R21, 0x4, R4.reuse ;  /* 0x0000000415147825 */ /* 0x100fe200078e0004 */
[----:B------:R0:W2:Y:S04]  /*18c0*/  LDG.E R28, desc[UR6][R14.64] ;  /* 0x000000060e1c7981 */ /* 0x0000a8000c1e1900 */
[----:B------:R-:W2:Y:S01]  /*18d0*/  LDG.E R29, desc[UR6][R20.64] ;  /* 0x00000006141d7981 */ /* 0x000ea2000c1e1900 */
[C---:B------:R-:W-:Y:S02]  /*18e0*/  VIADD R17, R7.reuse, 0xfffffa00 ;  /* 0xfffffa0007117836 */ /* 0x040fe40000000000 */
[----:B------:R-:W-:Y:S02]  /*18f0*/  VIADD R19, R7, 0xfffffb00 ;  /* 0xfffffb0007137836 */ /* 0x000fe40000000000 */
[----:B------:R-:W-:-:S04]  /*1900*/  IMAD.WIDE.U32 R16, R17, 0x4, R4 ;  /* 0x0000000411107825 */ /* 0x000fc800078e0004 */
[--C-:B------:R-:W-:Y:S01]  /*1910*/  IMAD.WIDE.U32 R18, R19, 0x4, R4.reuse ;  /* 0x0000000413127825 */ /* 0x100fe200078e0004 */
[----:B------:R1:W3:Y:S04]  /*1920*/  LDG.E R13, desc[UR6][R16.64] ;  /* 0x00000006100d7981 */ /* 0x0002e8000c1e1900 */
[----:B------:R4:W3:Y:S01]  /*1930*/  LDG.E R12, desc[UR6][R18.64] ;  /* 0x00000006120c7981 */ /* 0x0008e2000c1e1900 */
[C---:B------:R-:W-:Y:S01]  /*1940*/  VIADD R22, R7.reuse, 0xfffffd00 ;  /* 0xfffffd0007167836 */ /* 0x040fe20000000000 */
[C---:B------:R-:W-:Y:S01]  /*1950*/  IADD3 R23, PT, PT, R7.reuse, -0x400, RZ ;  /* 0xfffffc0007177810 */ /* 0x040fe20007ffe0ff */
[----:B------:R-:W-:Y:S02]  /*1960*/  VIADD R26, R7, 0xfffffe00 ;  /* 0xfffffe00071a7836 */ /* 0x000fe40000000000 */
[----:B0-----:R-:W-:-:S04]  /*1970*/  IMAD.WIDE.U32 R14, R22, 0x4, R4 ;  /* 0x00000004160e7825 */ /* 0x001fc800078e0004 */
[--C-:B-1----:R-:W-:Y:S02]  /*1980*/  IMAD.WIDE.U32 R16, R26, 0x4, R4.reuse ;  /* 0x000000041a107825 */ /* 0x102fe400078e0004 */
[----:B------:R0:W5:Y:S02]  /*1990*/  LDG.E R26, desc[UR6][R14.64] ;  /* 0x000000060e1a7981 */ /* 0x000164000c1e1900 */
[C-C-:B------:R-:W-:Y:S02]  /*19a0*/  IMAD.WIDE.U32 R24, R7.reuse, 0x4, R4.reuse ;  /* 0x0000000407187825 */ /* 0x140fe400078e0004 */
[----:B------:R-:W5:Y:S02]  /*19b0*/  LDG.E R16, desc[UR6][R16.64] ;  /* 0x0000000610107981 */ /* 0x000f64000c1e1900 */
[----:B----4-:R-:W-:Y:S02]  /*19c0*/  VIADD R19, R7, 0xffffff00 ;  /* 0xffffff0007137836 */ /* 0x010fe40000000000 */
[----:B------:R-:W-:Y:S01]  /*19d0*/  IMAD.WIDE.U32 R20, R23, 0x4, R4 ;  /* 0x0000000417147825 */ /* 0x000fe200078e0004 */
[----:B------:R-:W4:Y:S03]  /*19e0*/  LDG.E R24, desc[UR6][R24.64] ;  /* 0x0000000618187981 */ /* 0x000f26000c1e1900 */
[----:B0-----:R-:W-:-:S02]  /*19f0*/  VIADD R15, R7, 0x200 ;  /* 0x00000200070f7836 */ /* 0x001fc40000000000 */
[----:B------:R-:W-:Y:S02]  /*1a00*/  VIADD R23, R7, 0x100 ;  /* 0x0000010007177836 */ /* 0x000fe40000000000 */
[--C-:B------:R-:W-:Y:S01]  /*1a10*/  IMAD.WIDE.U32 R18, R19, 0x4, R4.reuse ;  /* 0x0000000413127825 */ /* 0x100fe200078e0004 */
[----:B------:R0:W5:Y:S03]  /*1a20*/  LDG.E R25, desc[UR6][R20.64] ;  /* 0x0000000614197981 */ /* 0x000166000c1e1900 */
[----:B------:R-:W-:Y:S02]  /*1a30*/  IMAD.WIDE.U32 R22, R23, 0x4, R4 ;  /* 0x0000000417167825 */ /* 0x000fe400078e0004 */
[----:B------:R-:W4:Y:S04]  /*1a40*/  LDG.E R19, desc[UR6][R18.64] ;  /* 0x0000000612137981 */ /* 0x000f28000c1e1900 */
[----:B------:R1:W4:Y:S01]  /*1a50*/  LDG.E R23, desc[UR6][R22.64] ;  /* 0x0000000616177981 */ /* 0x000322000c1e1900 */
[----:B0-----:R-:W-:-:S04]  /*1a60*/  VIADD R21, R7, 0x300 ;  /* 0x0000030007157836 */ /* 0x001fc80000000000 */
[----:B------:R-:W-:-:S04]  /*1a70*/  IMAD.WIDE.U32 R20, R21, 0x4, R4 ;  /* 0x0000000415147825 */ /* 0x000fc800078e0004 */
[----:B-1----:R-:W-:Y:S02]  /*1a80*/  VIADD R22, R7, 0x700 ;  /* 0x0000070007167836 */ /* 0x002fe40000000000 */
[----:B------:R-:W4:Y:S01]  /*1a90*/  LDG.E R21, desc[UR6][R20.64] ;  /* 0x0000000614157981 */ /* 0x000f22000c1e1900 */
[----:B--2---:R-:W-:Y:S01]  /*1aa0*/  IADD3 R27, PT, PT, R29, R28, R27 ;  /* 0x0000001c1d1b7210 */ /* 0x004fe20007ffe01b */
[----:B------:R-:W-:Y:S01]  /*1ab0*/  IMAD.WIDE.U32 R28, R15, 0x4, R4 ;  /* 0x000000040f1c7825 */ /* 0x000fe200078e0004 */
[----:B------:R-:W-:-:S05]  /*1ac0*/  IADD3 R15, PT, PT, R7, 0x400, RZ ;  /* 0x00000400070f7810 */ /* 0x000fca0007ffe0ff */
[----:B------:R0:W2:Y:S01]  /*1ad0*/  LDG.E R28, desc[UR6][R28.64] ;  /* 0x000000061c1c7981 */ /* 0x0000a2000c1e1900 */
[----:B------:R-:W-:-:S05]  /*1ae0*/  IMAD.WIDE.U32 R14, R15, 0x4, R4 ;  /* 0x000000040f0e7825 */ /* 0x000fca00078e0004 */
[----:B------:R1:W2:Y:S01]  /*1af0*/  LDG.E R17, desc[UR6][R14.64] ;  /* 0x000000060e117981 */ /* 0x0002a2000c1e1900 */
[----:B---3--:R-:W-:Y:S01]  /*1b00*/  IADD3 R27, PT, PT, R12, R13, R27 ;  /* 0x0000000d0c1b7210 */ /* 0x008fe20007ffe01b */
[----:B0-----:R-:W-:-:S04]  /*1b10*/  VIADD R29, R7, 0x500 ;  /* 0x00000500071d7836 */ /* 0x001fc80000000000 */
[----:B------:R-:W-:-:S04]  /*1b20*/  IMAD.WIDE.U32 R12, R29, 0x4, R4 ;  /* 0x000000041d0c7825 */ /* 0x000fc800078e0004 */
[----:B-1----:R-:W-:Y:S01]  /*1b30*/  VIADD R15, R7, 0x600 ;  /* 0x00000600070f7836 */ /* 0x002fe20000000000 */
[----:B------:R0:W3:Y:S03]  /*1b40*/  LDG.E R18, desc[UR6][R12.64] ;  /* 0x000000060c127981 */ /* 0x0000e6000c1e1900 */
[----:B------:R-:W-:-:S04]  /*1b50*/  IMAD.WIDE.U32 R14, R15, 0x4, R4 ;  /* 0x000000040f0e7825 */ /* 0x000fc800078e0004 */
[----:B0-----:R-:W-:Y:S02]  /*1b60*/  IMAD.WIDE.U32 R12, R22, 0x4, R4 ;  /* 0x00000004160c7825 */ /* 0x001fe400078e0004 */
[----:B------:R-:W3:Y:S04]  /*1b70*/  LDG.E R22, desc[UR6][R14.64] ;  /* 0x000000060e167981 */ /* 0x000ee8000c1e1900 */
[----:B------:R-:W3:Y:S01]  /*1b80*/  LDG.E R20, desc[UR6][R12.64] ;  /* 0x000000060c147981 */ /* 0x000ee2000c1e1900 */
[----:B------:R-:W-:Y:S01]  /*1b90*/  VIADD R0, R0, 0x10 ;  /* 0x0000001000007836 */ /* 0x000fe20000000000 */
[----:B-----5:R-:W-:-:S04]  /*1ba0*/  IADD3 R25, PT, PT, R26, R25, R27 ;  /* 0x000000191a197210 */ /* 0x020fc80007ffe01b */
[----:B----4-:R-:W-:Y:S02]  /*1bb0*/  IADD3 R16, PT, PT, R19, R16, R25 ;  /* 0x0000001013107210 */ /* 0x010fe40007ffe019 */
[----:B------:R-:W-:Y:S02]  /*1bc0*/  ISETP.NE.AND P0, PT, R0, RZ, PT ;  /* 0x000000ff0000720c */ /* 0x000fe40003f05270 */
[----:B------:R-:W-:Y:S01]  /*1bd0*/  IADD3 R16, PT, PT, R23, R24, R16 ;  /* 0x0000001817107210 */ /* 0x000fe20007ffe010 */
[----:B------:R-:W-:Y:S02]  /*1be0*/  VIADD R11, R11, 0x1000 ;  /* 0x000010000b0b7836 */ /* 0x000fe40000000000 */
[----:B------:R-:W-:Y:S01]  /*1bf0*/  VIADD R7, R7, 0x1000 ;  /* 0x0000100007077836 */ /* 0x000fe20000000000 */
[----:B--2---:R-:W-:-:S04]  /*1c00*/  IADD3 R16, PT, PT, R21, R28, R16 ;  /* 0x0000001c15107210 */ /* 0x004fc80007ffe010 */
[----:B---3--:R-:W-:-:S04]  /*1c10*/  IADD3 R17, PT, PT, R18, R17, R16 ;  /* 0x0000001112117210 */ /* 0x008fc80007ffe010 */
[----:B------:R-:W-:Y:S01]  /*1c20*/  IADD3 R27, PT, PT, R20, R22, R17 ;  /* 0x00000016141b7210 */ /* 0x000fe20007ffe011 */
[----:B------:R-:W-:Y:S06]  /*1c30*/  @P0 BRA `(.L_x_197) ;  /* 0xfffffffc00100947 */ /* 0x000fec000383ffff */
[----:B------:R-:W-:Y:S05]  /*1c40*/  BSYNC.RECONVERGENT B3 ;  /* 0x0000000000037941 */ /* 0x000fea0003800200 */
.L_x_196:
[----:B------:R-:W-:-:S07]  /*1c50*/  IADD3 R0, PT, PT, R11, -0x800, RZ ;  /* 0xfffff8000b007810 */ /* 0x000fce0007ffe0ff */
.L_x_195:
[----:B------:R-:W-:Y:S05]  /*1c60*/  BSYNC.RECONVERGENT B2 ;  /* 0x0000000000027941 */ /* 0x000fea0003800200 */
.L_x_194:
[----:B------:R-:W-:-:S13]  /*1c70*/  ISETP.NE.AND P0, PT, R10, RZ, PT ;  /* 0x000000ff0a00720c */ /* 0x000fda0003f05270 */
[----:B------:R-:W-:Y:S05]  /*1c80*/  @!P0 BRA `(.L_x_193) ;  /* 0x0000000400148947 */ /* 0x000fea0003800000 */
[----:B------:R-:W-:Y:S01]  /*1c90*/  ISETP.GE.U32.AND P0, PT, R10, 0x8, PT ;  /* 0x000000080a00780c */ /* 0x000fe20003f06070 */
[----:B------:R-:W-:Y:S01]  /*1ca0*/  BSSY.RECONVERGENT B2, `(.L_x_198) ;  /* 0x0000021000027945 */ /* 0x000fe20003800200 */
[----:B------:R-:W-:-:S04]  /*1cb0*/  LOP3.LUT R23, R8, 0x7, RZ, 0xc0, !PT ;  /* 0x0000000708177812 */ /* 0x000fc800078ec0ff */
[----:B------:R-:W-:-:S07]  /*1cc0*/  ISETP.NE.AND P1, PT, R23, RZ, PT ;  /* 0x000000ff1700720c */ /* 0x000fce0003f25270 */
[----:B------:R-:W-:Y:S06]  /*1cd0*/  @!P0 BRA `(.L_x_199) ;  /* 0x0000000000748947 */ /* 0x000fec0003800000 */
[----:B------:R-:W-:-:S04]  /*1ce0*/  IMAD.IADD R11, R0, 0x1, R9 ;  /* 0x00000001000b7824 */ /* 0x000fc800078e0209 */
[C---:B------:R-:W-:Y:S02]  /*1cf0*/  VIADD R19, R11.reuse, 0x100 ;  /* 0x000001000b137836 */ /* 0x040fe40000000000 */
[C---:B------:R-:W-:Y:S02]  /*1d00*/  VIADD R21, R11.reuse, 0x200 ;  /* 0x000002000b157836 */ /* 0x040fe40000000000 */
[C---:B------:R-:W-:Y:S02]  /*1d10*/  VIADD R13, R11.reuse, 0x300 ;  /* 0x000003000b0d7836 */ /* 0x040fe40000000000 */
[----:B------:R-:W-:-:S04]  /*1d20*/  IMAD.WIDE.U32 R16, R11, 0x4, R4 ;  /* 0x000000040b107825 */ /* 0x000fc800078e0004 */
[--C-:B------:R-:W-:Y:S01]  /*1d30*/  IMAD.WIDE.U32 R18, R19, 0x4, R4.reuse ;  /* 0x0000000413127825 */ /* 0x100fe200078e0004 */
[----:B------:R0:W2:Y:S03]  /*1d40*/  LDG.E R22, desc[UR6][R16.64] ;  /* 0x0000000610167981 */ /* 0x0000a6000c1e1900 */
[--C-:B------:R-:W-:Y:S01]  /*1d50*/  IMAD.WIDE.U32 R20, R21, 0x4, R4.reuse ;  /* 0x0000000415147825 */ /* 0x100fe200078e0004 */
[----:B------:R1:W2:Y:S03]  /*1d60*/  LDG.E R7, desc[UR6][R18.64] ;  /* 0x0000000612077981 */ /* 0x0002a6000c1e1900 */
[C---:B------:R-:W-:Y:S02]  /*1d70*/  VIADD R15, R11.reuse, 0x400 ;  /* 0x000004000b0f7836 */ /* 0x040fe40000000000 */
[C---:B------:R-:W-:Y:S01]  /*1d80*/  VIADD R25, R11.reuse, 0x500 ;  /* 0x000005000b197836 */ /* 0x040fe20000000000 */
[----:B------:R-:W-:Y:S01]  /*1d90*/  IADD3 R29, PT, PT, R11, 0x600, RZ ;  /* 0x000006000b1d7810 */ /* 0x000fe20007ffe0ff */
[----:B------:R-:W-:Y:S01]  /*1da0*/  IMAD.WIDE.U32 R12, R13, 0x4, R4 ;  /* 0x000000040d0c7825 */ /* 0x000fe200078e0004 */
[----:B------:R-:W3:Y:S03]  /*1db0*/  LDG.E R20, desc[UR6][R20.64] ;  /* 0x0000000614147981 */ /* 0x000ee6000c1e1900 */
[----:B------:R-:W-:-:S02]  /*1dc0*/  VIADD R24, R11, 0x700 ;  /* 0x000007000b187836 */ /* 0x000fc40000000000 */
[--C-:B------:R-:W-:Y:S01]  /*1dd0*/  IMAD.WIDE.U32 R14, R15, 0x4, R4.reuse ;  /* 0x000000040f0e7825 */ /* 0x100fe200078e0004 */
[----:B------:R-:W3:Y:S03]  /*1de0*/  LDG.E R12, desc[UR6][R12.64] ;  /* 0x000000060c0c7981 */ /* 0x000ee6000c1e1900 */
[--C-:B------:R-:W-:Y:S02]  /*1df0*/  IMAD.WIDE.U32 R10, R25, 0x4, R4.reuse ;  /* 0x00000004190a7825 */ /* 0x100fe400078e0004 */
[----:B------:R-:W4:Y:S02]  /*1e00*/  LDG.E R14, desc[UR6][R14.64] ;  /* 0x000000060e0e7981 */ /* 0x000f24000c1e1900 */
[--C-:B0-----:R-:W-:Y:S02]  /*1e10*/  IMAD.WIDE.U32 R16, R29, 0x4, R4.reuse ;  /* 0x000000041d107825 */ /* 0x101fe400078e0004 */
[----:B------:R-:W4:Y:S02]  /*1e20*/  LDG.E R10, desc[UR6][R10.64] ;  /* 0x000000060a0a7981 */ /* 0x000f24000c1e1900 */
[----:B-1----:R-:W-:-:S02]  /*1e30*/  IMAD.WIDE.U32 R18, R24, 0x4, R4 ;  /* 0x0000000418127825 */ /* 0x002fc400078e0004 */
[----:B------:R-:W5:Y:S04]  /*1e40*/  LDG.E R16, desc[UR6][R16.64] ;  /* 0x0000000610107981 */ /* 0x000f68000c1e1900 */
[----:B------:R-:W5:Y:S01]  /*1e50*/  LDG.E R18, desc[UR6][R18.64] ;  /* 0x0000000612127981 */ /* 0x000f62000c1e1900 */
[----:B------:R-:W-:Y:S01]  /*1e60*/  VIADD R0, R0, 0x800 ;  /* 0x0000080000007836 */ /* 0x000fe20000000000 */
[----:B--2---:R-:W-:-:S04]  /*1e70*/  IADD3 R7, PT, PT, R7, R22, R27 ;  /* 0x0000001607077210 */ /* 0x004fc80007ffe01b */
[----:B---3--:R-:W-:-:S04]  /*1e80*/  IADD3 R7, PT, PT, R12, R20, R7 ;  /* 0x000000140c077210 */ /* 0x008fc80007ffe007 */
[----:B----4-:R-:W-:-:S04]  /*1e90*/  IADD3 R7, PT, PT, R10, R14, R7 ;  /* 0x0000000e0a077210 */ /* 0x010fc80007ffe007 */
[----:B-----5:R-:W-:-:S07]  /*1ea0*/  IADD3 R27, PT, PT, R18, R16, R7 ;  /* 0x00000010121b7210 */ /* 0x020fce0007ffe007 */
.L_x_199:
[----:B------:R-:W-:Y:S05]  /*1eb0*/  BSYNC.RECONVERGENT B2 ;  /* 0x0000000000027941 */ /* 0x000fea0003800200 */
.L_x_198:
[----:B------:R-:W-:Y:S05]  /*1ec0*/  @!P1 BRA `(.L_x_193) ;  /* 0x0000000000849947 */ /* 0x000fea0003800000 */
[----:B------:R-:W-:Y:S01]  /*1ed0*/  ISETP.GE.U32.AND P0, PT, R23, 0x4, PT ;  /* 0x000000041700780c */ /* 0x000fe20003f06070 */
[----:B------:R-:W-:Y:S01]  /*1ee0*/  BSSY.RECONVERGENT B2, `(.L_x_200) ;  /* 0x0000012000027945 */ /* 0x000fe20003800200 */
[----:B------:R-:W-:-:S11]  /*1ef0*/  LOP3.LUT P1, RZ, R8, 0x3, RZ, 0xc0, !PT ;  /* 0x0000000308ff7812 */ /* 0x000fd6000782c0ff */
[----:B------:R-:W-:Y:S05]  /*1f00*/  @!P0 BRA `(.L_x_201) ;  /* 0x00000000003c8947 */ /* 0x000fea0003800000 */
[----:B------:R-:W-:-:S04]  /*1f10*/  IMAD.IADD R7, R0, 0x1, R9 ;  /* 0x0000000100077824 */ /* 0x000fc800078e0209 */
[C---:B------:R-:W-:Y:S02]  /*1f20*/  VIADD R11, R7.reuse, 0x100 ;  /* 0x00000100070b7836 */ /* 0x040fe40000000000 */
[----:B------:R-:W-:-:S04]  /*1f30*/  IMAD.WIDE.U32 R8, R7, 0x4, R4 ;  /* 0x0000000407087825 */ /* 0x000fc800078e0004 */
[C---:B------:R-:W-:Y:S02]  /*1f40*/  VIADD R13, R7.reuse, 0x200 ;  /* 0x00000200070d7836 */ /* 0x040fe40000000000 */
[----:B------:R-:W-:Y:S01]  /*1f50*/  VIADD R15, R7, 0x300 ;  /* 0x00000300070f7836 */ /* 0x000fe20000000000 */
[----:B------:R-:W2:Y:S01]  /*1f60*/  LDG.E R8, desc[UR6][R8.64] ;  /* 0x0000000608087981 */ /* 0x000ea2000c1e1900 */
[----:B------:R-:W-:-:S04]  /*1f70*/  IMAD.WIDE.U32 R10, R11, 0x4, R4 ;  /* 0x000000040b0a7825 */ /* 0x000fc800078e0004 */
[--C-:B------:R-:W-:Y:S02]  /*1f80*/  IMAD.WIDE.U32 R12, R13, 0x4, R4.reuse ;  /* 0x000000040d0c7825 */ /* 0x100fe400078e0004 */
[----:B------:R-:W2:Y:S02]  /*1f90*/  LDG.E R10, desc[UR6][R10.64] ;  /* 0x000000060a0a7981 */ /* 0x000ea4000c1e1900 */
[----:B------:R-:W-:Y:S02]  /*1fa0*/  IMAD.WIDE.U32 R14, R15, 0x4, R4 ;  /* 0x000000040f0e7825 */ /* 0x000fe400078e0004 */
[----:B------:R-:W3:Y:S04]  /*1fb0*/  LDG.E R12, desc[UR6][R12.64] ;  /* 0x000000060c0c7981 */ /* 0x000ee8000c1e1900 */
[----:B------:R-:W3:Y:S01]  /*1fc0*/  LDG.E R14, desc[UR6][R14.64] ;  /* 0x000000060e0e7981 */ /* 0x000ee2000c1e1900 */
[----:B------:R-:W-:-:S02]  /*1fd0*/  IADD3 R0, PT, PT, R0, 0x400, RZ ;  /* 0x0000040000007810 */ /* 0x000fc40007ffe0ff */
[----:B--2---:R-:W-:-:S04]  /*1fe0*/  IADD3 R27, PT, PT, R10, R8, R27 ;  /* 0x000000080a1b7210 */ /* 0x004fc80007ffe01b */
[----:B---3--:R-:W-:-:S07]  /*1ff0*/  IADD3 R27, PT, PT, R14, R12, R27 ;  /* 0x0000000c0e1b7210 */ /* 0x008fce0007ffe01b */
.L_x_201:
[----:B------:R-:W-:Y:S05]  /*2000*/  BSYNC.RECONVERGENT B2 ;  /* 0x0000000000027941 */ /* 0x000fea0003800200 */
.L_x_200:
[----:B------:R-:W-:Y:S05]  /*2010*/  @!P1 BRA `(.L_x_193) ;  /* 0x0000000000309947 */ /* 0x000fea0003800000 */
[----:B------:R-:W-:Y:S01]  /*2020*/  LOP3.LUT R6, R6, 0xffff, RZ, 0xc0, !PT ;  /* 0x0000ffff06067812 */ /* 0x000fe200078ec0ff */
[----:B------:R-:W-:-:S03]  /*2030*/  IMAD.IADD R9, R0, 0x1, R2 ;  /* 0x0000000100097824 */ /* 0x000fc600078e0202 */
[----:B------:R-:W-:-:S04]  /*2040*/  LEA.HI R6, R6, 0x1, RZ, 0x18 ;  /* 0x0000000106067811 */ /* 0x000fc800078fc0ff */
[----:B------:R-:W-:-:S05]  /*2050*/  LOP3.LUT R6, R6, 0x3, RZ, 0xc0, !PT ;  /* 0x0000000306067812 */ /* 0x000fca00078ec0ff */
[----:B------:R-:W-:-:S07]  /*2060*/  IMAD.MOV R0, RZ, RZ, -R6 ;  /* 0x000000ffff007224 */ /* 0x000fce00078e0a06 */
.L_x_202:
[----:B------:R-:W-:-:S06]  /*2070*/  IMAD.WIDE.U32 R6, R9, 0x4, R4 ;  /* 0x0000000409067825 */ /* 0x000fcc00078e0004 */
[----:B------:R-:W2:Y:S01]  /*2080*/  LDG.E R6, desc[UR6][R6.64] ;  /* 0x0000000606067981 */ /* 0x000ea2000c1e1900 */
[----:B------:R-:W-:Y:S02]  /*2090*/  VIADD R0, R0, 0x1 ;  /* 0x0000000100007836 */ /* 0x000fe40000000000 */
[----:B------:R-:W-:-:S03]  /*20a0*/  VIADD R9, R9, 0x100 ;  /* 0x0000010009097836 */ /* 0x000fc60000000000 */
[----:B------:R-:W-:Y:S01]  /*20b0*/  ISETP.NE.AND P0, PT, R0, RZ, PT ;  /* 0x000000ff0000720c */ /* 0x000fe20003f05270 */
[----:B--2---:R-:W-:-:S12]  /*20c0*/  IMAD.IADD R27, R6, 0x1, R27 ;  /* 0x00000001061b7824 */ /* 0x004fd800078e021b */
[----:B------:R-:W-:Y:S05]  /*20d0*/  @P0 BRA `(.L_x_202) ;  /* 0xfffffffc00e40947 */ /* 0x000fea000383ffff */
.L_x_193:
[----:B------:R-:W-:Y:S05]  /*20e0*/  BSYNC.RECONVERGENT B1 ;  /* 0x0000000000017941 */ /* 0x000fea0003800200 */
.L_x_190:
[----:B------:R-:W0:Y:S01]  /*20f0*/  S2R R9, SR_LANEID ;  /* 0x0000000000097919 */ /* 0x000e220000000000 */
[----:B------:R-:W1:Y:S01]  /*2100*/  SHFL.DOWN PT, R0, R27, 0x1, 0x1f ;  /* 0x08201f001b007f89 */ /* 0x000e6200000e0000 */
[----:B------:R-:W2:Y:S01]  /*2110*/  S2R R8, SR_TID.X ;  /* 0x0000000000087919 */ /* 0x000ea20000002100 */
[C---:B0-----:R-:W-:Y:S02]  /*2120*/  ISETP.GT.AND P0, PT, R9.reuse, 0x1e, PT ;  /* 0x0000001e0900780c */ /* 0x041fe40003f04270 */
[C---:B------:R-:W-:Y:S02]  /*2130*/  ISETP.NE.AND P1, PT, R9.reuse, RZ, PT ;  /* 0x000000ff0900720c */ /* 0x040fe40003f25270 */
[----:B-1----:R-:W-:Y:S02]  /*2140*/  SEL R0, R0, RZ, !P0 ;  /* 0x000000ff00007207 */ /* 0x002fe40004000000 */
[----:B------:R-:W-:-:S03]  /*2150*/  ISETP.GT.AND P0, PT, R9, 0x1d, PT ;  /* 0x0000001d0900780c */ /* 0x000fc60003f04270 */
[----:B------:R-:W-:-:S05]  /*2160*/  IMAD.IADD R0, R0, 0x1, R27 ;  /* 0x0000000100007824 */ /* 0x000fca00078e021b */
[----:B------:R-:W0:Y:S01]  /*2170*/  SHFL.DOWN PT, R2, R0, 0x2, 0x1f ;  /* 0x08401f0000027f89 */ /* 0x000e2200000e0000 */
[----:B------:R-:W1:Y:S01]  /*2180*/  @!P1 S2R R6, SR_CgaCtaId ;  /* 0x0000000000069919 */ /* 0x000e620000008800 */
[----:B0-----:R-:W-:Y:S02]  /*2190*/  SEL R5, R2, RZ, !P0 ;  /* 0x000000ff02057207 */ /* 0x001fe40004000000 */
[----:B------:R-:W-:Y:S02]  /*21a0*/  ISETP.GT.AND P0, PT, R9, 0x1b, PT ;  /* 0x0000001b0900780c */ /* 0x000fe40003f04270 */
[----:B------:R-:W-:-:S05]  /*21b0*/  IADD3 R5, PT, PT, R0, R5, RZ ;  /* 0x0000000500057210 */ /* 0x000fca0007ffe0ff */
[----:B------:R-:W0:Y:S02]  /*21c0*/  SHFL.DOWN PT, R2, R5, 0x4, 0x1f ;  /* 0x08801f0005027f89 */ /* 0x000e2400000e0000 */
[----:B0-----:R-:W-:Y:S02]  /*21d0*/  SEL R2, R2, RZ, !P0 ;  /* 0x000000ff02027207 */ /* 0x001fe40004000000 */
[----:B------:R-:W-:-:S03]  /*21e0*/  ISETP.GT.AND P0, PT, R9, 0x17, PT ;  /* 0x000000170900780c */ /* 0x000fc60003f04270 */
[----:B------:R-:W-:Y:S01]  /*21f0*/  IMAD.IADD R2, R5, 0x1, R2 ;  /* 0x0000000105027824 */ /* 0x000fe200078e0202 */
[----:B------:R-:W-:-:S04]  /*2200*/  @!P1 MOV R5, 0x400 ;  /* 0x0000040000059802 */ /* 0x000fc80000000f00 */
[----:B------:R-:W0:Y:S01]  /*2210*/  SHFL.DOWN PT, R4, R2, 0x8, 0x1f ;  /* 0x09001f0002047f89 */ /* 0x000e2200000e0000 */
[----:B-1----:R-:W-:Y:S02]  /*2220*/  @!P1 LEA R5, R6, R5, 0x18 ;  /* 0x0000000506059211 */ /* 0x002fe400078ec0ff */
[----:B0-----:R-:W-:Y:S02]  /*2230*/  SEL R7, R4, RZ, !P0 ;  /* 0x000000ff04077207 */ /* 0x001fe40004000000 */
[----:B------:R-:W-:Y:S02]  /*2240*/  ISETP.GT.AND P0, PT, R9, 0xf, PT ;  /* 0x0000000f0900780c */ /* 0x000fe40003f04270 */
[----:B--2---:R-:W-:Y:S01]  /*2250*/  @!P1 SHF.R.U32.HI R4, RZ, 0x3, R8 ;  /* 0x00000003ff049819 */ /* 0x004fe20000011608 */
[----:B------:R-:W-:-:S03]  /*2260*/  IMAD.IADD R7, R2, 0x1, R7 ;  /* 0x0000000102077824 */ /* 0x000fc600078e0207 */
[----:B------:R-:W-:Y:S02]  /*2270*/  @!P1 LOP3.LUT R4, R4, 0x7c, RZ, 0xc0, !PT ;  /* 0x0000007c04049812 */ /* 0x000fe400078ec0ff */
[----:B------:R-:W0:Y:S03]  /*2280*/  SHFL.DOWN PT, R0, R7, 0x10, 0x1f ;  /* 0x0a001f0007007f89 */ /* 0x000e2600000e0000 */
[----:B------:R-:W-:Y:S01]  /*2290*/  @!P1 IMAD.IADD R4, R4, 0x1, R5 ;  /* 0x0000000104049824 */ /* 0x000fe200078e0205 */
        /* <DEDUP_REMOVED lines=15> */
[----:B------:R-:W-:-:S07]  /*2390*/  IMAD.IADD R11, R0, 0x1, R9 ;  /* 0x00000001000b7824 */ /* 0x000fce00078e0209 */
.L_x_189:
[----:B------:R-:W-:Y:S05]  /*23a0*/  BSYNC.RECONVERGENT B0 ;  /* 0x0000000000007941 */ /* 0x000fea0003800200 */
.L_x_173:
[----:B------:R-:W-:Y:S05]  /*23b0*/  @P0 EXIT ;  /* 0x000000000000094d */ /* 0x000fea0003800000 */
[----:B---3--:R-:W3:Y:S02]  /*23c0*/  LDC.64 R4, c[0x0][0x388] ;  /* 0x0000e200ff047b82 */ /* 0x008ee40000000a00 */
[----:B---3--:R-:W-:-:S05]  /*23d0*/  IMAD.WIDE.U32 R2, R3, 0x4, R4 ;  /* 0x0000000403027825 */ /* 0x008fca00078e0004 */
[----:B------:R-:W-:Y:S01]  /*23e0*/  STG.E desc[UR6][R2.64], R11 ;  /* 0x0000000b02007986 */ /* 0x000fe2000c101906 */
[----:B------:R-:W-:Y:S05]  /*23f0*/  EXIT ;  /* 0x000000000000794d */ /* 0x000fea0003800000 */
.L_x_203:
        /* <DEDUP_REMOVED lines=16> */
.L_x_240:


//--------------------- .text._ZN3cub18CUB_300001_SM_10006detail6reduce28DeviceReduceSingleTileKernelINS2_10policy_hubIijN4cuda3std3__44plusIiEEE10Policy1000EN6thrust24THRUST_300001_SM_1000_NS6detail15normal_iteratorINSD_10device_ptrIiEEEEPijS9_iiNS7_10__identityEEEvT0_T1_T2_T3_T4_T6_ --------------------------
	.section	.text._ZN3cub18CUB_300001_SM_10006detail6reduce28DeviceReduceSingleTileKernelINS2_10policy_hubIijN4cuda3std3__44plusIiEEE10Policy1000EN6thrust24THRUST_300001_SM_1000_NS6detail15normal_iteratorINSD_10device_ptrIiEEEEPijS9_iiNS7_10__identityEEEvT0_T1_T2_T3_T4_T6_,"ax",@progbits
	.align	128
        .global         _ZN3cub18CUB_300001_SM_10006detail6reduce28DeviceReduceSingleTileKernelINS2_10policy_hubIijN4cuda3std3__44plusIiEEE10Policy1000EN6thrust24THRUST_300001_SM_1000_NS6detail15normal_iteratorINSD_10device_ptrIiEEEEPijS9_iiNS7_10__identityEEEvT0_T1_T2_T3_T4_T6_
        .type           _ZN3cub18CUB_300001_SM_10006detail6reduce28DeviceReduceSingleTileKernelINS2_10policy_hubIijN4cuda3std3__44plusIiEEE10Policy1000EN6thrust24THRUST_300001_SM_1000_NS6detail15normal_iteratorINSD_10device_ptrIiEEEEPijS9_iiNS7_10__identityEEEvT0_T1_T2_T3_T4_T6_,@function
        .size           _ZN3cub18CUB_300001_SM_10006detail6reduce28DeviceReduceSingleTileKernelINS2_10policy_hubIijN4cuda3std3__44plusIiEEE10Policy1000EN6thrust24THRUST_300001_SM_1000_NS6detail15normal_iteratorINSD_10device_ptrIiEEEEPijS9_iiNS7_10__identityEEEvT0_T1_T2_T3_T4_T6_,(.L_x_241 - _ZN3cub18CUB_300001_SM_10006detail6reduce28DeviceReduceSingleTileKernelINS2_10policy_hubIijN4cuda3std3__44plusIiEEE10Policy1000EN6thrust24THRUST_300001_SM_1000_NS6detail15normal_iteratorINSD_10device_ptrIiEEEEPijS9_iiNS7_10__identityEEEvT0_T1_T2_T3_T4_T6_)
        .other          _ZN3cub18CUB_300001_SM_10006detail6reduce28DeviceReduceSingleTileKernelINS2_10policy_hubIijN4cuda3std3__44plusIiEEE10Policy1000EN6thrust24THRUST_300001_SM_1000_NS6detail15normal_iteratorINSD_10device_ptrIiEEEEPijS9_iiNS7_10__identityEEEvT0_T1_T2_T3_T4_T6_,@"STO_CUDA_ENTRY STV_DEFAULT"
_ZN3cub18CUB_300001_SM_10006detail6reduce28DeviceReduceSingleTileKernelINS2_10policy_hubIijN4cuda3std3__44plusIiEEE10Policy1000EN6thrust24THRUST_300001_SM_1000_NS6detail15normal_iteratorINSD_10device_ptrIiEEEEPijS9_iiNS7_10__identityEEEvT0_T1_T2_T3_T4_T6_:
.text._ZN3cub18CUB_300001_SM_10006detail6reduce28DeviceReduceSingleTileKernelINS2_10policy_hubIijN4cuda3std3__44plusIiEEE10Policy1000EN6thrust24THRUST_300001_SM_1000_NS6detail15normal_iteratorINSD_10device_ptrIiEEEEPijS9_iiNS7_10__identityEEEvT0_T1_T2_T3_T4_T6_:
        /* <DEDUP_REMOVED lines=13> */
.L_x_204:
[----:B------:R-:W-:Y:S01]  /*00d0*/  ISETP.GT.U32.AND P0, PT, R2, 0xfff, PT ;  /* 0x00000fff0200780c */ /* 0x000fe20003f04070 */
[----:B------:R-:W-:-:S12]  /*00e0*/  BSSY.RECONVERGENT B0, `(.L_x_205) ;  /* 0x00001e7000007945 */ /* 0x000fd80003800200 */
        /* <DEDUP_REMOVED lines=11> */
.L_x_208:
[----:B------:R-:W-:Y:S05]  /*01a0*/  BSYNC.RECONVERGENT B1 ;  /* 0x0000000000017941 */ /* 0x000fea0003800200 */
.L_x_207:
        /* <DEDUP_REMOVED lines=17> */
.L_x_213:
        /* <DEDUP_REMOVED lines=31> */
.L_x_212:
[----:B------:R-:W-:Y:S05]  /*04b0*/  BSYNC.RECONVERGENT B2 ;  /* 0x0000000000027941 */ /* 0x000fea0003800200 */
.L_x_211:
[----:B------:R-:W-:Y:S05]  /*04c0*/  @!P0 BRA `(.L_x_210) ;  /* 0x0000000000c88947 */ /* 0x000fea0003800000 */
[----:B------:R-:W-:Y:S01]  /*04d0*/  ISETP.GE.U32.AND P0, PT, R21, 0x8, PT ;  /* 0x000000081500780c */ /* 0x000fe20003f06070 */
[----:B------:R-:W-:Y:S01]  /*04e0*/  BSSY.RECONVERGENT B2, `(.L_x_214) ;  /* 0x0000013000027945 */ /* 0x000fe20003800200 */
[----:B------:R-:W-:-:S04]  /*04f0*/  LOP3.LUT R16, R4, 0x7, RZ, 0xc0, !PT ;  /* 0x0000000704107812 */ /* 0x000fc800078ec0ff */
[----:B------:R-:W-:-:S07]  /*0500*/  ISETP.NE.AND P1, PT, R16, RZ, PT ;  /* 0x000000ff1000720c */ /* 0x000fce0003f25270 */
[----:B------:R-:W-:Y:S06]  /*0510*/  @!P0 BRA `(.L_x_215) ;  /* 0x00000000003c8947 */ /* 0x000fec0003800000 */
[----:B------:R-:W0:Y:S02]  /*0520*/  LDC.64 R6, c[0x0][0x380] ;  /* 0x0000e000ff067b82 */ /* 0x000e240000000a00 */
[----:B0-----:R-:W-:-:S05]  /*0530*/  IMAD.WIDE.U32 R6, R5, 0x4, R6 ;  /* 0x0000000405067825 */ /* 0x001fca00078e0006 */
        /* <DEDUP_REMOVED lines=13> */
.L_x_215:
[----:B------:R-:W-:Y:S05]  /*0610*/  BSYNC.RECONVERGENT B2 ;  /* 0x0000000000027941 */ /* 0x000fea0003800200 */
.L_x_214:
        /* <DEDUP_REMOVED lines=11> */
[----:B------:R-:W3:Y:S01]  /*06d0*/  LDG.E R10, desc[UR6][R6.64+0xc00] ;  /* 0x000c0006060a7981 */ /* 0x000ee2000c1e1900 */
[----:B------:R-:W-:Y:S01]  /*06e0*/  VIADD R5, R5, 0x400 ;  /* 0x0000040005057836 */ /* 0x000fe20000000000 */
[----:B--2--5:R-:W-:-:S04]  /*06f0*/  IADD3 R0, PT, PT, R4, R9, R0 ;  /* 0x0000000904007210 */ /* 0x024fc80007ffe000 */
[----:B---3--:R-:W-:-:S07]  /*0700*/  IADD3 R0, PT, PT, R10, R11, R0 ;  /* 0x0000000b0a007210 */ /* 0x008fce0007ffe000 */
.L_x_217:
[----:B------:R-:W-:Y:S05]  /*0710*/  BSYNC.RECONVERGENT B2 ;  /* 0x0000000000027941 */ /* 0x000fea0003800200 */
.L_x_216:
[----:B------:R-:W-:Y:S05]  /*0720*/  @!P1 BRA `(.L_x_210) ;  /* 0x0000000000309947 */ /* 0x000fea0003800000 */
[----:B------:R-:W0:Y:S02]  /*0730*/  LDC.64 R6, c[0x0][0x380] ;  /* 0x0000e000ff067b82 */ /* 0x000e240000000a00 */
[----:B0-----:R-:W-:-:S04]  /*0740*/  IMAD.WIDE.U32 R4, R5, 0x4, R6 ;  /* 0x0000000405047825 */ /* 0x001fc800078e0006 */
[----:B------:R-:W-:Y:S02]  /*0750*/  IMAD.MOV R6, RZ, RZ, -R8 ;  /* 0x000000ffff067224 */ /* 0x000fe400078e0a08 */
[----:B------:R-:W-:-:S07]  /*0760*/  IMAD.MOV.U32 R7, RZ, RZ, R5 ;  /* 0x000000ffff077224 */ /* 0x000fce00078e0005 */
.L_x_218:
[----:B------:R-:W-:-:S06]  /*0770*/  IMAD.MOV.U32 R5, RZ, RZ, R7 ;  /* 0x000000ffff057224 */ /* 0x000fcc00078e0007 */
[----:B------:R0:W2:Y:S01]  /*0780*/  LDG.E R5, desc[UR6][R4.64] ;  /* 0x0000000604057981 */ /* 0x0000a2000c1e1900 */
[----:B------:R-:W-:-:S05]  /*0790*/  VIADD R6, R6, 0x1 ;  /* 0x0000000106067836 */ /* 0x000fca0000000000 */
[----:B------:R-:W-:Y:S02]  /*07a0*/  ISETP.NE.AND P0, PT, R6, RZ, PT ;  /* 0x000000ff0600720c */ /* 0x000fe40003f05270 */
[----:B0-----:R-:W-:-:S05]  /*07b0*/  IADD3 R4, P1, PT, R4, 0x400, RZ ;  /* 0x0000040004047810 */ /* 0x001fca0007f3e0ff */
[----:B------:R-:W-:Y:S02]  /*07c0*/  IMAD.X R7, RZ, RZ, R7, P1 ;  /* 0x000000ffff077224 */ /* 0x000fe400008e0607 */
[----:B--2--5:R-:W-:-:S04]  /*07d0*/  IMAD.IADD R0, R5, 0x1, R0 ;  /* 0x0000000105007824 */ /* 0x024fc800078e0200 */
[----:B------:R-:W-:Y:S05]  /*07e0*/  @P0 BRA `(.L_x_218) ;  /* 0xfffffffc00e00947 */ /* 0x000fea000383ffff */
.L_x_210:
[----:B------:R-:W-:Y:S05]  /*07f0*/  BSYNC.RECONVERGENT B1 ;  /* 0x0000000000017941 */ /* 0x000fea0003800200 */
.L_x_209:
[----:B------:R-:W-:-:S13]  /*0800*/  ISETP.GE.U32.AND P0, PT, R2, 0x100, PT ;  /* 0x000001000200780c */ /* 0x000fda0003f06070 */
        /* <DEDUP_REMOVED lines=38> */
[----:B-1----:R-:W1:Y:S01]  /*0a70*/  LDS.64 R2, [UR4+0x20] ;  /* 0x00002004ff027984 */ /* 0x002e620008000a00 */
[----:B0-----:R-:W-:-:S04]  /*0a80*/  IADD3 R0, PT, PT, R4, R0, R9 ;  /* 0x0000000004007210 */ /* 0x001fc80007ffe009 */
[----:B------:R-:W-:-:S04]  /*0a90*/  IADD3 R0, PT, PT, R6, R0, R5 ;  /* 0x0000000006007210 */ /* 0x000fc80007ffe005 */
[----:B-1----:R-:W-:-:S05]  /*0aa0*/  IADD3 R0, PT, PT, R2, R0, R7 ;  /* 0x0000000002007210 */ /* 0x002fca0007ffe007 */
[----:B------:R-:W-:Y:S01]  /*0ab0*/  IMAD.IADD R9, R0, 0x1, R3 ;  /* 0x0000000100097824 */ /* 0x000fe200078e0203 */
[----:B------:R-:W-:Y:S06]  /*0ac0*/  BRA `(.L_x_220) ;  /* 0x0000001400207947 */ /* 0x000fec0003800000 */
.L_x_219:
[----:B------:R-:W-:Y:S01]  /*0ad0*/  LOP3.LUT R4, R3, 0x3e0, RZ, 0xc0, !PT ;  /* 0x000003e003047812 */ /* 0x000fe200078ec0ff */
[----:B------:R-:W1:Y:S03]  /*0ae0*/  S2R R10, SR_LANEID ;  /* 0x00000000000a7919 */ /* 0x000e660000000000 */
[----:B0-----:R-:W-:Y:S01]  /*0af0*/  LOP3.LUT R7, RZ, R4, RZ, 0x33, !PT ;  /* 0x00000004ff077212 */ /* 0x001fe200078e33ff */
[----:B------:R-:W-:-:S04]  /*0b00*/  VIADD R5, R4, 0x20 ;  /* 0x0000002004057836 */ /* 0x000fc80000000000 */
[----:B------:R-:W-:Y:S01]  /*0b10*/  IMAD.IADD R7, R7, 0x1, R2 ;  /* 0x0000000107077824 */ /* 0x000fe200078e0202 */
[----:B------:R-:W-:-:S04]  /*0b20*/  ISETP.GT.U32.AND P0, PT, R5, R2, PT ;  /* 0x000000020500720c */ /* 0x000fc80003f04070 */
        /* <DEDUP_REMOVED lines=40> */
[----:B------:R-:W-:Y:S01]  /*0db0*/  ISETP.GT.U32.AND P3, PT, R2, 0x80, PT ;  /* 0x000000800200780c */ /* 0x000fe20003f64070 */
[----:B-1----:R-:W-:-:S09]  /*0dc0*/  ULEA UR4, UR5, UR4, 0x18 ;  /* 0x0000000405047291 */ /* 0x002fd2000f8ec0ff */
[----:B------:R-:W1:Y:S04]  /*0dd0*/  LDS.128 R4, [UR4+0x10] ;  /* 0x00001004ff047984 */ /* 0x000e680008000c00 */
[----:B------:R-:W2:Y:S04]  /*0de0*/  LDS R0, [UR4+0xc] ;  /* 0x00000c04ff007984 */ /* 0x000ea80008000800 */
[----:B------:R-:W3:Y:S01]  /*0df0*/  LDS.64 R10, [UR4+0x20] ;  /* 0x00002004ff0a7984 */ /* 0x000ee20008000a00 */
[----:B-1----:R-:W-:Y:S02]  /*0e00*/  SEL R4, R4, RZ, P2 ;  /* 0x000000ff04047207 */ /* 0x002fe40001000000 */
[----:B------:R-:W-:-:S02]  /*0e10*/  ISETP.GT.U32.AND P2, PT, R2, 0x60, PT ;  /* 0x000000600200780c */ /* 0x000fc40003f44070 */
[----:B--2---:R-:W-:Y:S02]  /*0e20*/  SEL R0, R0, RZ, P1 ;  /* 0x000000ff00007207 */ /* 0x004fe40000800000 */
        /* <DEDUP_REMOVED lines=8> */
[----:B---3--:R-:W-:Y:S02]  /*0eb0*/  SEL R10, R10, RZ, P2 ;  /* 0x000000ff0a0a7207 */ /* 0x008fe40001000000 */
[----:B------:R-:W-:Y:S02]  /*0ec0*/  SEL R11, R11, RZ, P3 ;  /* 0x000000ff0b0b7207 */ /* 0x000fe40001800000 */
[----:B------:R-:W-:-:S05]  /*0ed0*/  IADD3 R0, PT, PT, R10, R0, R7 ;  /* 0x000000000a007210 */ /* 0x000fca0007ffe007 */
[----:B0-----:R-:W-:Y:S01]  /*0ee0*/  IMAD.IADD R9, R0, 0x1, R11 ;  /* 0x0000000100097824 */ /* 0x001fe200078e020b */
[----:B------:R-:W-:Y:S06]  /*0ef0*/  BRA `(.L_x_220) ;  /* 0x0000001000147947 */ /* 0x000fec0003800000 */
.L_x_206:
[----:B------:R-:W0:Y:S01]  /*0f00*/  S2R R0, SR_TID.X ;  /* 0x0000000000007919 */ /* 0x000e220000002100 */
[----:B------:R-:W1:Y:S02]  /*0f10*/  LDCU.64 UR4, c[0x0][0x380] ;  /* 0x00007000ff0477ac */ /* 0x000e640008000a00 */
[----:B-1----:R-:W-:Y:S02]  /*0f20*/  IMAD.U32 R12, RZ, RZ, UR4 ;  /* 0x00000004ff0c7e24 */ /* 0x002fe4000f8e00ff */
[----:B------:R-:W-:Y:S02]  /*0f30*/  IMAD.U32 R13, RZ, RZ, UR5 ;  /* 0x00000005ff0d7e24 */ /* 0x000fe4000f8e00ff */
        /* <DEDUP_REMOVED lines=17> */
[----:B------:R-:W-:Y:S01]  /*1050*/  UMOV UR4, 0x1000 ;  /* 0x0000100000047882 */ /* 0x000fe20000000000 */
[----:B--2---:R-:W-:-:S04]  /*1060*/  IADD3 R3, PT, PT, R7, R6, R3 ;  /* 0x0000000607037210 */ /* 0x004fc80007ffe003 */
[----:B---3--:R-:W-:-:S04]  /*1070*/  IADD3 R3, PT, PT, R9, R8, R3 ;  /* 0x0000000809037210 */ /* 0x008fc80007ffe003 */
[----:B----4-:R-:W-:-:S04]  /*1080*/  IADD3 R3, PT, PT, R11, R10, R3 ;  /* 0x0000000a0b037210 */ /* 0x010fc80007ffe003 */
[----:B-----5:R-:W-:-:S04]  /*1090*/  IADD3 R3, PT, PT, R15, R14, R3 ;  /* 0x0000000e0f037210 */ /* 0x020fc80007ffe003 */
[----:B------:R-:W-:Y:S01]  /*10a0*/  IADD3 R16, PT, PT, R17, R16, R3 ;  /* 0x0000001011107210 */ /* 0x000fe20007ffe003 */
[----:B------:R-:W-:-:S05]  /*10b0*/  VIADD R3, R2, 0xfffff000 ;  /* 0xfffff00002037836 */ /* 0x000fca0000000000 */
[----:B------:R-:W-:Y:S02]  /*10c0*/  ISETP.GE.U32.AND P0, PT, R3, 0x1000, PT ;  /* 0x000010000300780c */ /* 0x000fe40003f06070 */
[----:B------:R-:W-:-:S04]  /*10d0*/  IADD3 R16, PT, PT, R19, R18, R16 ;  /* 0x0000001213107210 */ /* 0x000fc80007ffe010 */
[----:B------:R-:W-:-:S05]  /*10e0*/  IADD3 R21, PT, PT, R21, R20, R16 ;  /* 0x0000001415157210 */ /* 0x000fca0007ffe010 */
[----:B------:R-:W-:Y:S02]  /*10f0*/  IMAD.IADD R7, R22, 0x1, R21 ;  /* 0x0000000116077824 */ /* 0x000fe400078e0215 */
[----:B------:R-:W-:Y:S05]  /*1100*/  @!P0 BRA `(.L_x_221) ;  /* 0x00000000008c8947 */ /* 0x000fea0003800000 */
[----:B------:R-:W0:Y:S01]  /*1110*/  LDC R2, c[0x0][0x390] ;  /* 0x0000e400ff027b82 */ /* 0x000e220000000800 */
[----:B------:R-:W-:-:S07]  /*1120*/  UMOV UR4, 0x1000 ;  /* 0x0000100000047882 */ /* 0x000fce0000000000 */
[----:B------:R-:W1:Y:S02]  /*1130*/  LDC.64 R12, c[0x0][0x380] ;  /* 0x0000e000ff0c7b82 */ /* 0x000e640000000a00 */
.L_x_223:
[----:B------:R-:W-:-:S04]  /*1140*/  VIADD R5, R0, UR4 ;  /* 0x0000000400057c36 */ /* 0x000fc80008000000 */
        /* <DEDUP_REMOVED lines=17> */
[----:B--2---:R-:W-:Y:S01]  /*1260*/  IADD3 R16, PT, PT, R18, R16, R7 ;  /* 0x0000001012107210 */ /* 0x004fe20007ffe007 */
[----:B0-----:R-:W-:-:S05]  /*1270*/  VIADD R7, R2, -UR4 ;  /* 0x8000000402077c36 */ /* 0x001fca0008000000 */
[----:B------:R-:W-:Y:S02]  /*1280*/  ISETP.GE.U32.AND P0, PT, R7, 0x1000, PT ;  /* 0x000010000700780c */ /* 0x000fe40003f06070 */
        /* <DEDUP_REMOVED lines=8> */
[----:B------:R-:W-:-:S06]  /*1310*/  UIADD3 UR4, UPT, UPT, UR4, 0x1000, URZ ;  /* 0x0000100004047890 */ /* 0x000fcc000fffe0ff */
[----:B------:R-:W-:-:S13]  /*1320*/  ISETP.LT.U32.AND P0, PT, R3, UR4, PT ;  /* 0x0000000403007c0c */ /* 0x000fda000bf01070 */
[----:B------:R-:W-:Y:S05]  /*1330*/  @!P0 BRA `(.L_x_223) ;  /* 0xfffffffc00808947 */ /* 0x000fea000383ffff */
.L_x_221:
[----:B------:R-:W-:Y:S01]  /*1340*/  VIADD R3, R2, -UR4 ;  /* 0x8000000402037c36 */ /* 0x000fe20008000000 */
[----:B------:R-:W-:Y:S04]  /*1350*/  BSSY.RECONVERGENT B1, `(.L_x_222) ;  /* 0x0000095000017945 */ /* 0x000fe80003800200 */
[----:B------:R-:W-:-:S04]  /*1360*/  ISETP.GE.AND P0, PT, R0, R3, PT ;  /* 0x000000030000720c */ /* 0x000fc80003f06270 */
[----:B------:R-:W-:-:S13]  /*1370*/  ISETP.LE.U32.OR P0, PT, R2, UR4, P0 ;  /* 0x0000000402007c0c */ /* 0x000fda0008703470 */
[----:B------:R-:W-:Y:S05]  /*1380*/  @P0 BRA `(.L_x_224) ;  /* 0x0000000800440947 */ /* 0x000fea0003800000 */
[----:B------:R-:W-:Y:S01]  /*1390*/  LOP3.LUT R3, RZ, R0, RZ, 0x33, !PT ;  /* 0x00000000ff037212 */ /* 0x000fe200078e33ff */
[----:B------:R-:W-:Y:S01]  /*13a0*/  BSSY.RECONVERGENT B2, `(.L_x_225) ;  /* 0x000004a000027945 */ /* 0x000fe20003800200 */
[----:B------:R-:W-:Y:S02]  /*13b0*/  IMAD.MOV.U32 R5, RZ, RZ, R0 ;  /* 0x000000ffff057224 */ /* 0x000fe400078e0000 */
[----:B------:R-:W-:-:S04]  /*13c0*/  IADD3 R3, PT, PT, R2, -UR4, R3 ;  /* 0x8000000402037c10 */ /* 0x000fc8000fffe003 */
[C---:B------:R-:W-:Y:S02]  /*13d0*/  ISETP.GE.U32.AND P0, PT, R3.reuse, 0xf00, PT ;  /* 0x00000f000300780c */ /* 0x040fe40003f06070 */
[----:B------:R-:W-:-:S04]  /*13e0*/  LEA.HI R3, R3, 0x1, RZ, 0x18 ;  /* 0x0000000103037811 */ /* 0x000fc800078fc0ff */
[----:B------:R-:W-:-:S07]  /*13f0*/  LOP3.LUT R4, R3, 0xf, RZ, 0xc0, !PT ;  /* 0x0000000f03047812 */ /* 0x000fce00078ec0ff */
[----:B------:R-:W-:Y:S05]  /*1400*/  @!P0 BRA `(.L_x_226) ;  /* 0x00000004000c8947 */ /* 0x000fea0003800000 */
[----:B------:R-:W-:Y:S01]  /*1410*/  LOP3.LUT R6, R3, 0x1fffff0, RZ, 0xc0, !PT ;  /* 0x01fffff003067812 */ /* 0x000fe200078ec0ff */
[----:B------:R-:W-:Y:S01]  /*1420*/  BSSY.RECONVERGENT B3, `(.L_x_227) ;  /* 0x0000040000037945 */ /* 0x000fe20003800200 */
[C---:B------:R-:W-:Y:S01]  /*1430*/  LOP3.LUT R5, R0.reuse, 0x800, RZ, 0xfc, !PT ;  /* 0x0000080000057812 */ /* 0x040fe200078efcff */
[----:B------:R-:W-:Y:S02]  /*1440*/  VIADD R2, R0, UR4 ;  /* 0x0000000400027c36 */ /* 0x000fe40008000000 */
[----:B------:R-:W-:-:S07]  /*1450*/  IMAD.MOV R6, RZ, RZ, -R6 ;  /* 0x000000ffff067224 */ /* 0x000fce00078e0a06 */
.L_x_228:
[----:B------:R-:W-:-:S04]  /*1460*/  IMAD.WIDE.U32 R26, R2, 0x4, R12 ;  /* 0x00000004021a7825 */ /* 0x000fc800078e000c */
[C---:B------:R-:W-:Y:S02]  /*1470*/  VIADD R9, R2.reuse, 0x100 ;  /* 0x0000010002097836 */ /* 0x040fe40000000000 */
[----:B------:R-:W-:Y:S01]  /*1480*/  VIADD R15, R2, 0x400 ;  /* 0x00000400020f7836 */ /* 0x000fe20000000000 */
[----:B------:R0:W2:Y:S01]  /*1490*/  LDG.E R26, desc[UR6][R26.64] ;  /* 0x000000061a1a7981 */ /* 0x0000a2000c1e1900 */
[----:B------:R-:W-:-:S04]  /*14a0*/  IMAD.WIDE.U32 R8, R9, 0x4, R12 ;  /* 0x0000000409087825 */ /* 0x000fc800078e000c */
[C---:B------:R-:W-:Y:S01]  /*14b0*/  VIADD R17, R2.reuse, 0x200 ;  /* 0x0000020002117836 */ /* 0x040fe20000000000 */
[----:B------:R1:W2:Y:S01]  /*14c0*/  LDG.E R25, desc[UR6][R8.64] ;  /* 0x0000000608197981 */ /* 0x0002a2000c1e1900 */
[C---:B------:R-:W-:Y:S02]  /*14d0*/  VIADD R11, R2.reuse, 0x300 ;  /* 0x00000300020b7836 */ /* 0x040fe40000000000 */
[----:B0-----:R-:W-:Y:S02]  /*14e0*/  VIADD R27, R2, 0x700 ;  /* 0x00000700021b7836 */ /* 0x001fe40000000000 */
[----:B------:R-:W-:-:S04]  /*14f0*/  IMAD.WIDE.U32 R14, R15, 0x4, R12 ;  /* 0x000000040f0e7825 */ /* 0x000fc800078e000c */
[--C-:B------:R-:W-:Y:S01]  /*1500*/  IMAD.WIDE.U32 R16, R17, 0x4, R12.reuse ;  /* 0x0000000411107825 */ /* 0x100fe200078e000c */
[----:B------:R0:W3:Y:S03]  /*1510*/  LDG.E R22, desc[UR6][R14.64] ;  /* 0x000000060e167981 */ /* 0x0000e6000c1e1900 */
[----:B------:R-:W-:Y:S01]  /*1520*/  VIADD R29, R2, 0x500 ;  /* 0x00000500021d7836 */ /* 0x000fe20000000000 */
[----:B------:R-:W4:Y:S01]  /*1530*/  LDG.E R24, desc[UR6][R16.64] ;  /* 0x0000000610187981 */ /* 0x000f22000c1e1900 */
[----:B------:R-:W-:-:S04]  /*1540*/  IMAD.WIDE.U32 R10, R11, 0x4, R12 ;  /* 0x000000040b0a7825 */ /* 0x000fc800078e000c */
[--C-:B-1----:R-:W-:Y:S01]  /*1550*/  IMAD.WIDE.U32 R8, R27, 0x4, R12.reuse ;  /* 0x000000041b087825 */ /* 0x102fe200078e000c */
[----:B------:R-:W4:Y:S03]  /*1560*/  LDG.E R23, desc[UR6][R10.64] ;  /* 0x000000060a177981 */ /* 0x000f26000c1e1900 */
[----:B------:R-:W-:Y:S02]  /*1570*/  VIADD R27, R2, 0x900 ;  /* 0x00000900021b7836 */ /* 0x000fe40000000000 */
[----:B------:R-:W-:-:S04]  /*1580*/  IMAD.WIDE.U32 R28, R29, 0x4, R12 ;  /* 0x000000041d1c7825 */ /* 0x000fc800078e000c */
[C---:B------:R-:W-:Y:S01]  /*1590*/  VIADD R19, R2.reuse, 0x600 ;  /* 0x0000060002137836 */ /* 0x040fe20000000000 */
[----:B------:R1:W5:Y:S01]  /*15a0*/  LDG.E R11, desc[UR6][R8.64] ;  /* 0x00000006080b7981 */ /* 0x000362000c1e1900 */
[C---:B0-----:R-:W-:Y:S02]  /*15b0*/  VIADD R15, R2.reuse, 0xa00 ;  /* 0x00000a00020f7836 */ /* 0x041fe40000000000 */
[----:B------:R-:W-:Y:S01]  /*15c0*/  VIADD R20, R2, 0x800 ;  /* 0x0000080002147836 */ /* 0x000fe20000000000 */
[----:B------:R0:W3:Y:S01]  /*15d0*/  LDG.E R21, desc[UR6][R28.64] ;  /* 0x000000061c157981 */ /* 0x0000e2000c1e1900 */
[----:B------:R-:W-:-:S04]  /*15e0*/  IMAD.WIDE.U32 R18, R19, 0x4, R12 ;  /* 0x0000000413127825 */ /* 0x000fc800078e000c */
[----:B-1----:R-:W-:-:S04]  /*15f0*/  IMAD.WIDE.U32 R8, R27, 0x4, R12 ;  /* 0x000000041b087825 */ /* 0x002fc800078e000c */
[--C-:B------:R-:W-:Y:S02]  /*1600*/  IMAD.WIDE.U32 R14, R15, 0x4, R12.reuse ;  /* 0x000000040f0e7825 */ /* 0x100fe400078e000c */
[----:B------:R-:W5:Y:S02]  /*1610*/  LDG.E R9, desc[UR6][R8.64] ;  /* 0x0000000608097981 */ /* 0x000f64000c1e1900 */
[--C-:B------:R-:W-:Y:S02]  /*1620*/  IMAD.WIDE.U32 R16, R20, 0x4, R12.reuse ;  /* 0x0000000414107825 */ /* 0x100fe400078e000c */
[----:B------:R1:W5:Y:S02]  /*1630*/  LDG.E R20, desc[UR6][R18.64] ;  /* 0x0000000612147981 */ /* 0x000364000c1e1900 */
[C---:B0-----:R-:W-:Y:S02]  /*1640*/  VIADD R29, R2.reuse, 0xb00 ;  /* 0x00000b00021d7836 */ /* 0x041fe40000000000 */
[----:B------:R-:W-:Y:S01]  /*1650*/  VIADD R27, R2, 0xc00 ;  /* 0x00000c00021b7836 */ /* 0x000fe20000000000 */
[----:B------:R0:W5:Y:S01]  /*1660*/  LDG.E R10, desc[UR6][R16.64] ;  /* 0x00000006100a7981 */ /* 0x000162000c1e1900 */
[----:B------:R-:W-:-:S03]  /*1670*/  IMAD.WIDE.U32 R28, R29, 0x4, R12 ;  /* 0x000000041d1c7825 */ /* 0x000fc600078e000c */
[----:B------:R0:W5:Y:S01]  /*1680*/  LDG.E R8, desc[UR6][R14.64] ;  /* 0x000000060e087981 */ /* 0x000162000c1e1900 */
[C---:B-1----:R-:W-:Y:S02]  /*1690*/  VIADD R19, R2.reuse, 0xe00 ;  /* 0x00000e0002137836 */ /* 0x042fe40000000000 */
[C---:B------:R-:W-:Y:S02]  /*16a0*/  VIADD R18, R2.reuse, 0xf00 ;  /* 0x00000f0002127836 */ /* 0x040fe40000000000 */
[----:B0-----:R-:W-:Y:S02]  /*16b0*/  IMAD.WIDE.U32 R16, R27, 0x4, R12 ;  /* 0x000000041b107825 */ /* 0x001fe400078e000c */
[----:B------:R-:W5:Y:S02]  /*16c0*/  LDG.E R27, desc[UR6][R28.64] ;  /* 0x000000061c1b7981 */ /* 0x000f64000c1e1900 */
[----:B------:R-:W-:-:S04]  /*16d0*/  VIADD R15, R2, 0xd00 ;  /* 0x00000d00020f7836 */ /* 0x000fc80000000000 */
[--C-:B------:R-:W-:Y:S01]  /*16e0*/  IMAD.WIDE.U32 R14, R15, 0x4, R12.reuse ;  /* 0x000000040f0e7825 */ /* 0x100fe200078e000c */
[----:B------:R0:W5:Y:S05]  /*16f0*/  LDG.E R28, desc[UR6][R16.64] ;  /* 0x00000006101c7981 */ /* 0x00016a000c1e1900 */
[----:B------:R-:W5:Y:S01]  /*1700*/  LDG.E R15, desc[UR6][R14.64] ;  /* 0x000000060e0f7981 */ /* 0x000f62000c1e1900 */
[----:B0-----:R-:W-:-:S04]  /*1710*/  IMAD.WIDE.U32 R16, R19, 0x4, R12 ;  /* 0x0000000413107825 */ /* 0x001fc800078e000c */
[----:B------:R-:W-:Y:S02]  /*1720*/  IMAD.WIDE.U32 R18, R18, 0x4, R12 ;  /* 0x0000000412127825 */ /* 0x000fe400078e000c */
[----:B------:R-:W5:Y:S04]  /*1730*/  LDG.E R16, desc[UR6][R16.64] ;  /* 0x0000000610107981 */ /* 0x000f68000c1e1900 */
[----:B------:R-:W5:Y:S01]  /*1740*/  LDG.E R19, desc[UR6][R18.64] ;  /* 0x0000000612137981 */ /* 0x000f62000c1e1900 */
[----:B------:R-:W-:-:S05]  /*1750*/  VIADD R6, R6, 0x10 ;  /* 0x0000001006067836 */ /* 0x000fca0000000000 */
[----:B------:R-:W-:Y:S01]  /*1760*/  ISETP.NE.AND P0, PT, R6, RZ, PT ;  /* 0x000000ff0600720c */ /* 0x000fe20003f05270 */
[----:B------:R-:W-:Y:S02]  /*1770*/  VIADD R5, R5, 0x1000 ;  /* 0x0000100005057836 */ /* 0x000fe40000000000 */
[----:B------:R-:W-:Y:S01]  /*1780*/  VIADD R2, R2, 0x1000 ;  /* 0x0000100002027836 */ /* 0x000fe20000000000 */
[----:B--2---:R-:W-:-:S04]  /*1790*/  IADD3 R25, PT, PT, R25, R26, R7 ;  /* 0x0000001a19197210 */ /* 0x004fc80007ffe007 */
[----:B----4-:R-:W-:-:S04]  /*17a0*/  IADD3 R23, PT, PT, R23, R24, R25 ;  /* 0x0000001817177210 */ /* 0x010fc80007ffe019 */
[----:B---3--:R-:W-:-:S04]  /*17b0*/  IADD3 R21, PT, PT, R21, R22, R23 ;  /* 0x0000001615157210 */ /* 0x008fc80007ffe017 */
[----:B-----5:R-:W-:-:S04]  /*17c0*/  IADD3 R11, PT, PT, R11, R20, R21 ;  /* 0x000000140b0b7210 */ /* 0x020fc80007ffe015 */
[----:B------:R-:W-:-:S04]  /*17d0*/  IADD3 R9, PT, PT, R9, R10, R11 ;  /* 0x0000000a09097210 */ /* 0x000fc80007ffe00b */
[----:B------:R-:W-:-:S04]  /*17e0*/  IADD3 R8, PT, PT, R27, R8, R9 ;  /* 0x000000081b087210 */ /* 0x000fc80007ffe009 */
[----:B------:R-:W-:-:S04]  /*17f0*/  IADD3 R8, PT, PT, R15, R28, R8 ;  /* 0x0000001c0f087210 */ /* 0x000fc80007ffe008 */
[----:B------:R-:W-:Y:S01]  /*1800*/  IADD3 R7, PT, PT, R19, R16, R8 ;  /* 0x0000001013077210 */ /* 0x000fe20007ffe008 */
[----:B------:R-:W-:Y:S06]  /*1810*/  @P0 BRA `(.L_x_228) ;  /* 0xfffffffc00100947 */ /* 0x000fec000383ffff */
[----:B------:R-:W-:Y:S05]  /*1820*/  BSYNC.RECONVERGENT B3 ;  /* 0x0000000000037941 */ /* 0x000fea0003800200 */
.L_x_227:
[----:B------:R-:W-:-:S07]  /*1830*/  VIADD R5, R5, 0xfffff800 ;  /* 0xfffff80005057836 */ /* 0x000fce0000000000 */
.L_x_226:
[----:B------:R-:W-:Y:S05]  /*1840*/  BSYNC.RECONVERGENT B2 ;  /* 0x0000000000027941 */ /* 0x000fea0003800200 */
.L_x_225:
[----:B------:R-:W-:-:S13]  /*1850*/  ISETP.NE.AND P0, PT, R4, RZ, PT ;  /* 0x000000ff0400720c */ /* 0x000fda0003f05270 */
[----:B------:R-:W-:Y:S05]  /*1860*/  @!P0 BRA `(.L_x_224) ;  /* 0x00000004000c8947 */ /* 0x000fea0003800000 */
[----:B------:R-:W-:Y:S01]  /*1870*/  ISETP.GE.U32.AND P0, PT, R4, 0x8, PT ;  /* 0x000000080400780c */ /* 0x000fe20003f06070 */
[----:B------:R-:W-:Y:S01]  /*1880*/  BSSY.RECONVERGENT B2, `(.L_x_229) ;  /* 0x0000021000027945 */ /* 0x000fe20003800200 */
[----:B------:R-:W-:-:S04]  /*1890*/  LOP3.LUT R24, R3, 0x7, RZ, 0xc0, !PT ;  /* 0x0000000703187812 */ /* 0x000fc800078ec0ff */
[----:B------:R-:W-:-:S07]  /*18a0*/  ISETP.NE.AND P1, PT, R24, RZ, PT ;  /* 0x000000ff1800720c */ /* 0x000fce0003f25270 */
[----:B------:R-:W-:Y:S06]  /*18b0*/  @!P0 BRA `(.L_x_230) ;  /* 0x0000000000748947 */ /* 0x000fec0003800000 */
[----:B------:R-:W-:-:S04]  /*18c0*/  VIADD R9, R5, UR4 ;  /* 0x0000000405097c36 */ /* 0x000fc80008000000 */
[C---:B------:R-:W-:Y:S02]  /*18d0*/  VIADD R21, R9.reuse, 0x100 ;  /* 0x0000010009157836 */ /* 0x040fe40000000000 */
[C---:B------:R-:W-:Y:S02]  /*18e0*/  VIADD R11, R9.reuse, 0x300 ;  /* 0x00000300090b7836 */ /* 0x040fe40000000000 */
[C---:B------:R-:W-:Y:S02]  /*18f0*/  VIADD R23, R9.reuse, 0x200 ;  /* 0x0000020009177836 */ /* 0x040fe40000000000 */
[----:B------:R-:W-:-:S04]  /*1900*/  IMAD.WIDE.U32 R16, R9, 0x4, R12 ;  /* 0x0000000409107825 */ /* 0x000fc800078e000c */
[--C-:B------:R-:W-:Y:S01]  /*1910*/  IMAD.WIDE.U32 R20, R21, 0x4, R12.reuse ;  /* 0x0000000415147825 */ /* 0x100fe200078e000c */
[----:B------:R0:W2:Y:S03]  /*1920*/  LDG.E R2, desc[UR6][R16.64] ;  /* 0x0000000610027981 */ /* 0x0000a6000c1e1900 */
[C---:B------:R-:W-:Y:S01]  /*1930*/  VIADD R15, R9.reuse, 0x400 ;  /* 0x00000400090f7836 */ /* 0x040fe20000000000 */
[----:B------:R-:W2:Y:S01]  /*1940*/  LDG.E R4, desc[UR6][R20.64] ;  /* 0x0000000614047981 */ /* 0x000ea2000c1e1900 */
[----:B------:R-:W-:Y:S02]  /*1950*/  VIADD R19, R9, 0x500 ;  /* 0x0000050009137836 */ /* 0x000fe40000000000 */
[----:B------:R-:W-:-:S04]  /*1960*/  IMAD.WIDE.U32 R10, R11, 0x4, R12 ;  /* 0x000000040b0a7825 */ /* 0x000fc800078e000c */
[--C-:B------:R-:W-:Y:S02]  /*1970*/  IMAD.WIDE.U32 R22, R23, 0x4, R12.reuse ;  /* 0x0000000417167825 */ /* 0x100fe400078e000c */
[----:B------:R-:W3:Y:S02]  /*1980*/  LDG.E R10, desc[UR6][R10.64] ;  /* 0x000000060a0a7981 */ /* 0x000ee4000c1e1900 */
[C---:B------:R-:W-:Y:S02]  /*1990*/  VIADD R25, R9.reuse, 0x600 ;  /* 0x0000060009197836 */ /* 0x040fe40000000000 */
[----:B------:R-:W-:Y:S01]  /*19a0*/  VIADD R27, R9, 0x700 ;  /* 0x00000700091b7836 */ /* 0x000fe20000000000 */
[----:B------:R-:W3:Y:S01]  /*19b0*/  LDG.E R6, desc[UR6][R22.64] ;  /* 0x0000000616067981 */ /* 0x000ee2000c1e1900 */
[----:B------:R-:W-:-:S04]  /*19c0*/  IMAD.WIDE.U32 R14, R15, 0x4, R12 ;  /* 0x000000040f0e7825 */ /* 0x000fc800078e000c */
[--C-:B------:R-:W-:Y:S02]  /*19d0*/  IMAD.WIDE.U32 R8, R19, 0x4, R12.reuse ;  /* 0x0000000413087825 */ /* 0x100fe400078e000c */
[----:B------:R-:W4:Y:S02]  /*19e0*/  LDG.E R15, desc[UR6][R14.64] ;  /* 0x000000060e0f7981 */ /* 0x000f24000c1e1900 */
[--C-:B------:R-:W-:Y:S02]  /*19f0*/  IMAD.WIDE.U32 R18, R25, 0x4, R12.reuse ;  /* 0x0000000419127825 */ /* 0x100fe400078e000c */
[----:B------:R-:W4:Y:S02]  /*1a00*/  LDG.E R8, desc[UR6][R8.64] ;  /* 0x0000000608087981 */ /* 0x000f24000c1e1900 */
[----:B0-----:R-:W-:Y:S02]  /*1a10*/  IMAD.WIDE.U32 R16, R27, 0x4, R12 ;  /* 0x000000041b107825 */ /* 0x001fe400078e000c */
[----:B------:R-:W5:Y:S04]  /*1a20*/  LDG.E R19, desc[UR6][R18.64] ;  /* 0x0000000612137981 */ /* 0x000f68000c1e1900 */
[----:B------:R-:W5:Y:S01]  /*1a30*/  LDG.E R16, desc[UR6][R16.64] ;  /* 0x0000000610107981 */ /* 0x000f62000c1e1900 */
[----:B------:R-:W-:Y:S01]  /*1a40*/  VIADD R5, R5, 0x800 ;  /* 0x0000080005057836 */ /* 0x000fe20000000000 */
[----:B--2---:R-:W-:-:S04]  /*1a50*/  IADD3 R7, PT, PT, R4, R2, R7 ;  /* 0x0000000204077210 */ /* 0x004fc80007ffe007 */
[----:B---3--:R-:W-:-:S04]  /*1a60*/  IADD3 R6, PT, PT, R10, R6, R7 ;  /* 0x000000060a067210 */ /* 0x008fc80007ffe007 */
[----:B----4-:R-:W-:-:S04]  /*1a70*/  IADD3 R6, PT, PT, R8, R15, R6 ;  /* 0x0000000f08067210 */ /* 0x010fc80007ffe006 */
[----:B-----5:R-:W-:-:S07]  /*1a80*/  IADD3 R7, PT, PT, R16, R19, R6 ;  /* 0x0000001310077210 */ /* 0x020fce0007ffe006 */
.L_x_230:
[----:B------:R-:W-:Y:S05]  /*1a90*/  BSYNC.RECONVERGENT B2 ;  /* 0x0000000000027941 */ /* 0x000fea0003800200 */
.L_x_229:
        /* <DEDUP_REMOVED lines=18> */
[----:B------:R-:W-:Y:S01]  /*1bc0*/  VIADD R5, R5, 0x400 ;  /* 0x0000040005057836 */ /* 0x000fe20000000000 */
[----:B--2---:R-:W-:-:S04]  /*1bd0*/  IADD3 R7, PT, PT, R8, R2, R7 ;  /* 0x0000000208077210 */ /* 0x004fc80007ffe007 */
[----:B---3--:R-:W-:-:S07]  /*1be0*/  IADD3 R7, PT, PT, R14, R10, R7 ;  /* 0x0000000a0e077210 */ /* 0x008fce0007ffe007 */
.L_x_232:
[----:B------:R-:W-:Y:S05]  /*1bf0*/  BSYNC.RECONVERGENT B2 ;  /* 0x0000000000027941 */ /* 0x000fea0003800200 */
.L_x_231:
[----:B------:R-:W-:Y:S05]  /*1c00*/  @!P1 BRA `(.L_x_224) ;  /* 0x0000000000249947 */ /* 0x000fea0003800000 */
[----:B------:R-:W-:Y:S02]  /*1c10*/  VIADD R5, R5, UR4 ;  /* 0x0000000405057c36 */ /* 0x000fe40008000000 */
[----:B------:R-:W-:-:S07]  /*1c20*/  IMAD.MOV R4, RZ, RZ, -R4 ;  /* 0x000000ffff047224 */ /* 0x000fce00078e0a04 */
.L_x_233:
[----:B------:R-:W-:-:S06]  /*1c30*/  IMAD.WIDE.U32 R2, R5, 0x4, R12 ;  /* 0x0000000405027825 */ /* 0x000fcc00078e000c */
[----:B------:R-:W2:Y:S01]  /*1c40*/  LDG.E R2, desc[UR6][R2.64] ;  /* 0x0000000602027981 */ /* 0x000ea2000c1e1900 */
[----:B------:R-:W-:Y:S02]  /*1c50*/  VIADD R4, R4, 0x1 ;  /* 0x0000000104047836 */ /* 0x000fe40000000000 */
[----:B------:R-:W-:-:S03]  /*1c60*/  VIADD R5, R5, 0x100 ;  /* 0x0000010005057836 */ /* 0x000fc60000000000 */
[----:B------:R-:W-:Y:S01]  /*1c70*/  ISETP.NE.AND P0, PT, R4, RZ, PT ;  /* 0x000000ff0400720c */ /* 0x000fe20003f05270 */
[----:B--2---:R-:W-:-:S12]  /*1c80*/  IMAD.IADD R7, R2, 0x1, R7 ;  /* 0x0000000102077824 */ /* 0x004fd800078e0207 */
[----:B------:R-:W-:Y:S05]  /*1c90*/  @P0 BRA `(.L_x_233) ;  /* 0xfffffffc00e40947 */ /* 0x000fea000383ffff */
.L_x_224:
[----:B------:R-:W-:Y:S05]  /*1ca0*/  BSYNC.RECONVERGENT B1 ;  /* 0x0000000000017941 */ /* 0x000fea0003800200 */
.L_x_222:
        /* <DEDUP_REMOVED lines=36> */
[----:B--2---:R-:W0:Y:S04]  /*1ef0*/  LDS.128 R4, [UR4+0x10] ;  /* 0x00001004ff047984 */ /* 0x004e280008000c00 */
[----:B------:R-:W1:Y:S01]  /*1f00*/  LDS.64 R2, [UR4+0x20] ;  /* 0x00002004ff027984 */ /* 0x000e620008000a00 */
[----:B0-----:R-:W-:-:S04]  /*1f10*/  IADD3 R0, PT, PT, R4, R0, R9 ;  /* 0x0000000004007210 */ /* 0x001fc80007ffe009 */
[----:B------:R-:W-:-:S04]  /*1f20*/  IADD3 R0, PT, PT, R6, R0, R5 ;  /* 0x0000000006007210 */ /* 0x000fc80007ffe005 */
[----:B-1----:R-:W-:-:S05]  /*1f30*/  IADD3 R0, PT, PT, R2, R0, R7 ;  /* 0x0000000002007210 */ /* 0x002fca0007ffe007 */
[----:B------:R-:W-:-:S07]  /*1f40*/  IMAD.IADD R9, R0, 0x1, R3 ;  /* 0x0000000100097824 */ /* 0x000fce00078e0203 */
.L_x_220:
[----:B------:R-:W-:Y:S05]  /*1f50*/  BSYNC.RECONVERGENT B0 ;  /* 0x0000000000007941 */ /* 0x000fea0003800200 */
.L_x_205:
[----:B------:R-:W-:Y:S05]  /*1f60*/  @P0 EXIT ;  /* 0x000000000000094d */ /* 0x000fea0003800000 */
[----:B-1----:R-:W1:Y:S01]  /*1f70*/  LDC.64 R2, c[0x0][0x388] ;  /* 0x0000e200ff027b82 */ /* 0x002e620000000a00 */
[----:B------:R-:W0:Y:S02]  /*1f80*/  LDCU UR4, c[0x0][0x398] ;  /* 0x00007300ff0477ac */ /* 0x000e240008000800 */
[----:B0-2---:R-:W-:-:S05]  /*1f90*/  VIADD R9, R9, UR4 ;  /* 0x0000000409097c36 */ /* 0x005fca0008000000 */
[----:B-1----:R-:W-:Y:S01]  /*1fa0*/  STG.E desc[UR6][R2.64], R9 ;  /* 0x0000000902007986 */ /* 0x002fe2000c101906 */
[----:B------:R-:W-:Y:S05]  /*1fb0*/  EXIT ;  /* 0x000000000000794d */ /* 0x000fea0003800000 */
.L_x_234:
        /* <DEDUP_REMOVED lines=12> */
.L_x_241:


//--------------------- .text._ZN3cub18CUB_300001_SM_10006detail11EmptyKernelIvEEvv --------------------------
	.section	.text._ZN3cub18CUB_300001_SM_10006detail11EmptyKernelIvEEvv,"ax",@progbits
	.align	128
        .global         _ZN3cub18CUB_300001_SM_10006detail11EmptyKernelIvEEvv
        .type           _ZN3cub18CUB_300001_SM_10006detail11EmptyKernelIvEEvv,@function
        .size           _ZN3cub18CUB_300001_SM_10006detail11EmptyKernelIvEEvv,(.L_x_242 - _ZN3cub18CUB_300001_SM_10006detail11EmptyKernelIvEEvv)
        .other          _ZN3cub18CUB_300001_SM_10006detail11EmptyKernelIvEEvv,@"STO_CUDA_ENTRY STV_DEFAULT"
_ZN3cub18CUB_300001_SM_10006detail11EmptyKernelIvEEvv:
.text._ZN3cub18CUB_300001_SM_10006detail11EmptyKernelIvEEvv:
[----:B------:R-:W-:Y:S01]  /*0000*/  LDC R1, c[0x0][0x37c] ;  /* 0x0000df00ff017b82 */ /* 0x000fe20000000800 */
[----:B------:R-:W-:Y:S05]  /*0010*/  EXIT ;  /* 0x000000000000794d */ /* 0x000fea0003800000 */
.L_x_235:
        /* <DEDUP_REMOVED lines=14> */
.L_x_242:


//--------------------- .nv.shared._ZN3cub18CUB_300001_SM_10006detail6reduce28DeviceReduceSingleTileKernelINS2_10policy_hubIiyN4cuda3std3__44plusIiEEE10Policy1000EPiSC_iS9_iiNS7_10__identityEEEvT0_T1_T2_T3_T4_T6_ --------------------------
	.section	.nv.shared._ZN3cub18CUB_300001_SM_10006detail6reduce28DeviceReduceSingleTileKernelINS2_10policy_hubIiyN4cuda3std3__44plusIiEEE10Policy1000EPiSC_iS9_iiNS7_10__identityEEEvT0_T1_T2_T3_T4_T6_,"aw",@nobits
	.sectionflags	@""
	.align	4
.nv.shared._ZN3cub18CUB_300001_SM_10006detail6reduce28DeviceReduceSingleTileKernelINS2_10policy_hubIiyN4cuda3std3__44plusIiEEE10Policy1000EPiSC_iS9_iiNS7_10__identityEEEvT0_T1_T2_T3_T4_T6_:
	.zero		1068


//--------------------- .nv.shared.reserved.0     --------------------------
	.section	.nv.shared.reserved.0,"aw",@nobits
	.weak		__nv_reservedSMEM_offset_0_alias
	.size		__nv_reservedSMEM_offset_0_alias, 0, 64
	.other		__nv_reservedSMEM_offset_0_alias,@"STO_CUDA_RESERVED_SHARED STV_DEFAULT"
__nv_reservedSMEM_offset_0_alias:
	.zero		0
	.zero		64


//--------------------- .nv.global                --------------------------
	.section	.nv.global,"aw",@nobits
.nv.global:
	.type		_ZN30_INTERNAL_e80cec0e_4_k_cu_main6thrust24THRUST_300001_SM_1000_NS3seqE,@object
	.size		_ZN30_INTERNAL_e80cec0e_4_k_cu_main6thrust24THRUST_300001_SM_1000_NS3seqE,(_ZN30_INTERNAL_e80cec0e_4_k_cu_main4cuda3std3__48in_placeE - _ZN30_INTERNAL_e80cec0e_4_k_cu_main6thrust24THRUST_300001_SM_1000_NS3seqE)
_ZN30_INTERNAL_e80cec0e_4_k_cu_main6thrust24THRUST_300001_SM_1000_NS3seqE:
	.zero		1
	.type		_ZN30_INTERNAL_e80cec0e_4_k_cu_main4cuda3std3__48in_placeE,@object
	.size		_ZN30_INTERNAL_e80cec0e_4_k_cu_main4cuda3std3__48in_placeE,(_ZN30_INTERNAL_e80cec0e_4_k_cu_main4cuda3std6ranges3__45__cpo4sizeE - _ZN30_INTERNAL_e80cec0e_4_k_cu_main4cuda3std3__48in_placeE)
_ZN30_INTERNAL_e80cec0e_4_k_cu_main4cuda3std3__48in_placeE:
	.zero		1
	.type		_ZN30_INTERNAL_e80cec0e_4_k_cu_main4cuda3std6ranges3__45__cpo4sizeE,@object
	.size		_ZN30_INTERNAL_e80cec0e_4_k_cu_main4cuda3std6ranges3__45__cpo4sizeE,(_ZN30_INTERNAL_e80cec0e_4_k_cu_main6thrust24THRUST_300001_SM_1000_NS12placeholders2_3E - _ZN30_INTERNAL_e80cec0e_4_k_cu_main4cuda3std6ranges3__45__cpo4sizeE)
_ZN30_INTERNAL_e80cec0e_4_k_cu_main4cuda3std6ranges3__45__cpo4sizeE:
	.zero		1
	.type		_ZN30_INTERNAL_e80cec0e_4_k_cu_main6thrust24THRUST_300001_SM_1000_NS12placeholders2_3E,@object
	.size		_ZN30_INTERNAL_e80cec0e_4_k_cu_main6thrust24THRUST_300001_SM_1000_NS12placeholders2_3E,(_ZN30_INTERNAL_e80cec0e_4_k_cu_main4cuda3std3__45__cpo6cbeginE - _ZN30_INTERNAL_e80cec0e_4_k_cu_main6thrust24THRUST_300001_SM_1000_NS12placeholders2_3E)
_ZN30_INTERNAL_e80cec0e_4_k_cu_main6thrust24THRUST_300001_SM_1000_NS12placeholders2_3E:
	.zero		1
	.type		_ZN30_INTERNAL_e80cec0e_4_k_cu_main4cuda3std3__45__cpo6cbeginE,@object
	.size		_ZN30_INTERNAL_e80cec0e_4_k_cu_main4cuda3std3__45__cpo6cbeginE,(_ZN30_INTERNAL_e80cec0e_4_k_cu_main4cuda3std6ranges3__45__cpo6cbeginE - _ZN30_INTERNAL_e80cec0e_4_k_cu_main4cuda3std3__45__cpo6cbeginE)
_ZN30_INTERNAL_e80cec0e_4_k_cu_main4cuda3std3__45__cpo6cbeginE:
	.zero		1
	.type		_ZN30_INTERNAL_e80cec0e_4_k_cu_main4cuda3std6ranges3__45__cpo6cbeginE,@object
	.size		_ZN30_INTERNAL_e80cec0e_4_k_cu_main4cuda3std6ranges3__45__cpo6cbeginE,(_ZN30_INTERNAL_e80cec0e_4_k_cu_main6thrust24THRUST_300001_SM_1000_NS12placeholders2_7E - _ZN30_INTERNAL_e80cec0e_4_k_cu_main4cuda3std6ranges3__45__cpo6cbeginE)
_ZN30_INTERNAL_e80cec0e_4_k_cu_main4cuda3std6ranges3__45__cpo6cbeginE:
	.zero		1
	.type		_ZN30_INTERNAL_e80cec0e_4_k_cu_main6thrust24THRUST_300001_SM_1000_NS12placeholders2_7E,@object
	.size		_ZN30_INTERNAL_e80cec0e_4_k_cu_main6thrust24THRUST_300001_SM_1000_NS12placeholders2_7E,(_ZN30_INTERNAL_e80cec0e_4_k_cu_main4cuda3std3__45__cpo7crbeginE - _ZN30_INTERNAL_e80cec0e_4_k_cu_main6thrust24THRUST_300001_SM_1000_NS12placeholders2_7E)
_ZN30_INTERNAL_e80cec0e_4_k_cu_main6thrust24THRUST_300001_SM_1000_NS12placeholders2_7E:
	.zero		1
	.type		_ZN30_INTERNAL_e80cec0e_4_k_cu_main4cuda3std3__45__cpo7crbeginE,@object
	.size		_ZN30_INTERNAL_e80cec0e_4_k_cu_main4cuda3std3__45__cpo7crbeginE,(_ZN30_INTERNAL_e80cec0e_4_k_cu_main4cuda3std6ranges3__45__cpo4nextE - _ZN30_INTERNAL_e80cec0e_4_k_cu_main4cuda3std3__45__cpo7crbeginE)
_ZN30_INTERNAL_e80cec0e_4_k_cu_main4cuda3std3__45__cpo7crbeginE:
	.zero		1
	.type		_ZN30_INTERNAL_e80cec0e_4_k_cu_main4cuda3std6ranges3__45__cpo4nextE,@object
	.size		_ZN30_INTERNAL_e80cec0e_4_k_cu_main4cuda3std6ranges3__45__cpo4nextE,(_ZN30_INTERNAL_e80cec0e_4_k_cu_main4cuda3std6ranges3__45__cpo4swapE - _ZN30_INTERNAL_e80cec0e_4_k_cu_main4cuda3std6ranges3__45__cpo4nextE)
_ZN30_INTERNAL_e80cec0e_4_k_cu_main4cuda3std6ranges3__45__cpo4nextE:
	.zero		1
	.type		_ZN30_INTERNAL_e80cec0e_4_k_cu_main4cuda3std6ranges3__45__cpo4swapE,@object
	.size		_ZN30_INTERNAL_e80cec0e_4_k_cu_main4cuda3std6ranges3__45__cpo4swapE,(_ZN30_INTERNAL_e80cec0e_4_k_cu_main6thrust24THRUST_300001_SM_1000_NS8cuda_cub10par_nosyncE - _ZN30_INTERNAL_e80cec0e_4_k_cu_main4cuda3std6ranges3__45__cpo4swapE)
_ZN30_INTERNAL_e80cec0e_4_k_cu_main4cuda3std6ranges3__45__cpo4swapE:
	.zero		1
	.type		_ZN30_INTERNAL_e80cec0e_4_k_cu_main6thrust24THRUST_300001_SM_1000_NS8cuda_cub10par_nosyncE,@object
	.size		_ZN30_INTERNAL_e80cec0e_4_k_cu_main6thrust24THRUST_300001_SM_1000_NS8cuda_cub10par_nosyncE,(_ZN30_INTERNAL_e80cec0e_4_k_cu_main6thrust24THRUST_300001_SM_1000_NS12placeholders2_9E - _ZN30_INTERNAL_e80cec0e_4_k_cu_main6thrust24THRUST_300001_SM_1000_NS8cuda_cub10par_nosyncE)
_ZN30_INTERNAL_e80cec0e_4_k_cu_main6thrust24THRUST_300001_SM_1000_NS8cuda_cub10par_nosyncE:
	.zero		1
	.type		_ZN30_INTERNAL_e80cec0e_4_k_cu_main6thrust24THRUST_300001_SM_1000_NS12placeholders2_9E,@object
	.size		_ZN30_INTERNAL_e80cec0e_4_k_cu_main6thrust24THRUST_300001_SM_1000_NS12placeholders2_9E,(_ZN30_INTERNAL_e80cec0e_4_k_cu_main4cuda3std3__432_GLOBAL__N__e80cec0e_4_k_cu_main6ignoreE - _ZN30_INTERNAL_e80cec0e_4_k_cu_main6thrust24THRUST_300001_SM_1000_NS12placeholders2_9E)
_ZN30_INTERNAL_e80cec0e_4_k_cu_main6thrust24THRUST_300001_SM_1000_NS12placeholders2_9E:
	.zero		1
	.type		_ZN30_INTERNAL_e80cec0e_4_k_cu_main4cuda3std3__432_GLOBAL__N__e80cec0e_4_k_cu_main6ignoreE,@object
	.size		_ZN30_INTERNAL_e80cec0e_4_k_cu_main4cuda3std3__432_GLOBAL__N__e80cec0e_4_k_cu_main6ignoreE,(_ZN30_INTERNAL_e80cec0e_4_k_cu_main4cuda3std6ranges3__45__cpo4dataE - _ZN30_INTERNAL_e80cec0e_4_k_cu_main4cuda3std3__432_GLOBAL__N__e80cec0e_4_k_cu_main6ignoreE)
_ZN30_INTERNAL_e80cec0e_4_k_cu_main4cuda3std3__432_GLOBAL__N__e80cec0e_4_k_cu_main6ignoreE:
	.zero		1
	.type		_ZN30_INTERNAL_e80cec0e_4_k_cu_main4cuda3std6ranges3__45__cpo4dataE,@object
	.size		_ZN30_INTERNAL_e80cec0e_4_k_cu_main4cuda3std6ranges3__45__cpo4dataE,(_ZN30_INTERNAL_e80cec0e_4_k_cu_main6thrust24THRUST_300001_SM_1000_NS12placeholders2_1E - _ZN30_INTERNAL_e80cec0e_4_k_cu_main4cuda3std6ranges3__45__cpo4dataE)
_ZN30_INTERNAL_e80cec0e_4_k_cu_main4cuda3std6ranges3__45__cpo4dataE:
	.zero		1
	.type		_ZN30_INTERNAL_e80cec0e_4_k_cu_main6thrust24THRUST_300001_SM_1000_NS12placeholders2_1E,@object
	.size		_ZN30_INTERNAL_e80cec0e_4_k_cu_main6thrust24THRUST_300001_SM_1000_NS12placeholders2_1E,(_ZN30_INTERNAL_e80cec0e_4_k_cu_main4cuda3std3__45__cpo5beginE - _ZN30_INTERNAL_e80cec0e_4_k_cu_main6thrust24THRUST_300001_SM_1000_NS12placeholders2_1E)
_ZN30_INTERNAL_e80cec0e_4_k_cu_main6thrust24THRUST_300001_SM_1000_NS12placeholders2_1E:
	.zero		1
	.type		_ZN30_INTERNAL_e80cec0e_4_k_cu_main4cuda3std3__45__cpo5beginE,@object
	.size		_ZN30_INTERNAL_e80cec0e_4_k_cu_main4cuda3std3__45__cpo5beginE,(_ZN30_INTERNAL_e80cec0e_4_k_cu_main4cuda3std6ranges3__45__cpo5beginE - _ZN30_INTERNAL_e80cec0e_4_k_cu_main4cuda3std3__45__cpo5beginE)
_ZN30_INTERNAL_e80cec0e_4_k_cu_main4cuda3std3__45__cpo5beginE:
	.zero		1
	.type		_ZN30_INTERNAL_e80cec0e_4_k_cu_main4cuda3std6ranges3__45__cpo5beginE,@object
	.size		_ZN30_INTERNAL_e80cec0e_4_k_cu_main4cuda3std6ranges3__45__cpo5beginE,(_ZN30_INTERNAL_e80cec0e_4_k_cu_main6thrust24THRUST_300001_SM_1000_NS12placeholders2_5E - _ZN30_INTERNAL_e80cec0e_4_k_cu_main4cuda3std6ranges3__45__cpo5beginE)
_ZN30_INTERNAL_e80cec0e_4_k_cu_main4cuda3std6ranges3__45__cpo5beginE:
	.zero		1
	.type		_ZN30_INTERNAL_e80cec0e_4_k_cu_main6thrust24THRUST_300001_SM_1000_NS12placeholders2_5E,@object
	.size		_ZN30_INTERNAL_e80cec0e_4_k_cu_main6thrust24THRUST_300001_SM_1000_NS12placeholders2_5E,(_ZN30_INTERNAL_e80cec0e_4_k_cu_main4cuda3std3__45__cpo6rbeginE - _ZN30_INTERNAL_e80cec0e_4_k_cu_main6thrust24THRUST_300001_SM_1000_NS12placeholders2_5E)
_ZN30_INTERNAL_e80cec0e_4_k_cu_main6thrust24THRUST_300001_SM_1000_NS12placeholders2_5E:
	.zero		1
	.type		_ZN30_INTERNAL_e80cec0e_4_k_cu_main4cuda3std3__45__cpo6rbeginE,@object
	.size		_ZN30_INTERNAL_e80cec0e_4_k_cu_main4cuda3std3__45__cpo6rbeginE,(_ZN30_INTERNAL_e80cec0e_4_k_cu_main4cuda3std6ranges3__45__cpo7advanceE - _ZN30_INTERNAL_e80cec0e_4_k_cu_main4cuda3std3__45__cpo6rbeginE)
_ZN30_INTERNAL_e80cec0e_4_k_cu_main4cuda3std3__45__cpo6rbeginE:
	.zero		1
	.type		_ZN30_INTERNAL_e80cec0e_4_k_cu_main4cuda3std6ranges3__45__cpo7advanceE,@object
	.size		_ZN30_INTERNAL_e80cec0e_4_k_cu_main4cuda3std6ranges3__45__cpo7advanceE,(_ZN30_INTERNAL_e80cec0e_4_k_cu_main4cuda3std3__47nulloptE - _ZN30_INTERNAL_e80cec0e_4_k_cu_main4cuda3std6ranges3__45__cpo7advanceE)
_ZN30_INTERNAL_e80cec0e_4_k_cu_main4cuda3std6ranges3__45__cpo7advanceE:
	.zero		1
	.type		_ZN30_INTERNAL_e80cec0e_4_k_cu_main4cuda3std3__47nulloptE,@object
	.size		_ZN30_INTERNAL_e80cec0e_4_k_cu_main4cuda3std3__47nulloptE,(_ZN30_INTERNAL_e80cec0e_4_k_cu_main4cuda3std6ranges3__45__cpo8distanceE - _ZN30_INTERNAL_e80cec0e_4_k_cu_main4cuda3std3__47nulloptE)
_ZN30_INTERNAL_e80cec0e_4_k_cu_main4cuda3std3__47nulloptE:
	.zero		1
	.type		_ZN30_INTERNAL_e80cec0e_4_k_cu_main4cuda3std6ranges3__45__cpo8distanceE,@object
	.size		_ZN30_INTERNAL_e80cec0e_4_k_cu_main4cuda3std6ranges3__45__cpo8distanceE,(_ZN30_INTERNAL_e80cec0e_4_k_cu_main6thrust24THRUST_300001_SM_1000_NS12placeholders3_10E - _ZN30_INTERNAL_e80cec0e_4_k_cu_main4cuda3std6ranges3__45__cpo8distanceE)
_ZN30_INTERNAL_e80cec0e_4_k_cu_main4cuda3std6ranges3__45__cpo8distanceE:
	.zero		1
	.type		_ZN30_INTERNAL_e80cec0e_4_k_cu_main6thrust24THRUST_300001_SM_1000_NS12placeholders3_10E,@object
	.size		_ZN30_INTERNAL_e80cec0e_4_k_cu_main6thrust24THRUST_300001_SM_1000_NS12placeholders3_10E,(_ZN30_INTERNAL_e80cec0e_4_k_cu_main4cuda3std3__419piecewise_constructE - _ZN30_INTERNAL_e80cec0e_4_k_cu_main6thrust24THRUST_300001_SM_1000_NS12placeholders3_10E)
_ZN30_INTERNAL_e80cec0e_4_k_cu_main6thrust24THRUST_300001_SM_1000_NS12placeholders3_10E:
	.zero		1
	.type		_ZN30_INTERNAL_e80cec0e_4_k_cu_main4cuda3std3__419piecewise_constructE,@object
	.size		_ZN30_INTERNAL_e80cec0e_4_k_cu_main4cuda3std3__419piecewise_constructE,(_ZN30_INTERNAL_e80cec0e_4_k_cu_main4cuda3std6ranges3__45__cpo5cdataE - _ZN30_INTERNAL_e80cec0e_4_k_cu_main4cuda3std3__419piecewise_constructE)
_ZN30_INTERNAL_e80cec0e_4_k_cu_main4cuda3std3__419piecewise_constructE:
	.zero		1
	.type		_ZN30_INTERNAL_e80cec0e_4_k_cu_main4cuda3std6ranges3__45__cpo5cdataE,@object
	.size		_ZN30_INTERNAL_e80cec0e_4_k_cu_main4cuda3std6ranges3__45__cpo5cdataE,(_ZN30_INTERNAL_e80cec0e_4_k_cu_main6thrust24THRUST_300001_SM_1000_NS12placeholders2_2E - _ZN30_INTERNAL_e80cec0e_4_k_cu_main4cuda3std6ranges3__45__cpo5cdataE)
_ZN30_INTERNAL_e80cec0e_4_k_cu_main4cuda3std6ranges3__45__cpo5cdataE:
	.zero		1
	.type		_ZN30_INTERNAL_e80cec0e_4_k_cu_main6thrust24THRUST_300001_SM_1000_NS12placeholders2_2E,@object
	.size		_ZN30_INTERNAL_e80cec0e_4_k_cu_main6thrust24THRUST_300001_SM_1000_NS12placeholders2_2E,(_ZN30_INTERNAL_e80cec0e_4_k_cu_main4cuda3std3__45__cpo3endE - _ZN30_INTERNAL_e80cec0e_4_k_cu_main6thrust24THRUST_300001_SM_1000_NS12placeholders2_2E)
_ZN30_INTERNAL_e80cec0e_4_k_cu_main6thrust24THRUST_300001_SM_1000_NS12placeholders2_2E:
	.zero		1
	.type		_ZN30_INTERNAL_e80cec0e_4_k_cu_main4cuda3std3__45__cpo3endE,@object
	.size		_ZN30_INTERNAL_e80cec0e_4_k_cu_main4cuda3std3__45__cpo3endE,(_ZN30_INTERNAL_e80cec0e_4_k_cu_main4cuda3std6ranges3__45__cpo3endE - _ZN30_INTERNAL_e80cec0e_4_k_cu_main4cuda3std3__45__cpo3endE)
_ZN30_INTERNAL_e80cec0e_4_k_cu_main4cuda3std3__45__cpo3endE:
	.zero		1
	.type		_ZN30_INTERNAL_e80cec0e_4_k_cu_main4cuda3std6ranges3__45__cpo3endE,@object
	.size		_ZN30_INTERNAL_e80cec0e_4_k_cu_main4cuda3std6ranges3__45__cpo3endE,(_ZN30_INTERNAL_e80cec0e_4_k_cu_main6thrust24THRUST_300001_SM_1000_NS12placeholders2_6E - _ZN30_INTERNAL_e80cec0e_4_k_cu_main4cuda3std6ranges3__45__cpo3endE)
_ZN30_INTERNAL_e80cec0e_4_k_cu_main4cuda3std6ranges3__45__cpo3endE:
	.zero		1
	.type		_ZN30_INTERNAL_e80cec0e_4_k_cu_main6thrust24THRUST_300001_SM_1000_NS12placeholders2_6E,@object
	.size		_ZN30_INTERNAL_e80cec0e_4_k_cu_main6thrust24THRUST_300001_SM_1000_NS12placeholders2_6E,(_ZN30_INTERNAL_e80cec0e_4_k_cu_main4cuda3std3__45__cpo4rendE - _ZN30_INTERNAL_e80cec0e_4_k_cu_main6thrust24THRUST_300001_SM_1000_NS12placeholders2_6E)
_ZN30_INTERNAL_e80cec0e_4_k_cu_main6thrust24THRUST_300001_SM_1000_NS12placeholders2_6E:
	.zero		1
	.type		_ZN30_INTERNAL_e80cec0e_4_k_cu_main4cuda3std3__45__cpo4rendE,@object
	.size		_ZN30_INTERNAL_e80cec0e_4_k_cu_main4cuda3std3__45__cpo4rendE,(_ZN30_INTERNAL_e80cec0e_4_k_cu_main4cuda3std6ranges3__45__cpo9iter_swapE - _ZN30_INTERNAL_e80cec0e_4_k_cu_main4cuda3std3__45__cpo4rendE)
_ZN30_INTERNAL_e80cec0e_4_k_cu_main4cuda3std3__45__cpo4rendE:
	.zero		1
	.type		_ZN30_INTERNAL_e80cec0e_4_k_cu_main4cuda3std6ranges3__45__cpo9iter_swapE,@object
	.size		_ZN30_INTERNAL_e80cec0e_4_k_cu_main4cuda3std6ranges3__45__cpo9iter_swapE,(_ZN30_INTERNAL_e80cec0e_4_k_cu_main4cuda3std3__48unexpectE - _ZN30_INTERNAL_e80cec0e_4_k_cu_main4cuda3std6ranges3__45__cpo9iter_swapE)
_ZN30_INTERNAL_e80cec0e_4_k_cu_main4cuda3std6ranges3__45__cpo9iter_swapE:
	.zero		1
	.type		_ZN30_INTERNAL_e80cec0e_4_k_cu_main4cuda3std3__48unexpectE,@object
	.size		_ZN30_INTERNAL_e80cec0e_4_k_cu_main4cuda3std3__48unexpectE,(_ZN30_INTERNAL_e80cec0e_4_k_cu_main6thrust24THRUST_300001_SM_1000_NS8cuda_cub3parE - _ZN30_INTERNAL_e80cec0e_4_k_cu_main4cuda3std3__48unexpectE)
_ZN30_INTERNAL_e80cec0e_4_k_cu_main4cuda3std3__48unexpectE:
	.zero		1
	.type		_ZN30_INTERNAL_e80cec0e_4_k_cu_main6thrust24THRUST_300001_SM_1000_NS8cuda_cub3parE,@object
	.size		_ZN30_INTERNAL_e80cec0e_4_k_cu_main6thrust24THRUST_300001_SM_1000_NS8cuda_cub3parE,(_ZN30_INTERNAL_e80cec0e_4_k_cu_main6thrust24THRUST_300001_SM_1000_NS12placeholders2_4E - _ZN30_INTERNAL_e80cec0e_4_k_cu_main6thrust24THRUST_300001_SM_1000_NS8cuda_cub3parE)
_ZN30_INTERNAL_e80cec0e_4_k_cu_main6thrust24THRUST_300001_SM_1000_NS8cuda_cub3parE:
	.zero		1
	.type		_ZN30_INTERNAL_e80cec0e_4_k_cu_main6thrust24THRUST_300001_SM_1000_NS12placeholders2_4E,@object
	.size		_ZN30_INTERNAL_e80cec0e_4_k_cu_main6thrust24THRUST_300001_SM_1000_NS12placeholders2_4E,(_ZN30_INTERNAL_e80cec0e_4_k_cu_main4cuda3std3__45__cpo4cendE - _ZN30_INTERNAL_e80cec0e_4_k_cu_main6thrust24THRUST_300001_SM_1000_NS12placeholders2_4E)
_ZN30_INTERNAL_e80cec0e_4_k_cu_main6thrust24THRUST_300001_SM_1000_NS12placeholders2_4E:
	.zero		1
	.type		_ZN30_INTERNAL_e80cec0e_4_k_cu_main4cuda3std3__45__cpo4cendE,@object
	.size		_ZN30_INTERNAL_e80cec0e_4_k_cu_main4cuda3std3__45__cpo4cendE,(_ZN30_INTERNAL_e80cec0e_4_k_cu_main4cuda3std6ranges3__45__cpo4cendE - _ZN30_INTERNAL_e80cec0e_4_k_cu_main4cuda3std3__45__cpo4cendE)
_ZN30_INTERNAL_e80cec0e_4_k_cu_main4cuda3std3__45__cpo4cendE:
	.zero		1
	.type		_ZN30_INTERNAL_e80cec0e_4_k_cu_main4cuda3std6ranges3__45__cpo4cendE,@object
	.size		_ZN30_INTERNAL_e80cec0e_4_k_cu_main4cuda3std6ranges3__45__cpo4cendE,(_ZN30_INTERNAL_e80cec0e_4_k_cu_main4cuda3std3__420unreachable_sentinelE - _ZN30_INTERNAL_e80cec0e_4_k_cu_main4cuda3std6ranges3__45__cpo4cendE)
_ZN30_INTERNAL_e80cec0e_4_k_cu_main4cuda3std6ranges3__45__cpo4cendE:
	.zero		1
	.type		_ZN30_INTERNAL_e80cec0e_4_k_cu_main4cuda3std3__420unreachable_sentinelE,@object
	.size		_ZN30_INTERNAL_e80cec0e_4_k_cu_main4cuda3std3__420unreachable_sentinelE,(_ZN30_INTERNAL_e80cec0e_4_k_cu_main4cuda3std6ranges3__45__cpo5ssizeE - _ZN30_INTERNAL_e80cec0e_4_k_cu_main4cuda3std3__420unreachable_sentinelE)
_ZN30_INTERNAL_e80cec0e_4_k_cu_main4cuda3std3__420unreachable_sentinelE:
	.zero		1
	.type		_ZN30_INTERNAL_e80cec0e_4_k_cu_main4cuda3std6ranges3__45__cpo5ssizeE,@object
	.size		_ZN30_INTERNAL_e80cec0e_4_k_cu_main4cuda3std6ranges3__45__cpo5ssizeE,(_ZN30_INTERNAL_e80cec0e_4_k_cu_main6thrust24THRUST_300001_SM_1000_NS12placeholders2_8E - _ZN30_INTERNAL_e80cec0e_4_k_cu_main4cuda3std6ranges3__45__cpo5ssizeE)
_ZN30_INTERNAL_e80cec0e_4_k_cu_main4cuda3std6ranges3__45__cpo5ssizeE:
	.zero		1
	.type		_ZN30_INTERNAL_e80cec0e_4_k_cu_main6thrust24THRUST_300001_SM_1000_NS12placeholders2_8E,@object
	.size		_ZN30_INTERNAL_e80cec0e_4_k_cu_main6thrust24THRUST_300001_SM_1000_NS12placeholders2_8E,(_ZN30_INTERNAL_e80cec0e_4_k_cu_main4cuda3std3__45__cpo5crendE - _ZN30_INTERNAL_e80cec0e_4_k_cu_main6thrust24THRUST_300001_SM_1000_NS12placeholders2_8E)
_ZN30_INTERNAL_e80cec0e_4_k_cu_main6thrust24THRUST_300001_SM_1000_NS12placeholders2_8E:
	.zero		1
	.type		_ZN30_INTERNAL_e80cec0e_4_k_cu_main4cuda3std3__45__cpo5crendE,@object
	.size		_ZN30_INTERNAL_e80cec0e_4_k_cu_main4cuda3std3__45__cpo5crendE,(_ZN30_INTERNAL_e80cec0e_4_k_cu_main4cuda3std6ranges3__45__cpo4prevE - _ZN30_INTERNAL_e80cec0e_4_k_cu_main4cuda3std3__45__cpo5crendE)
_ZN30_INTERNAL_e80cec0e_4_k_cu_main4cuda3std3__45__cpo5crendE:
	.zero		1
	.type		_ZN30_INTERNAL_e80cec0e_4_k_cu_main4cuda3std6ranges3__45__cpo4prevE,@object
	.size		_ZN30_INTERNAL_e80cec0e_4_k_cu_main4cuda3std6ranges3__45__cpo4prevE,(_ZN30_INTERNAL_e80cec0e_4_k_cu_main4cuda3std6ranges3__45__cpo9iter_moveE - _ZN30_INTERNAL_e80cec0e_4_k_cu_main4cuda3std6ranges3__45__cpo4prevE)
_ZN30_INTERNAL_e80cec0e_4_k_cu_main4cuda3std6ranges3__45__cpo4prevE:
	.zero		1
	.type		_ZN30_INTERNAL_e80cec0e_4_k_cu_main4cuda3std6ranges3__45__cpo9iter_moveE,@object
	.size		_ZN30_INTERNAL_e80cec0e_4_k_cu_main4cuda3std6ranges3__45__cpo9iter_moveE,(_ZN30_INTERNAL_e80cec0e_4_k_cu_main6thrust24THRUST_300001_SM_1000_NS6system6detail10sequential3seqE - _ZN30_INTERNAL_e80cec0e_4_k_cu_main4cuda3std6ranges3__45__cpo9iter_moveE)
_ZN30_INTERNAL_e80cec0e_4_k_cu_main4cuda3std6ranges3__45__cpo9iter_moveE:
	.zero		1
	.type		_ZN30_INTERNAL_e80cec0e_4_k_cu_main6thrust24THRUST_300001_SM_1000_NS6system6detail10sequential3seqE,@object
	.size		_ZN30_INTERNAL_e80cec0e_4_k_cu_main6thrust24THRUST_300001_SM_1000_NS6system6detail10sequential3seqE,(.L_31 - _ZN30_INTERNAL_e80cec0e_4_k_cu_main6thrust24THRUST_300001_SM_1000_NS6system6detail10sequential3seqE)
_ZN30_INTERNAL_e80cec0e_4_k_cu_main6thrust24THRUST_300001_SM_1000_NS6system6detail10sequential3seqE:
	.zero		1
.L_31:


//--------------------- .nv.shared._ZN3cub18CUB_300001_SM_10006detail6reduce18DeviceReduceKernelINS2_10policy_hubIiyN4cuda3std3__44plusIiEEE10Policy1000EN6thrust24THRUST_300001_SM_1000_NS6detail15normal_iteratorINSD_10device_ptrIiEEEEyS9_iNS7_10__identityEEEvT0_PT3_T1_NS0_13GridEvenShareISN_EET2_T4_ --------------------------
	.section	.nv.shared._ZN3cub18CUB_300001_SM_10006detail6reduce18DeviceReduceKernelINS2_10policy_hubIiyN4cuda3std3__44plusIiEEE10Policy1000EN6thrust24THRUST_300001_SM_1000_NS6detail15normal_iteratorINSD_10device_ptrIiEEEEyS9_iNS7_10__identityEEEvT0_PT3_T1_NS0_13GridEvenShareISN_EET2_T4_,"aw",@nobits
	.sectionflags	@""
	.align	4
.nv.shared._ZN3cub18CUB_300001_SM_10006detail6reduce18DeviceReduceKernelINS2_10policy_hubIiyN4cuda3std3__44plusIiEEE10Policy1000EN6thrust24THRUST_300001_SM_1000_NS6detail15normal_iteratorINSD_10device_ptrIiEEEEyS9_iNS7_10__identityEEEvT0_PT3_T1_NS0_13GridEvenShareISN_EET2_T4_:
	.zero		1068


//--------------------- .nv.shared._ZN3cub18CUB_300001_SM_10006detail6reduce28DeviceReduceSingleTileKernelINS2_10policy_hubIiyN4cuda3std3__44plusIiEEE10Policy1000EN6thrust24THRUST_300001_SM_1000_NS6detail15normal_iteratorINSD_10device_ptrIiEEEEPiyS9_iiNS7_10__identityEEEvT0_T1_T2_T3_T4_T6_ --------------------------
	.section	.nv.shared._ZN3cub18CUB_300001_SM_10006detail6reduce28DeviceReduceSingleTileKernelINS2_10policy_hubIiyN4cuda3std3__44plusIiEEE10Policy1000EN6thrust24THRUST_300001_SM_1000_NS6detail15normal_iteratorINSD_10device_ptrIiEEEEPiyS9_iiNS7_10__identityEEEvT0_T1_T2_T3_T4_T6_,"aw",@nobits
	.sectionflags	@""
	.align	4
.nv.shared._ZN3cub18CUB_300001_SM_10006detail6reduce28DeviceReduceSingleTileKernelINS2_10policy_hubIiyN4cuda3std3__44plusIiEEE10Policy1000EN6thrust24THRUST_300001_SM_1000_NS6detail15normal_iteratorINSD_10device_ptrIiEEEEPiyS9_iiNS7_10__identityEEEvT0_T1_T2_T3_T4_T6_:
	.zero		1068


//--------------------- .nv.shared._ZN3cub18CUB_300001_SM_10006detail6reduce28DeviceReduceSingleTileKernelINS2_10policy_hubIijN4cuda3std3__44plusIiEEE10Policy1000EPiSC_iS9_iiNS7_10__identityEEEvT0_T1_T2_T3_T4_T6_ --------------------------
	.section	.nv.shared._ZN3cub18CUB_300001_SM_10006detail6reduce28DeviceReduceSingleTileKernelINS2_10policy_hubIijN4cuda3std3__44plusIiEEE10Policy1000EPiSC_iS9_iiNS7_10__identityEEEvT0_T1_T2_T3_T4_T6_,"aw",@nobits
	.sectionflags	@""
	.align	4
.nv.shared._ZN3cub18CUB_300001_SM_10006detail6reduce28DeviceReduceSingleTileKernelINS2_10policy_hubIijN4cuda3std3__44plusIiEEE10Policy1000EPiSC_iS9_iiNS7_10__identityEEEvT0_T1_T2_T3_T4_T6_:
	.zero		1068


//--------------------- .nv.shared._ZN3cub18CUB_300001_SM_10006detail6reduce18DeviceReduceKernelINS2_10policy_hubIijN4cuda3std3__44plusIiEEE10Policy1000EN6thrust24THRUST_300001_SM_1000_NS6detail15normal_iteratorINSD_10device_ptrIiEEEEjS9_iNS7_10__identityEEEvT0_PT3_T1_NS0_13GridEvenShareISN_EET2_T4_ --------------------------
	.section	.nv.shared._ZN3cub18CUB_300001_SM_10006detail6reduce18DeviceReduceKernelINS2_10policy_hubIijN4cuda3std3__44plusIiEEE10Policy1000EN6thrust24THRUST_300001_SM_1000_NS6detail15normal_iteratorINSD_10device_ptrIiEEEEjS9_iNS7_10__identityEEEvT0_PT3_T1_NS0_13GridEvenShareISN_EET2_T4_,"aw",@nobits
	.sectionflags	@""
	.align	4
.nv.shared._ZN3cub18CUB_300001_SM_10006detail6reduce18DeviceReduceKernelINS2_10policy_hubIijN4cuda3std3__44plusIiEEE10Policy1000EN6thrust24THRUST_300001_SM_1000_NS6detail15normal_iteratorINSD_10device_ptrIiEEEEjS9_iNS7_10__identityEEEvT0_PT3_T1_NS0_13GridEvenShareISN_EET2_T4_:
	.zero		1068


//--------------------- .nv.shared._ZN3cub18CUB_300001_SM_10006detail6reduce28DeviceReduceSingleTileKernelINS2_10policy_hubIijN4cuda3std3__44plusIiEEE10Policy1000EN6thrust24THRUST_300001_SM_1000_NS6detail15normal_iteratorINSD_10device_ptrIiEEEEPijS9_iiNS7_10__identityEEEvT0_T1_T2_T3_T4_T6_ --------------------------
	.section	.nv.shared._ZN3cub18CUB_300001_SM_10006detail6reduce28DeviceReduceSingleTileKernelINS2_10policy_hubIijN4cuda3std3__44plusIiEEE10Policy1000EN6thrust24THRUST_300001_SM_1000_NS6detail15normal_iteratorINSD_10device_ptrIiEEEEPijS9_iiNS7_10__identityEEEvT0_T1_T2_T3_T4_T6_,"aw",@nobits
	.sectionflags	@""
	.align	4
.nv.shared._ZN3cub18CUB_300001_SM_10006detail6reduce28DeviceReduceSingleTileKernelINS2_10policy_hubIijN4cuda3std3__44plusIiEEE10Policy1000EN6thrust24THRUST_300001_SM_1000_NS6detail15normal_iteratorINSD_10device_ptrIiEEEEPijS9_iiNS7_10__identityEEEvT0_T1_T2_T3_T4_T6_:
	.zero		1068


//--------------------- .nv.constant0._ZN3cub18CUB_300001_SM_10006detail6reduce28DeviceReduceSingleTileKernelINS2_10policy_hubIiyN4cuda3std3__44plusIiEEE10Policy1000EPiSC_iS9_iiNS7_10__identityEEEvT0_T1_T2_T3_T4_T6_ --------------------------
	.section	.nv.constant0._ZN3cub18CUB_300001_SM_10006detail6reduce28DeviceReduceSingleTileKernelINS2_10policy_hubIiyN4cuda3std3__44plusIiEEE10Policy1000EPiSC_iS9_iiNS7_10__identityEEEvT0_T1_T2_T3_T4_T6_,"a",@progbits
	.sectionflags	@""
	.align	4
.nv.constant0._ZN3cub18CUB_300001_SM_10006detail6reduce28DeviceReduceSingleTileKernelINS2_10policy_hubIiyN4cuda3std3__44plusIiEEE10Policy1000EPiSC_iS9_iiNS7_10__identityEEEvT0_T1_T2_T3_T4_T6_:
	.zero		925


//--------------------- .nv.constant0._ZN3cub18CUB_300001_SM_10006detail6reduce18DeviceReduceKernelINS2_10policy_hubIiyN4cuda3std3__44plusIiEEE10Policy1000EN6thrust24THRUST_300001_SM_1000_NS6detail15normal_iteratorINSD_10device_ptrIiEEEEyS9_iNS7_10__identityEEEvT0_PT3_T1_NS0_13GridEvenShareISN_EET2_T4_ --------------------------
	.section	.nv.constant0._ZN3cub18CUB_300001_SM_10006detail6reduce18DeviceReduceKernelINS2_10policy_hubIiyN4cuda3std3__44plusIiEEE10Policy1000EN6thrust24THRUST_300001_SM_1000_NS6detail15normal_iteratorINSD_10device_ptrIiEEEEyS9_iNS7_10__identityEEEvT0_PT3_T1_NS0_13GridEvenShareISN_EET2_T4_,"a",@progbits
	.sectionflags	@""
	.align	4
.nv.constant0._ZN3cub18CUB_300001_SM_10006detail6reduce18DeviceReduceKernelINS2_10policy_hubIiyN4cuda3std3__44plusIiEEE10Policy1000EN6thrust24THRUST_300001_SM_1000_NS6detail15normal_iteratorINSD_10device_ptrIiEEEEyS9_iNS7_10__identityEEEvT0_PT3_T1_NS0_13GridEvenShareISN_EET2_T4_:
	.zero		994


//--------------------- .nv.constant0._ZN3cub18CUB_300001_SM_10006detail6reduce28DeviceReduceSingleTileKernelINS2_10policy_hubIiyN4cuda3std3__44plusIiEEE10Policy1000EN6thrust24THRUST_300001_SM_1000_NS6detail15normal_iteratorINSD_10device_ptrIiEEEEPiyS9_iiNS7_10__identityEEEvT0_T1_T2_T3_T4_T6_ --------------------------
	.section	.nv.constant0._ZN3cub18CUB_300001_SM_10006detail6reduce28DeviceReduceSingleTileKernelINS2_10policy_hubIiyN4cuda3std3__44plusIiEEE10Policy1000EN6thrust24THRUST_300001_SM_1000_NS6detail15normal_iteratorINSD_10device_ptrIiEEEEPiyS9_iiNS7_10__identityEEEvT0_T1_T2_T3_T4_T6_,"a",@progbits
	.sectionflags	@""
	.align	4
.nv.constant0._ZN3cub18CUB_300001_SM_10006detail6reduce28DeviceReduceSingleTileKernelINS2_10policy_hubIiyN4cuda3std3__44plusIiEEE10Policy1000EN6thrust24THRUST_300001_SM_1000_NS6detail15normal_iteratorINSD_10device_ptrIiEEEEPiyS9_iiNS7_10__identityEEEvT0_T1_T2_T3_T4_T6_:
	.zero		929


//--------------------- .nv.constant0._ZN3cub18CUB_300001_SM_10006detail6reduce28DeviceReduceSingleTileKernelINS2_10policy_hubIijN4cuda3std3__44plusIiEEE10Policy1000EPiSC_iS9_iiNS7_10__identityEEEvT0_T1_T2_T3_T4_T6_ --------------------------
	.section	.nv.constant0._ZN3cub18CUB_300001_SM_10006detail6reduce28DeviceReduceSingleTileKernelINS2_10policy_hubIijN4cuda3std3__44plusIiEEE10Policy1000EPiSC_iS9_iiNS7_10__identityEEEvT0_T1_T2_T3_T4_T6_,"a",@progbits
	.sectionflags	@""
	.align	4
.nv.constant0._ZN3cub18CUB_300001_SM_10006detail6reduce28DeviceReduceSingleTileKernelINS2_10policy_hubIijN4cuda3std3__44plusIiEEE10Policy1000EPiSC_iS9_iiNS7_10__identityEEEvT0_T1_T2_T3_T4_T6_:
	.zero		925


//--------------------- .nv.constant0._ZN3cub18CUB_300001_SM_10006detail6reduce18DeviceReduceKernelINS2_10policy_hubIijN4cuda3std3__44plusIiEEE10Policy1000EN6thrust24THRUST_300001_SM_1000_NS6detail15normal_iteratorINSD_10device_ptrIiEEEEjS9_iNS7_10__identityEEEvT0_PT3_T1_NS0_13GridEvenShareISN_EET2_T4_ --------------------------
	.section	.nv.constant0._ZN3cub18CUB_300001_SM_10006detail6reduce18DeviceReduceKernelINS2_10policy_hubIijN4cuda3std3__44plusIiEEE10Policy1000EN6thrust24THRUST_300001_SM_1000_NS6detail15normal_iteratorINSD_10device_ptrIiEEEEjS9_iNS7_10__identityEEEvT0_PT3_T1_NS0_13GridEvenShareISN_EET2_T4_,"a",@progbits
	.sectionflags	@""
	.align	4
.nv.constant0._ZN3cub18CUB_300001_SM_10006detail6reduce18DeviceReduceKernelINS2_10policy_hubIijN4cuda3std3__44plusIiEEE10Policy1000EN6thrust24THRUST_300001_SM_1000_NS6detail15normal_iteratorINSD_10device_ptrIiEEEEjS9_iNS7_10__identityEEEvT0_PT3_T1_NS0_13GridEvenShareISN_EET2_T4_:
	.zero		958


//--------------------- .nv.constant0._ZN3cub18CUB_300001_SM_10006detail6reduce28DeviceReduceSingleTileKernelINS2_10policy_hubIijN4cuda3std3__44plusIiEEE10Policy1000EN6thrust24THRUST_300001_SM_1000_NS6detail15normal_iteratorINSD_10device_ptrIiEEEEPijS9_iiNS7_10__identityEEEvT0_T1_T2_T3_T4_T6_ --------------------------
	.section	.nv.constant0._ZN3cub18CUB_300001_SM_10006detail6reduce28DeviceReduceSingleTileKernelINS2_10policy_hubIijN4cuda3std3__44plusIiEEE10Policy1000EN6thrust24THRUST_300001_SM_1000_NS6detail15normal_iteratorINSD_10device_ptrIiEEEEPijS9_iiNS7_10__identityEEEvT0_T1_T2_T3_T4_T6_,"a",@progbits
	.sectionflags	@""
	.align	4
.nv.constant0._ZN3cub18CUB_300001_SM_10006detail6reduce28DeviceReduceSingleTileKernelINS2_10policy_hubIijN4cuda3std3__44plusIiEEE10Policy1000EN6thrust24THRUST_300001_SM_1000_NS6detail15normal_iteratorINSD_10device_ptrIiEEEEPijS9_iiNS7_10__identityEEEvT0_T1_T2_T3_T4_T6_:
	.zero		925


//--------------------- .nv.constant0._ZN3cub18CUB_300001_SM_10006detail11EmptyKernelIvEEvv --------------------------
	.section	.nv.constant0._ZN3cub18CUB_300001_SM_10006detail11EmptyKernelIvEEvv,"a",@progbits
	.sectionflags	@""
	.align	4
.nv.constant0._ZN3cub18CUB_300001_SM_10006detail11EmptyKernelIvEEvv:
	.zero		896


//--------------------- SYMBOLS --------------------------

	.type		.nv.reservedSmem.offset0,@object
	.size		.nv.reservedSmem.offset0,0x4
	.type		.nv.reservedSmem.cap,@object
	.size		.nv.reservedSmem.cap,0x4
